def attn_fwd(
    Q,
    K,
    V,
    Out,
    Lse,
    sm_scale,
    stride_qz,
    stride_qh,
    stride_qm,
    stride_qk,
    stride_kz,
    stride_kh,
    stride_kn,
    stride_kk,
    stride_vz,
    stride_vh,
    stride_vn,
    stride_vk,
    stride_oz,
    stride_oh,
    stride_om,
    stride_ok,
    seqlen_q,
    seqlen_k,
    BLOCK_M: tl.constexpr,
    BLOCK_N: tl.constexpr,
    HEAD_DIM: tl.constexpr,
    CAUSAL: tl.constexpr,
):
    start_m = tl.program_id(0)
    off_hz = tl.program_id(1)
    q_off = off_hz * stride_qh
    k_off = off_hz * stride_kh
    v_off = off_hz * stride_vh
    offs_m = start_m * BLOCK_M + tl.arange(0, BLOCK_M)
    offs_d = tl.arange(0, HEAD_DIM)
    offs_n = tl.arange(0, BLOCK_N)
    q_ptrs = Q + q_off + offs_m[:, None] * stride_qm + offs_d[None, :] * stride_qk
    k_ptrs = K + k_off + offs_d[:, None] * stride_kk + offs_n[None, :] * stride_kn
    v_ptrs = V + v_off + offs_n[:, None] * stride_vn + offs_d[None, :] * stride_vk
    m_i = tl.full([BLOCK_M], float("-inf"), dtype=tl.float32)
    l_i = tl.zeros([BLOCK_M], dtype=tl.float32) + 1.0
    acc = tl.zeros([BLOCK_M, HEAD_DIM], dtype=tl.float32)
    q = tl.load(q_ptrs)
    acc, l_i, m_i = _attn_fwd_inner(
        acc,
        l_i,
        m_i,
        q,
        k_ptrs,
        v_ptrs,
        sm_scale,
        stride_kn,
        stride_vn,
        start_m,
        seqlen_k,
        BLOCK_M,
        BLOCK_N,
        HEAD_DIM,
        CAUSAL,
    )
    acc = acc / l_i[:, None]
    lse = m_i + tl.math.log2(l_i) / 1.4426950408889634
    o_ptrs = (
        Out
        + off_hz * stride_oh
        + offs_m[:, None] * stride_om
        + offs_d[None, :] * stride_ok
    )
    tl.store(o_ptrs, acc.to(Out.dtype.element_ty))
    tl.store(Lse + off_hz * seqlen_q + offs_m, lse)

# config = {"BLOCK_M": 64, "BLOCK_N": 32, "HEAD_DIM": 256, "arch": "sm_100", "causal": true, "dtype": "bf16", "num_stages": 2, "num_warps": 4}
# arch = sm_100


// ===== COMPILED SASS (sm_100a) =====

	.target	sm_100a

	.elftype	@"ET_EXEC"


//--------------------- .note.nv.tkinfo           --------------------------
	.section	.note.nv.tkinfo,"",@"SHT_NOTE"
	.sectionflags	@"SHF_NOTE_NV_TKINFO"
	.tkinfo
        /*0018*/ 	.word	0x00000081
        /*0030*/ 	.string	""
        /*0030*/ 	.string	"ptxas-blackwell"
        /*0030*/ 	.string	"Cuda compilation tools, release 12.9, V12.9.86"
        /*0030*/ 	.string	"Build cuda_12.9.r12.9/compiler.36037853_0"
        /*0030*/ 	.string	"-v  -suppress-debug-info  -lineinfo  -arch sm_100a "



//--------------------- .note.nv.cuver            --------------------------
	.section	.note.nv.cuver,"",@"SHT_NOTE"
	.sectionflags	@"SHF_NOTE_NV_CUVER"
        /*0018*/ 	.short	0x0001
        /*001a*/ 	.short	0x0064
        /*001c*/ 	.short	0x0001
        /*001e*/ 	.short	0x0000
        /*0020*/ 	.short	0x0001
        /*0022*/ 	.short	0x0000


//--------------------- .nv.info                  --------------------------
	.section	.nv.info,"",@"SHT_CUDA_INFO"
	.align	4


	//----- nvinfo : EIATTR_REGCOUNT
	.align		4
        /*0000*/ 	.byte	0x04, 0x2f
        /*0002*/ 	.short	(.L_5 - .L_4)
	.align		4
.L_4:
        /*0004*/ 	.word	index@(attn_fwd)
        /*0008*/ 	.word	0x000000ff


	//----- nvinfo : EIATTR_FRAME_SIZE
	.align		4
.L_5:
        /*000c*/ 	.byte	0x04, 0x11
        /*000e*/ 	.short	(.L_7 - .L_6)
	.align		4
.L_6:
        /*0010*/ 	.word	index@($__internal_2_$__cuda_sm10x_tcgen05_guardrail_trap_unallocated_columns_being_dealloced)
        /*0014*/ 	.word	0x00000258


	//----- nvinfo : EIATTR_FRAME_SIZE
	.align		4
.L_7:
        /*0018*/ 	.byte	0x04, 0x11
        /*001a*/ 	.short	(.L_9 - .L_8)
	.align		4
.L_8:
        /*001c*/ 	.word	index@($__internal_1_$__cuda_sm10x_tcgen05_guardrail_trap_phase_invalid_during_alloc)
        /*0020*/ 	.word	0x00000258


	//----- nvinfo : EIATTR_FRAME_SIZE
	.align		4
.L_9:
        /*0024*/ 	.byte	0x04, 0x11
        /*0026*/ 	.short	(.L_11 - .L_10)
	.align		4
.L_10:
        /*0028*/ 	.word	index@($__internal_0_$__cuda_sm10x_tcgen05_guardrail_trap_col_being_dealloced_not_returned_by_alloc)
        /*002c*/ 	.word	0x00000258


	//----- nvinfo : EIATTR_FRAME_SIZE
	.align		4
.L_11:
        /*0030*/ 	.byte	0x04, 0x11
        /*0032*/ 	.short	(.L_13 - .L_12)
	.align		4
.L_12:
        /*0034*/ 	.word	index@(attn_fwd)
        /*0038*/ 	.word	0x00000258


	//----- nvinfo : EIATTR_MIN_STACK_SIZE
	.align		4
.L_13:
        /*003c*/ 	.byte	0x04, 0x12
        /*003e*/ 	.short	(.L_15 - .L_14)
	.align		4
.L_14:
        /*0040*/ 	.word	index@(attn_fwd)
        /*0044*/ 	.word	0x00000258
.L_15:


//--------------------- .nv.info.attn_fwd         --------------------------
	.section	.nv.info.attn_fwd,"",@"SHT_CUDA_INFO"
	.sectionflags	@""
	.align	4


	//----- nvinfo : EIATTR_CUDA_API_VERSION
	.align		4
        /*0000*/ 	.byte	0x04, 0x37
        /*0002*/ 	.short	(.L_17 - .L_16)
.L_16:
        /*0004*/ 	.word	0x00000081


	//----- nvinfo : EIATTR_KPARAM_INFO
	.align		4
.L_17:
        /*0008*/ 	.byte	0x04, 0x17
        /*000a*/ 	.short	(.L_19 - .L_18)
.L_18:
        /*000c*/ 	.word	0x00000000
        /*0010*/ 	.short	0x0019
        /*0012*/ 	.short	0x0080
        /*0014*/ 	.byte	0x00, 0xf4, 0x21, 0x00


	//----- nvinfo : EIATTR_KPARAM_INFO
	.align		4
.L_19:
        /*0018*/ 	.byte	0x04, 0x17
        /*001a*/ 	.short	(.L_21 - .L_20)
.L_20:
        /*001c*/ 	.word	0x00000000
        /*0020*/ 	.short	0x0018
        /*0022*/ 	.short	0x0078
        /*0024*/ 	.byte	0x00, 0xf4, 0x21, 0x00


	//----- nvinfo : EIATTR_KPARAM_INFO
	.align		4
.L_21:
        /*0028*/ 	.byte	0x04, 0x17
        /*002a*/ 	.short	(.L_23 - .L_22)
.L_22:
        /*002c*/ 	.word	0x00000000
        /*0030*/ 	.short	0x0017
        /*0032*/ 	.short	0x0070
        /*0034*/ 	.byte	0x00, 0xf0, 0x11, 0x00


	//----- nvinfo : EIATTR_KPARAM_INFO
	.align		4
.L_23:
        /*0038*/ 	.byte	0x04, 0x17
        /*003a*/ 	.short	(.L_25 - .L_24)
.L_24:
        /*003c*/ 	.word	0x00000000
        /*0040*/ 	.short	0x0016
        /*0042*/ 	.short	0x006c
        /*0044*/ 	.byte	0x00, 0xf0, 0x11, 0x00


	//----- nvinfo : EIATTR_KPARAM_INFO
	.align		4
.L_25:
        /*0048*/ 	.byte	0x04, 0x17
        /*004a*/ 	.short	(.L_27 - .L_26)
.L_26:
        /*004c*/ 	.word	0x00000000
        /*0050*/ 	.short	0x0015
        /*0052*/ 	.short	0x0068
        /*0054*/ 	.byte	0x00, 0xf0, 0x11, 0x00


	//----- nvinfo : EIATTR_KPARAM_INFO
	.align		4
.L_27:
        /*0058*/ 	.byte	0x04, 0x17
        /*005a*/ 	.short	(.L_29 - .L_28)
.L_28:
        /*005c*/ 	.word	0x00000000
        /*0060*/ 	.short	0x0014
        /*0062*/ 	.short	0x0064
        /*0064*/ 	.byte	0x00, 0xf0, 0x11, 0x00


	//----- nvinfo : EIATTR_KPARAM_INFO
	.align		4
.L_29:
        /*0068*/ 	.byte	0x04, 0x17
        /*006a*/ 	.short	(.L_31 - .L_30)
.L_30:
        /*006c*/ 	.word	0x00000000
        /*0070*/ 	.short	0x0013
        /*0072*/ 	.short	0x0060
        /*0074*/ 	.byte	0x00, 0xf0, 0x11, 0x00


	//----- nvinfo : EIATTR_KPARAM_INFO
	.align		4
.L_31:
        /*0078*/ 	.byte	0x04, 0x17
        /*007a*/ 	.short	(.L_33 - .L_32)
.L_32:
        /*007c*/ 	.word	0x00000000
        /*0080*/ 	.short	0x0012
        /*0082*/ 	.short	0x005c
        /*0084*/ 	.byte	0x00, 0xf0, 0x11, 0x00


	//----- nvinfo : EIATTR_KPARAM_INFO
	.align		4
.L_33:
        /*0088*/ 	.byte	0x04, 0x17
        /*008a*/ 	.short	(.L_35 - .L_34)
.L_34:
        /*008c*/ 	.word	0x00000000
        /*0090*/ 	.short	0x0011
        /*0092*/ 	.short	0x0058
        /*0094*/ 	.byte	0x00, 0xf0, 0x11, 0x00


	//----- nvinfo : EIATTR_KPARAM_INFO
	.align		4
.L_35:
        /*0098*/ 	.byte	0x04, 0x17
        /*009a*/ 	.short	(.L_37 - .L_36)
.L_36:
        /*009c*/ 	.word	0x00000000
        /*00a0*/ 	.short	0x0010
        /*00a2*/ 	.short	0x0054
        /*00a4*/ 	.byte	0x00, 0xf0, 0x11, 0x00


	//----- nvinfo : EIATTR_KPARAM_INFO
	.align		4
.L_37:
        /*00a8*/ 	.byte	0x04, 0x17
        /*00aa*/ 	.short	(.L_39 - .L_38)
.L_38:
        /*00ac*/ 	.word	0x00000000
        /*00b0*/ 	.short	0x000f
        /*00b2*/ 	.short	0x0050
        /*00b4*/ 	.byte	0x00, 0xf0, 0x11, 0x00


	//----- nvinfo : EIATTR_KPARAM_INFO
	.align		4
.L_39:
        /*00b8*/ 	.byte	0x04, 0x17
        /*00ba*/ 	.short	(.L_41 - .L_40)
.L_40:
        /*00bc*/ 	.word	0x00000000
        /*00c0*/ 	.short	0x000e
        /*00c2*/ 	.short	0x004c
        /*00c4*/ 	.byte	0x00, 0xf0, 0x11, 0x00


	//----- nvinfo : EIATTR_KPARAM_INFO
	.align		4
.L_41:
        /*00c8*/ 	.byte	0x04, 0x17
        /*00ca*/ 	.short	(.L_43 - .L_42)
.L_42:
        /*00cc*/ 	.word	0x00000000
        /*00d0*/ 	.short	0x000d
        /*00d2*/ 	.short	0x0048
        /*00d4*/ 	.byte	0x00, 0xf0, 0x11, 0x00


	//----- nvinfo : EIATTR_KPARAM_INFO
	.align		4
.L_43:
        /*00d8*/ 	.byte	0x04, 0x17
        /*00da*/ 	.short	(.L_45 - .L_44)
.L_44:
        /*00dc*/ 	.word	0x00000000
        /*00e0*/ 	.short	0x000c
        /*00e2*/ 	.short	0x0044
        /*00e4*/ 	.byte	0x00, 0xf0, 0x11, 0x00


	//----- nvinfo : EIATTR_KPARAM_INFO
	.align		4
.L_45:
        /*00e8*/ 	.byte	0x04, 0x17
        /*00ea*/ 	.short	(.L_47 - .L_46)
.L_46:
        /*00ec*/ 	.word	0x00000000
        /*00f0*/ 	.short	0x000b
        /*00f2*/ 	.short	0x0040
        /*00f4*/ 	.byte	0x00, 0xf0, 0x11, 0x00


	//----- nvinfo : EIATTR_KPARAM_INFO
	.align		4
.L_47:
        /*00f8*/ 	.byte	0x04, 0x17
        /*00fa*/ 	.short	(.L_49 - .L_48)
.L_48:
        /*00fc*/ 	.word	0x00000000
        /*0100*/ 	.short	0x000a
        /*0102*/ 	.short	0x003c
        /*0104*/ 	.byte	0x00, 0xf0, 0x11, 0x00


	//----- nvinfo : EIATTR_KPARAM_INFO
	.align		4
.L_49:
        /*0108*/ 	.byte	0x04, 0x17
        /*010a*/ 	.short	(.L_51 - .L_50)
.L_50:
        /*010c*/ 	.word	0x00000000
        /*0110*/ 	.short	0x0009
        /*0112*/ 	.short	0x0038
        /*0114*/ 	.byte	0x00, 0xf0, 0x11, 0x00


	//----- nvinfo : EIATTR_KPARAM_INFO
	.align		4
.L_51:
        /*0118*/ 	.byte	0x04, 0x17
        /*011a*/ 	.short	(.L_53 - .L_52)
.L_52:
        /*011c*/ 	.word	0x00000000
        /*0120*/ 	.short	0x0008
        /*0122*/ 	.short	0x0034
        /*0124*/ 	.byte	0x00, 0xf0, 0x11, 0x00


	//----- nvinfo : EIATTR_KPARAM_INFO
	.align		4
.L_53:
        /*0128*/ 	.byte	0x04, 0x17
        /*012a*/ 	.short	(.L_55 - .L_54)
.L_54:
        /*012c*/ 	.word	0x00000000
        /*0130*/ 	.short	0x0007
        /*0132*/ 	.short	0x0030
        /*0134*/ 	.byte	0x00, 0xf0, 0x11, 0x00


	//----- nvinfo : EIATTR_KPARAM_INFO
	.align		4
.L_55:
        /*0138*/ 	.byte	0x04, 0x17
        /*013a*/ 	.short	(.L_57 - .L_56)
.L_56:
        /*013c*/ 	.word	0x00000000
        /*0140*/ 	.short	0x0006
        /*0142*/ 	.short	0x002c
        /*0144*/ 	.byte	0x00, 0xf0, 0x11, 0x00


	//----- nvinfo : EIATTR_KPARAM_INFO
	.align		4
.L_57:
        /*0148*/ 	.byte	0x04, 0x17
        /*014a*/ 	.short	(.L_59 - .L_58)
.L_58:
        /*014c*/ 	.word	0x00000000
        /*0150*/ 	.short	0x0005
        /*0152*/ 	.short	0x0028
        /*0154*/ 	.byte	0x00, 0xf0, 0x11, 0x00


	//----- nvinfo : EIATTR_KPARAM_INFO
	.align		4
.L_59:
        /*0158*/ 	.byte	0x04, 0x17
        /*015a*/ 	.short	(.L_61 - .L_60)
.L_60:
        /*015c*/ 	.word	0x00000000
        /*0160*/ 	.short	0x0004
        /*0162*/ 	.short	0x0020
        /*0164*/ 	.byte	0x00, 0xf4, 0x21, 0x00


	//----- nvinfo : EIATTR_KPARAM_INFO
	.align		4
.L_61:
        /*0168*/ 	.byte	0x04, 0x17
        /*016a*/ 	.short	(.L_63 - .L_62)
.L_62:
        /*016c*/ 	.word	0x00000000
        /*0170*/ 	.short	0x0003
        /*0172*/ 	.short	0x0018
        /*0174*/ 	.byte	0x00, 0xf4, 0x21, 0x00


	//----- nvinfo : EIATTR_KPARAM_INFO
	.align		4
.L_63:
        /*0178*/ 	.byte	0x04, 0x17
        /*017a*/ 	.short	(.L_65 - .L_64)
.L_64:
        /*017c*/ 	.word	0x00000000
        /*0180*/ 	.short	0x0002
        /*0182*/ 	.short	0x0010
        /*0184*/ 	.byte	0x00, 0xf4, 0x21, 0x00


	//----- nvinfo : EIATTR_KPARAM_INFO
	.align		4
.L_65:
        /*0188*/ 	.byte	0x04, 0x17
        /*018a*/ 	.short	(.L_67 - .L_66)
.L_66:
        /*018c*/ 	.word	0x00000000
        /*0190*/ 	.short	0x0001
        /*0192*/ 	.short	0x0008
        /*0194*/ 	.byte	0x00, 0xf4, 0x21, 0x00


	//----- nvinfo : EIATTR_KPARAM_INFO
	.align		4
.L_67:
        /*0198*/ 	.byte	0x04, 0x17
        /*019a*/ 	.short	(.L_69 - .L_68)
.L_68:
        /*019c*/ 	.word	0x00000000
        /*01a0*/ 	.short	0x0000
        /*01a2*/ 	.short	0x0000
        /*01a4*/ 	.byte	0x00, 0xf4, 0x21, 0x00


	//----- nvinfo : EIATTR_AT_ENTRY_FRAGMENTS
	.align		4
.L_69:
        /*01a8*/ 	.byte	0x04, 0x4f
        /*01aa*/ 	.short	(.L_71 - .L_70)


	//   ....[0]....
.L_70:
        /*01ac*/ 	.word	0x00000004


	//----- nvinfo : EIATTR_RESERVED_SMEM_USED
	.align		4
.L_71:
        /*01b0*/ 	.byte	0x01, 0x41
	.zero		2


	//----- nvinfo : EIATTR_SPARSE_MMA_MASK
	.align		4
        /*01b4*/ 	.byte	0x03, 0x50
        /*01b6*/ 	.short	0x0000


	//----- nvinfo : EIATTR_TCGEN05_1CTA_USED
	.align		4
        /*01b8*/ 	.byte	0x01, 0x51
	.zero		2


	//----- nvinfo : EIATTR_MAXREG_COUNT
	.align		4
        /*01bc*/ 	.byte	0x03, 0x1b
        /*01be*/ 	.short	0x00ff


	//----- nvinfo : EIATTR_NUM_BARRIERS
	.align		4
        /*01c0*/ 	.byte	0x02, 0x4c
        /*01c2*/ 	.byte	0x01
	.zero		1


	//----- nvinfo : EIATTR_ANNOTATIONS
	.align		4
        /*01c4*/ 	.byte	0x04, 0x55
        /*01c6*/ 	.short	(.L_73 - .L_72)


	//   ....[0]....
.L_72:
        /*01c8*/ 	.word	0x00000001
        /*01cc*/ 	.byte	0x70, 0x35, 0x00, 0x00, 0x01, 0x00, 0x00, 0x00, 0x20, 0x36, 0x00, 0x00, 0x01, 0x00, 0x00, 0x00
        /* <DEDUP_REMOVED lines=81> */
        /*06ec*/ 	.byte	0xe0, 0xa8, 0x00, 0x00


	//----- nvinfo : EIATTR_INT_WARP_WIDE_INSTR_OFFSETS
	.align		4
.L_73:
        /*06f0*/ 	.byte	0x04, 0x31
        /*06f2*/ 	.short	(.L_75 - .L_74)


	//   ....[0]....
.L_74:
        /*06f4*/ 	.word	0x000026b0


	//   ....[1]....
        /*06f8*/ 	.word	0x000026e0


	//   ....[2]....
        /*06fc*/ 	.word	0x00003cc0


	//   ....[3]....
        /*0700*/ 	.word	0x00005a00


	//   ....[4]....
        /*0704*/ 	.word	0x000096c0


	//   ....[5]....
        /*0708*/ 	.word	0x00010c00


	//   ....[6]....
        /*070c*/ 	.word	0x00010c50


	//----- nvinfo : EIATTR_COOP_GROUP_MASK_REGIDS
	.align		4
.L_75:
        /*0710*/ 	.byte	0x04, 0x29
        /*0712*/ 	.short	(.L_77 - .L_76)


	//   ....[0]....
.L_76:
        /*0714*/ 	.word	0xffffffff


	//   ....[1]....
        /*0718*/ 	.word	0xffffffff


	//   ....[2]....
        /*071c*/ 	.word	0xffffffff


	//   ....[3]....
        /*0720*/ 	.word	0xffffffff


	//   ....[4]....
        /*0724*/ 	.word	0xffffffff


	//   ....[5]....
        /*0728*/ 	.word	0xffffffff


	//   ....[6]....
        /*072c*/ 	.word	0xffffffff


	//   ....[7]....
        /*0730*/ 	.word	0xffffffff


	//----- nvinfo : EIATTR_COOP_GROUP_INSTR_OFFSETS
	.align		4
.L_77:
        /*0734*/ 	.byte	0x04, 0x28
        /*0736*/ 	.short	(.L_79 - .L_78)


	//   ....[0]....
.L_78:
        /*0738*/ 	.word	0x00000070


	//   ....[1]....
        /*073c*/ 	.word	0x00000330


	//   ....[2]....
        /*0740*/ 	.word	0x00006f10


	//   ....[3]....
        /*0744*/ 	.word	0x00007320


	//   ....[4]....
        /*0748*/ 	.word	0x0000a3d0


	//   ....[5]....
        /*074c*/ 	.word	0x0000a7e0


	//   ....[6]....
        /*0750*/ 	.word	0x00010a90


	//   ....[7]....
        /*0754*/ 	.word	0x00010d00


	//----- nvinfo : EIATTR_VRC_CTA_INIT_COUNT
	.align		4
.L_79:
        /*0758*/ 	.byte	0x02, 0x4a
        /*075a*/ 	.byte	0x80
	.zero		1


	//----- nvinfo : EIATTR_MBARRIER_INSTR_OFFSETS
	.align		4
        /*075c*/ 	.byte	0x04, 0x39
        /*075e*/ 	.short	(.L_81 - .L_80)


	//   ....[0]....
.L_80:
        /*0760*/ 	.word	0x000035e0
        /*0764*/ 	.word	0x000000ff
        /*0768*/ 	.word	0x00014000
        /*076c*/ 	.short	0x0100
        /*076e*/ 	.byte	0x06
	.zero		1


	//   ....[1]....
        /*0770*/ 	.word	0x00003d40
        /*0774*/ 	.word	0x000000ff
        /*0778*/ 	.word	0x00014008
        /*077c*/ 	.short	0x0100
        /*077e*/ 	.byte	0x06
	.zero		1


	//   ....[2]....
        /*0780*/ 	.word	0x00005a50
        /*0784*/ 	.word	0x000000ff
        /*0788*/ 	.word	0x0000c000
        /*078c*/ 	.short	0x0100
        /*078e*/ 	.byte	0x06
	.zero		1


	//   ....[3]....
        /*0790*/ 	.word	0x000064e0
        /*0794*/ 	.word	0x000000ff
        /*0798*/ 	.word	0x0000c000
        /*079c*/ 	.short	0x010a
        /*079e*/ 	.byte	0x06
	.zero		1


	//   ....[4]....
        /*07a0*/ 	.word	0x00006630
        /*07a4*/ 	.word	0x000000ff
        /*07a8*/ 	.word	0x0000c000
        /*07ac*/ 	.short	0x0108
        /*07ae*/ 	.byte	0x06
	.zero		1


	//   ....[5]....
        /*07b0*/ 	.word	0x00009920
        /*07b4*/ 	.word	0x000000ff
        /*07b8*/ 	.word	0x00014010
        /*07bc*/ 	.short	0x0100
        /*07be*/ 	.byte	0x06
	.zero		1


	//   ....[6]....
        /*07c0*/ 	.word	0x00009c70
        /*07c4*/ 	.word	0x000000ff
        /*07c8*/ 	.word	0x00014010
        /*07cc*/ 	.short	0x010a
        /*07ce*/ 	.byte	0x06
	.zero		1


	//   ....[7]....
        /*07d0*/ 	.word	0x00009e80
        /*07d4*/ 	.word	0x000000ff
        /*07d8*/ 	.word	0x00014010
        /*07dc*/ 	.short	0x0108
        /*07de*/ 	.byte	0x06
	.zero		1


	//   ....[8]....
        /*07e0*/ 	.word	0x0000a350
        /*07e4*/ 	.word	0x000000fc
        /*07e8*/ 	.word	0x00000000
        /*07ec*/ 	.short	0x010a
        /*07ee*/ 	.byte	0xff
	.zero		1


	//   ....[9]....
        /*07f0*/ 	.word	0x0000c160
        /*07f4*/ 	.word	0x000000fc
        /*07f8*/ 	.word	0x00000000
        /*07fc*/ 	.short	0x010a
        /*07fe*/ 	.byte	0xff
	.zero		1


	//   ....[10]....
        /*0800*/ 	.word	0x0000c2d0
        /*0804*/ 	.word	0x000000ff
        /*0808*/ 	.word	0x00014000
        /*080c*/ 	.short	0x0108
        /*080e*/ 	.byte	0x06
	.zero		1


	//   ....[11]....
        /*0810*/ 	.word	0x0000c430
        /*0814*/ 	.word	0x000000ff
        /*0818*/ 	.word	0x00014008
        /*081c*/ 	.short	0x0108
        /*081e*/ 	.byte	0x06
	.zero		1


	//   ....[12]....
        /*0820*/ 	.word	0x00010d20
        /*0824*/ 	.word	0x000000ff
        /*0828*/ 	.word	0x0000c000
        /*082c*/ 	.short	0x010a
        /*082e*/ 	.byte	0x06
	.zero		1


	//   ....[13]....
        /*0830*/ 	.word	0x00010d50
        /*0834*/ 	.word	0x000000ff
        /*0838*/ 	.word	0x00014010
        /*083c*/ 	.short	0x010a
        /*083e*/ 	.byte	0x06
	.zero		1


	//   ....[14]....
        /*0840*/ 	.word	0x00010d80
        /*0844*/ 	.word	0x000000fc
        /*0848*/ 	.word	0x00000000
        /*084c*/ 	.short	0x010a
        /*084e*/ 	.byte	0xff
	.zero		1


	//   ....[15]....
        /*0850*/ 	.word	0x00010db0
        /*0854*/ 	.word	0x000000fc
        /*0858*/ 	.word	0x00000000
        /*085c*/ 	.short	0x010a
        /*085e*/ 	.byte	0xff
	.zero		1


	//----- nvinfo : EIATTR_NUM_MBARRIERS
	.align		4
.L_81:
        /*0860*/ 	.byte	0x03, 0x38
        /*0862*/ 	.short	0xffff


	//----- nvinfo : EIATTR_EXIT_INSTR_OFFSETS
	.align		4
        /*0864*/ 	.byte	0x04, 0x1c
        /*0866*/ 	.short	(.L_83 - .L_82)


	//   ....[0]....
.L_82:
        /*0868*/ 	.word	0x00010d10


	//----- nvinfo : EIATTR_REQNTID
	.align		4
.L_83:
        /*086c*/ 	.byte	0x04, 0x10
        /*086e*/ 	.short	(.L_85 - .L_84)
.L_84:
        /*0870*/ 	.word	0x00000080
        /*0874*/ 	.word	0x00000001
        /*0878*/ 	.word	0x00000001


	//----- nvinfo : EIATTR_CRS_STACK_SIZE
	.align		4
.L_85:
        /*087c*/ 	.byte	0x04, 0x1e
        /*087e*/ 	.short	(.L_87 - .L_86)
.L_86:
        /*0880*/ 	.word	0x00000000


	//----- nvinfo : EIATTR_CBANK_PARAM_SIZE
	.align		4
.L_87:
        /*0884*/ 	.byte	0x03, 0x19
        /*0886*/ 	.short	0x0088


	//----- nvinfo : EIATTR_PARAM_CBANK
	.align		4
        /*0888*/ 	.byte	0x04, 0x0a
        /*088a*/ 	.short	(.L_89 - .L_88)
	.align		4
.L_88:
        /*088c*/ 	.word	index@(.nv.constant0.attn_fwd)
        /*0890*/ 	.short	0x0380
        /*0892*/ 	.short	0x0088


	//----- nvinfo : EIATTR_SW_WAR
	.align		4
.L_89:
        /*0894*/ 	.byte	0x04, 0x36
        /*0896*/ 	.short	(.L_91 - .L_90)
.L_90:
        /*0898*/ 	.word	0x00000008
.L_91:


//--------------------- .nv.compat                --------------------------
	.section	.nv.compat,"",@"SHT_CUDA_COMPAT_INFO"
	.align	4
        /*0000*/ 	.byte	0x02, 0x02, 0x02, 0x00, 0x02, 0x05, 0x05, 0x00, 0x02, 0x03, 0x00, 0x00, 0x02, 0x06, 0x01, 0x00


//--------------------- .nv.callgraph             --------------------------
	.section	.nv.callgraph,"",@"SHT_CUDA_CALLGRAPH"
	.align	4
	.sectionentsize	8
	.align		4
        /*0000*/ 	.word	0x00000000
	.align		4
        /*0004*/ 	.word	0xffffffff
	.align		4
        /*0008*/ 	.word	0x00000000
	.align		4
        /*000c*/ 	.word	0xfffffffe
	.align		4
        /*0010*/ 	.word	0x00000000
	.align		4
        /*0014*/ 	.word	0xfffffffd
	.align		4
        /*0018*/ 	.word	0x00000000
	.align		4
        /*001c*/ 	.word	0xfffffffc


//--------------------- .nv.constant4             --------------------------
	.section	.nv.constant4,"a",@progbits
	.align	8
	.align		8
.nv.constant4:
        /*0000*/ 	.dword	_$_str


//--------------------- .text.attn_fwd            --------------------------
	.section	.text.attn_fwd,"ax",@progbits
	.align	128
        .global         attn_fwd
        .type           attn_fwd,@function
        .size           attn_fwd,(.L_x_31 - attn_fwd)
        .other          attn_fwd,@"STO_CUDA_ENTRY STV_DEFAULT"
attn_fwd:
.text.attn_fwd:
[----:B------:R-:W0:Y:S01]  /*0000*/  LDC R1, c[0x0][0x37c] ;  /* 0x0000df00ff017b82 */ /* 0x000e220000000800 */
[----:B------:R-:W1:Y:S01]  /*0010*/  S2R R0, SR_TID.X ;  /* 0x0000000000007919 */ /* 0x000e620000002100 */
[----:B0-----:R-:W-:Y:S01]  /*0020*/  VIADD R1, R1, 0xfffffda8 ;  /* 0xfffffda801017836 */ /* 0x001fe20000000000 */
[----:B-1----:R-:W-:-:S13]  /*0030*/  ISETP.GE.U32.AND P0, PT, R0, 0x20, PT ;  /* 0x000000200000780c */ /* 0x002fda0003f06070 */
[----:B------:R-:W-:Y:S02]  /*0040*/  VOTEU.ANY UP0, P0 ;  /* 0x0000000000ff7886 */ /* 0x000fe40000000100 */
[----:B------:R-:W-:Y:S05]  /*0050*/  BRA.U UP0, `(.L_x_0) ;  /* 0x0000000100b87547 */ /* 0x000fea000b800000 */
[----:B------:R-:W0:Y:S01]  /*0060*/  S2UR UR6, SR_CgaCtaId ;  /* 0x00000000000679c3 */ /* 0x000e220000008800 */
[----:B------:R-:W-:Y:S01]  /*0070*/  NOP ;  /* 0x0000000000007918 */ /* 0x000fe20000000000 */
[----:B------:R-:W-:Y:S02]  /*0080*/  UMOV UR4, 0x40 ;  /* 0x0000004000047882 */ /* 0x000fe40000000000 */
[----:B0-----:R-:W-:-:S09]  /*0090*/  ULEA UR4, UR6, UR4, 0x18 ;  /* 0x0000000406047291 */ /* 0x001fd2000f8ec0ff */
[----:B------:R-:W0:Y:S01]  /*00a0*/  LDS.U8 R0, [UR4] ;  /* 0x00000004ff007984 */ /* 0x000e220008000000 */
[----:B------:R-:W-:Y:S02]  /*00b0*/  UMOV UR4, 0x400 ;  /* 0x0000040000047882 */ /* 0x000fe40000000000 */
[----:B------:R-:W-:Y:S01]  /*00c0*/  ULEA UR4, UR6, UR4, 0x18 ;  /* 0x0000000406047291 */ /* 0x000fe2000f8ec0ff */
[----:B0-----:R-:W-:-:S13]  /*00d0*/  ISETP.NE.AND P0, PT, R0, RZ, PT ;  /* 0x000000ff0000720c */ /* 0x001fda0003f05270 */
[----:B------:R-:W-:Y:S05]  /*00e0*/  @P0 BRA `(.L_x_1) ;  /* 0x00000000007c0947 */ /* 0x000fea0003800000 */
[----:B------:R-:W-:-:S13]  /*00f0*/  ELECT P0, URZ, PT ;  /* 0x0000000000ff782f */ /* 0x000fda0003800000 */
[----:B------:R-:W-:Y:S05]  /*0100*/  @!P0 BRA `(.L_x_2) ;  /* 0x0000000000848947 */ /* 0x000fea0003800000 */
[----:B------:R-:W-:Y:S01]  /*0110*/  UMOV UR5, 0x10 ;  /* 0x0000001000057882 */ /* 0x000fe20000000000 */
[----:B------:R-:W-:Y:S02]  /*0120*/  IMAD.MOV.U32 R4, RZ, RZ, 0x1 ;  /* 0x00000001ff047424 */ /* 0x000fe400078e00ff */
[----:B------:R-:W-:Y:S02]  /*0130*/  IMAD.MOV.U32 R5, RZ, RZ, 0xffff ;  /* 0x0000ffffff057424 */ /* 0x000fe400078e00ff */
[----:B------:R-:W-:Y:S04]  /*0140*/  DEPBAR.LE SB0, 0x36 ;  /* 0x00008d800000791a */ /* 0x000fe80000000000 */
[----:B------:R-:W0:Y:S02]  /*0150*/  UTCATOMSWS.FIND_AND_SET.ALIGN UP1, UR5, UR5 ;  /* 0x00000005000575e3 */ /* 0x000e240008020800 */
[----:B0-----:R-:W-:-:S04]  /*0160*/  PLOP3.LUT P0, PT, PT, PT, UP1, 0x80, 0x8 ;  /* 0x000000000008781c */ /* 0x001fc80003f0f018 */
[----:B------:R-:W-:-:S04]  /*0170*/  SEL R0, RZ, 0xffffffff, !P0 ;  /* 0xffffffffff007807 */ /* 0x000fc80004000000 */
[----:B------:R-:W-:Y:S02]  /*0180*/  ISETP.NE.AND P0, PT, R0, RZ, PT ;  /* 0x000000ff0000720c */ /* 0x000fe40003f05270 */
[----:B------:R-:W-:-:S11]  /*0190*/  MOV R0, UR5 ;  /* 0x0000000500007c02 */ /* 0x000fd60008000f00 */
[----:B------:R-:W-:Y:S05]  /*01a0*/  @P0 BRA `(.L_x_3) ;  /* 0x0000000000240947 */ /* 0x000fea0003800000 */
.L_x_4:
[----:B------:R-:W-:Y:S05]  /*01b0*/  NANOSLEEP 0x64 ;  /* 0x000000640000795d */ /* 0x000fea0003800000 */
[----:B------:R-:W-:-:S05]  /*01c0*/  UMOV UR5, 0x10 ;  /* 0x0000001000057882 */ /* 0x000fca0000000000 */
[----:B------:R-:W-:Y:S04]  /*01d0*/  DEPBAR.LE SB0, 0x36 ;  /* 0x00008d800000791a */ /* 0x000fe80000000000 */
[----:B------:R-:W0:Y:S02]  /*01e0*/  UTCATOMSWS.FIND_AND_SET.ALIGN UP1, UR5, UR5 ;  /* 0x00000005000575e3 */ /* 0x000e240008020800 */
[----:B0-----:R-:W-:-:S04]  /*01f0*/  PLOP3.LUT P0, PT, PT, PT, UP1, 0x80, 0x8 ;  /* 0x000000000008781c */ /* 0x001fc80003f0f018 */
[----:B------:R-:W-:-:S04]  /*0200*/  SEL R0, RZ, 0xffffffff, !P0 ;  /* 0xffffffffff007807 */ /* 0x000fc80004000000 */
[----:B------:R-:W-:Y:S01]  /*0210*/  ISETP.NE.AND P0, PT, R0, RZ, PT ;  /* 0x000000ff0000720c */ /* 0x000fe20003f05270 */
[----:B------:R-:W-:-:S12]  /*0220*/  IMAD.U32 R0, RZ, RZ, UR5 ;  /* 0x00000005ff007e24 */ /* 0x000fd8000f8e00ff */
[----:B------:R-:W-:Y:S05]  /*0230*/  @!P0 BRA `(.L_x_4) ;  /* 0xfffffffc00dc8947 */ /* 0x000fea000383ffff */
.L_x_3:
[C---:B------:R-:W-:Y:S01]  /*0240*/  VIADD R3, R0.reuse, 0x10 ;  /* 0x0000001000037836 */ /* 0x040fe20000000000 */
[----:B------:R-:W-:Y:S01]  /*0250*/  UMOV UR5, 0x50 ;  /* 0x0000005000057882 */ /* 0x000fe20000000000 */
[----:B------:R-:W-:Y:S01]  /*0260*/  SHF.L.U32 R2, R5, R0, RZ ;  /* 0x0000000005027219 */ /* 0x000fe200000006ff */
[----:B------:R-:W-:Y:S01]  /*0270*/  ULEA UR5, UR6, UR5, 0x18 ;  /* 0x0000000506057291 */ /* 0x000fe2000f8ec0ff */
[----:B------:R-:W-:Y:S01]  /*0280*/  IMAD.SHL.U32 R0, R0, 0x20, RZ ;  /* 0x0000002000007824 */ /* 0x000fe200078e00ff */
[----:B------:R-:W-:-:S04]  /*0290*/  SHF.L.U32 R3, R4, R3, RZ ;  /* 0x0000000304037219 */ /* 0x000fc800000006ff */
[----:B------:R-:W-:-:S05]  /*02a0*/  LOP3.LUT R2, R3, R2, RZ, 0xfc, !PT ;  /* 0x0000000203027212 */ /* 0x000fca00078efcff */
[----:B------:R0:W-:Y:S04]  /*02b0*/  ATOMS.OR RZ, [UR5], R2 ;  /* 0x00000002ffff798c */ /* 0x0001e8000b000005 */
[----:B------:R0:W-:Y:S01]  /*02c0*/  STS [UR4], R0 ;  /* 0x00000000ff007988 */ /* 0x0001e20008000804 */
[----:B------:R-:W-:Y:S05]  /*02d0*/  BRA `(.L_x_2) ;  /* 0x0000000000107947 */ /* 0x000fea0003800000 */
.L_x_1:
[----:B------:R-:W-:Y:S02]  /*02e0*/  MOV R0, 0xffffffff ;  /* 0xffffffff00007802 */ /* 0x000fe40000000f00 */
[----:B------:R-:W-:-:S03]  /*02f0*/  MOV R2, 0x320 ;  /* 0x0000032000027802 */ /* 0x000fc60000000f00 */
[----:B------:R0:W-:Y:S04]  /*0300*/  STS [UR4], R0 ;  /* 0x00000000ff007988 */ /* 0x0001e80008000804 */
[----:B0-----:R-:W-:Y:S05]  /*0310*/  CALL.REL.NOINC `($__internal_1_$__cuda_sm10x_tcgen05_guardrail_trap_phase_invalid_during_alloc) ;  /* 0x0000010800bc7944 */ /* 0x001fea0003c00000 */
.L_x_2:
[----:B------:R-:W-:Y:S05]  /*0320*/  WARPSYNC.ALL ;  /* 0x0000000000007948 */ /* 0x000fea0003800000 */
[----:B------:R-:W-:Y:S01]  /*0330*/  NOP ;  /* 0x0000000000007918 */ /* 0x000fe20000000000 */
.L_x_0:
[----:B------:R-:W1:Y:S01]  /*0340*/  S2R R144, SR_CTAID.X ;  /* 0x0000000000907919 */ /* 0x000e620000002500 */
[----:B------:R-:W2:Y:S01]  /*0350*/  S2UR UR6, SR_CTAID.Y ;  /* 0x00000000000679c3 */ /* 0x000ea20000002600 */
[----:B------:R-:W2:Y:S01]  /*0360*/  LDCU.64 UR4, c[0x0][0x3b0] ;  /* 0x00007600ff0477ac */ /* 0x000ea20008000a00 */
[----:B------:R-:W3:Y:S01]  /*0370*/  S2R R143, SR_TID.X ;  /* 0x00000000008f7919 */ /* 0x000ee20000002100 */
[----:B------:R-:W4:Y:S05]  /*0380*/  LDCU.64 UR12, c[0x0][0x358] ;  /* 0x00006b00ff0c77ac */ /* 0x000f2a0008000a00 */
[----:B------:R-:W0:Y:S08]  /*0390*/  LDC R6, c[0x0][0x3b8] ;  /* 0x0000ee00ff067b82 */ /* 0x000e300000000800 */
[----:B------:R-:W4:Y:S08]  /*03a0*/  S2UR UR8, SR_CgaCtaId ;  /* 0x00000000000879c3 */ /* 0x000f300000008800 */
[----:B------:R-:W0:Y:S01]  /*03b0*/  LDC.64 R8, c[0x0][0x380] ;  /* 0x0000e000ff087b82 */ /* 0x000e220000000a00 */
[----:B--2---:R-:W-:-:S03]  /*03c0*/  UIMAD UR4, UR6, UR4, URZ ;  /* 0x00000004060472a4 */ /* 0x004fc6000f8e02ff */
[----:B------:R-:W-:Y:S01]  /*03d0*/  UMOV UR6, 0x400 ;  /* 0x0000040000067882 */ /* 0x000fe20000000000 */
[----:B------:R-:W-:Y:S01]  /*03e0*/  USHF.L.U32 UR7, UR4, 0x1, URZ ;  /* 0x0000000104077899 */ /* 0x000fe200080006ff */
[----:B-1----:R-:W-:Y:S01]  /*03f0*/  IMAD.SHL.U32 R144, R144, 0x40, RZ ;  /* 0x0000004090907824 */ /* 0x002fe200078e00ff */
[----:B---3--:R-:W-:-:S04]  /*0400*/  SHF.R.U32.HI R5, RZ, 0x6, R143 ;  /* 0x00000006ff057819 */ /* 0x008fc8000001168f */
[----:B0-----:R-:W-:Y:S02]  /*0410*/  LOP3.LUT R0, R144, 0x3f, R143, 0xf8, !PT ;  /* 0x0000003f90007812 */ /* 0x001fe400078ef88f */
[----:B------:R-:W-:Y:S01]  /*0420*/  SGXT.U32 R5, R5, 0x1 ;  /* 0x000000010505781a */ /* 0x000fe20000000000 */
[----:B----4-:R-:W-:Y:S01]  /*0430*/  ULEA UR6, UR8, UR6, 0x18 ;  /* 0x0000000608067291 */ /* 0x010fe2000f8ec0ff */
[----:B------:R-:W-:Y:S01]  /*0440*/  BAR.SYNC.DEFER_BLOCKING 0x0 ;  /* 0x0000000000007b1d */ /* 0x000fe20000010000 */
[----:B------:R-:W-:Y:S01]  /*0450*/  IMAD R0, R0, UR5, RZ ;  /* 0x0000000500007c24 */ /* 0x000fe2000f8e02ff */
[----:B------:R-:W-:Y:S01]  /*0460*/  UIMAD.WIDE UR4, UR4, 0x2, URZ ;  /* 0x00000002040478a5 */ /* 0x000fe2000f8e02ff */
[----:B------:R-:W-:Y:S02]  /*0470*/  IMAD R5, R5, R6, RZ ;  /* 0x0000000605057224 */ /* 0x000fe400078e02ff */
[C---:B------:R-:W-:Y:S02]  /*0480*/  IMAD.SHL.U32 R3, R0.reuse, 0x2, RZ ;  /* 0x0000000200037824 */ /* 0x040fe400078e00ff */
[----:B------:R-:W-:-:S03]  /*0490*/  IMAD.HI R0, R0, 0x2, RZ ;  /* 0x0000000200007827 */ /* 0x000fc600078e02ff */
[----:B------:R-:W-:Y:S01]  /*04a0*/  IADD3 R4, P0, P1, R3, UR7, R8 ;  /* 0x0000000703047c10 */ /* 0x000fe2000f91e008 */
[----:B------:R-:W-:-:S03]  /*04b0*/  IMAD R3, R6, 0x2, R5 ;  /* 0x0000000206037824 */ /* 0x000fc600078e0205 */
[----:B------:R-:W-:Y:S02]  /*04c0*/  IADD3.X R0, PT, PT, R0, UR5, R9, P0, P1 ;  /* 0x0000000500007c10 */ /* 0x000fe400087e2409 */
[C---:B------:R-:W-:Y:S02]  /*04d0*/  LEA R8, P0, R5.reuse, R4, 0x1 ;  /* 0x0000000405087211 */ /* 0x040fe400078008ff */
[C---:B------:R-:W-:Y:S02]  /*04e0*/  LEA R7, R6.reuse, R3, 0x1 ;  /* 0x0000000306077211 */ /* 0x040fe400078e08ff */
[----:B------:R-:W-:Y:S02]  /*04f0*/  LEA.HI.X.SX32 R9, R5, R0, 0x1, P0 ;  /* 0x0000000005097211 */ /* 0x000fe400000f0eff */
[-C--:B------:R-:W-:Y:S01]  /*0500*/  LEA R10, P1, R3, R4.reuse, 0x1 ;  /* 0x00000004030a7211 */ /* 0x080fe200078208ff */
[C---:B------:R-:W-:Y:S01]  /*0510*/  IMAD R5, R6.reuse, 0x2, R7 ;  /* 0x0000000206057824 */ /* 0x040fe200078e0207 */
[----:B------:R-:W0:Y:S01]  /*0520*/  LDS R110, [UR6] ;  /* 0x00000006ff6e7984 */ /* 0x000e220008000800 */
[----:B------:R-:W-:Y:S02]  /*0530*/  BAR.SYNC.DEFER_BLOCKING 0x0 ;  /* 0x0000000000007b1d */ /* 0x000fe40000010000 */
[----:B------:R-:W-:Y:S01]  /*0540*/  IMAD R17, R6, 0x2, R5 ;  /* 0x0000000206117824 */ /* 0x000fe200078e0205 */
[----:B------:R-:W-:-:S02]  /*0550*/  LEA R12, P0, R7, R4, 0x1 ;  /* 0x00000004070c7211 */ /* 0x000fc400078008ff */
[----:B------:R-:W-:Y:S01]  /*0560*/  LEA.HI.X.SX32 R11, R3, R0, 0x1, P1 ;  /* 0x00000000030b7211 */ /* 0x000fe200008f0eff */
[----:B------:R-:W-:-:S05]  /*0570*/  IMAD R19, R6, 0x2, R17 ;  /* 0x0000000206137824 */ /* 0x000fca00078e0211 */
[C---:B------:R-:W-:Y:S02]  /*0580*/  LEA R21, R6.reuse, R19, 0x1 ;  /* 0x0000001306157211 */ /* 0x040fe400078e08ff */
[----:B------:R-:W-:Y:S02]  /*0590*/  LEA.HI.X.SX32 R13, R7, R0, 0x1, P0 ;  /* 0x00000000070d7211 */ /* 0x000fe400000f0eff */
[-C--:B------:R-:W-:Y:S01]  /*05a0*/  LEA R16, P0, R17, R4.reuse, 0x1 ;  /* 0x0000000411107211 */ /* 0x080fe200078008ff */
[----:B------:R-:W-:Y:S01]  /*05b0*/  IMAD R23, R6, 0x2, R21 ;  /* 0x0000000206177824 */ /* 0x000fe200078e0215 */
[----:B------:R-:W-:Y:S02]  /*05c0*/  LEA R14, P1, R5, R4, 0x1 ;  /* 0x00000004050e7211 */ /* 0x000fe400078208ff */
[-C--:B------:R-:W-:Y:S02]  /*05d0*/  LEA.HI.X.SX32 R17, R17, R0.reuse, 0x1, P0 ;  /* 0x0000000011117211 */ /* 0x080fe400000f0eff */
[----:B------:R-:W-:Y:S01]  /*05e0*/  LEA.HI.X.SX32 R15, R5, R0, 0x1, P1 ;  /* 0x00000000050f7211 */ /* 0x000fe200008f0eff */
[----:B------:R1:W5:Y:S01]  /*05f0*/  LDG.E.U16 R2, desc[UR12][R10.64] ;  /* 0x0000000c0a027981 */ /* 0x000362000c1e1500 */
[----:B------:R-:W-:-:S03]  /*0600*/  LEA R18, P0, R19, R4, 0x1 ;  /* 0x0000000413127211 */ /* 0x000fc600078008ff */
[----:B------:R2:W5:Y:S04]  /*0610*/  LDG.E.U16 R5, desc[UR12][R12.64] ;  /* 0x0000000c0c057981 */ /* 0x000568000c1e1500 */
[----:B------:R3:W5:Y:S01]  /*0620*/  LDG.E.U16 R7, desc[UR12][R14.64] ;  /* 0x0000000c0e077981 */ /* 0x000762000c1e1500 */
[C---:B-1----:R-:W-:Y:S01]  /*0630*/  IMAD R11, R6.reuse, 0x2, R23 ;  /* 0x00000002060b7824 */ /* 0x042fe200078e0217 */
[----:B------:R-:W-:Y:S02]  /*0640*/  LEA.HI.X.SX32 R19, R19, R0, 0x1, P0 ;  /* 0x0000000013137211 */ /* 0x000fe400000f0eff */
[----:B------:R-:W5:Y:S01]  /*0650*/  LDG.E.U16 R3, desc[UR12][R8.64] ;  /* 0x0000000c08037981 */ /* 0x000f62000c1e1500 */
[----:B--2---:R-:W-:Y:S01]  /*0660*/  IMAD R13, R6, 0x2, R11 ;  /* 0x00000002060d7824 */ /* 0x004fe200078e020b */
[----:B------:R-:W-:-:S04]  /*0670*/  LEA R20, P0, R21, R4, 0x1 ;  /* 0x0000000415147211 */ /* 0x000fc800078008ff */
[C---:B---3--:R-:W-:Y:S02]  /*0680*/  LEA R15, R6.reuse, R13, 0x1 ;  /* 0x0000000d060f7211 */ /* 0x048fe400078e08ff */
[----:B------:R-:W-:Y:S01]  /*0690*/  LEA.HI.X.SX32 R21, R21, R0, 0x1, P0 ;  /* 0x0000000015157211 */ /* 0x000fe200000f0eff */
[----:B------:R1:W5:Y:S01]  /*06a0*/  LDG.E.U16 R9, desc[UR12][R16.64] ;  /* 0x0000000c10097981 */ /* 0x000362000c1e1500 */
[-C--:B------:R-:W-:Y:S02]  /*06b0*/  LEA R22, P1, R23, R4.reuse, 0x1 ;  /* 0x0000000417167211 */ /* 0x080fe400078208ff */
[----:B------:R-:W-:Y:S01]  /*06c0*/  LEA R24, P0, R11, R4, 0x1 ;  /* 0x000000040b187211 */ /* 0x000fe200078008ff */
[C---:B------:R-:W-:Y:S01]  /*06d0*/  IMAD R27, R6.reuse, 0x2, R15 ;  /* 0x00000002061b7824 */ /* 0x040fe200078e020f */
[-C--:B------:R-:W-:Y:S01]  /*06e0*/  LEA.HI.X.SX32 R23, R23, R0.reuse, 0x1, P1 ;  /* 0x0000000017177211 */ /* 0x080fe200008f0eff */
[----:B------:R2:W5:Y:S01]  /*06f0*/  LDG.E.U16 R8, desc[UR12][R18.64] ;  /* 0x0000000c12087981 */ /* 0x000562000c1e1500 */
[----:B------:R-:W-:Y:S01]  /*0700*/  LEA.HI.X.SX32 R25, R11, R0, 0x1, P0 ;  /* 0x000000000b197211 */ /* 0x000fe200000f0eff */
[----:B------:R-:W-:Y:S01]  /*0710*/  IMAD R29, R6, 0x2, R27 ;  /* 0x00000002061d7824 */ /* 0x000fe200078e021b */
[C---:B-1----:R-:W-:Y:S01]  /*0720*/  LEA R16, P0, R13.reuse, R4, 0x1 ;  /* 0x000000040d107211 */ /* 0x042fe200078008ff */
[----:B------:R1:W5:Y:S03]  /*0730*/  LDG.E.U16 R11, desc[UR12][R22.64] ;  /* 0x0000000c160b7981 */ /* 0x000366000c1e1500 */
[----:B------:R-:W-:Y:S01]  /*0740*/  LEA.HI.X.SX32 R17, R13, R0, 0x1, P0 ;  /* 0x000000000d117211 */ /* 0x000fe200000f0eff */
[----:B------:R3:W5:Y:S01]  /*0750*/  LDG.E.U16 R10, desc[UR12][R20.64] ;  /* 0x0000000c140a7981 */ /* 0x000762000c1e1500 */
[----:B--2---:R-:W-:-:S03]  /*0760*/  LEA R18, P0, R15, R4, 0x1 ;  /* 0x000000040f127211 */ /* 0x004fc600078008ff */
[----:B------:R2:W5:Y:S01]  /*0770*/  LDG.E.U16 R13, desc[UR12][R24.64] ;  /* 0x0000000c180d7981 */ /* 0x000562000c1e1500 */
[C---:B-1----:R-:W-:Y:S01]  /*0780*/  IMAD R23, R6.reuse, 0x2, R29 ;  /* 0x0000000206177824 */ /* 0x042fe200078e021d */
[----:B------:R-:W-:Y:S02]  /*0790*/  LEA.HI.X.SX32 R19, R15, R0, 0x1, P0 ;  /* 0x000000000f137211 */ /* 0x000fe400000f0eff */
[----:B------:R-:W5:Y:S01]  /*07a0*/  LDG.E.U16 R12, desc[UR12][R16.64] ;  /* 0x0000000c100c7981 */ /* 0x000f62000c1e1500 */
[-C--:B---3--:R-:W-:Y:S02]  /*07b0*/  LEA R20, P0, R29, R4.reuse, 0x1 ;  /* 0x000000041d147211 */ /* 0x088fe400078008ff */
[----:B------:R-:W-:Y:S01]  /*07c0*/  LEA R26, P1, R27, R4, 0x1 ;  /* 0x000000041b1a7211 */ /* 0x000fe200078208ff */
[----:B------:R-:W5:Y:S01]  /*07d0*/  LDG.E.U16 R14, desc[UR12][R18.64] ;  /* 0x0000000c120e7981 */ /* 0x000f62000c1e1500 */
[----:B--2---:R-:W-:Y:S02]  /*07e0*/  LEA R25, R6, R23, 0x1 ;  /* 0x0000001706197211 */ /* 0x004fe400078e08ff */
[----:B------:R-:W-:-:S03]  /*07f0*/  LEA.HI.X.SX32 R21, R29, R0, 0x1, P0 ;  /* 0x000000001d157211 */ /* 0x000fc600000f0eff */
[C---:B------:R-:W-:Y:S01]  /*0800*/  IMAD R29, R6.reuse, 0x2, R25 ;  /* 0x00000002061d7824 */ /* 0x040fe200078e0219 */
[----:B------:R-:W-:Y:S01]  /*0810*/  LEA.HI.X.SX32 R27, R27, R0, 0x1, P1 ;  /* 0x000000001b1b7211 */ /* 0x000fe200008f0eff */
[----:B------:R-:W5:Y:S02]  /*0820*/  LDG.E.U16 R17, desc[UR12][R20.64] ;  /* 0x0000000c14117981 */ /* 0x000f64000c1e1500 */
[C---:B------:R-:W-:Y:S02]  /*0830*/  IMAD R31, R6.reuse, 0x2, R29 ;  /* 0x00000002061f7824 */ /* 0x040fe400078e021d */
[----:B------:R1:W5:Y:S01]  /*0840*/  LDG.E.U16 R15, desc[UR12][R26.64] ;  /* 0x0000000c1a0f7981 */ /* 0x000362000c1e1500 */
[----:B------:R-:W-:Y:S01]  /*0850*/  LEA R22, P0, R23, R4, 0x1 ;  /* 0x0000000417167211 */ /* 0x000fe200078008ff */
[----:B-1----:R-:W-:-:S03]  /*0860*/  IMAD R27, R6, 0x2, R31 ;  /* 0x00000002061b7824 */ /* 0x002fc600078e021f */
[----:B------:R-:W-:Y:S02]  /*0870*/  LEA.HI.X.SX32 R23, R23, R0, 0x1, P0 ;  /* 0x0000000017177211 */ /* 0x000fe400000f0eff */
[----:B------:R-:W-:-:S03]  /*0880*/  LEA R33, R6, R27, 0x1 ;  /* 0x0000001b06217211 */ /* 0x000fc600078e08ff */
[----:B------:R1:W5:Y:S01]  /*0890*/  LDG.E.U16 R16, desc[UR12][R22.64] ;  /* 0x0000000c16107981 */ /* 0x000362000c1e1500 */
[----:B------:R-:W-:Y:S01]  /*08a0*/  LEA R24, P0, R25, R4, 0x1 ;  /* 0x0000000419187211 */ /* 0x000fe200078008ff */
[----:B------:R-:W-:-:S03]  /*08b0*/  IMAD R35, R6, 0x2, R33 ;  /* 0x0000000206237824 */ /* 0x000fc600078e0221 */
[----:B------:R-:W-:Y:S02]  /*08c0*/  LEA.HI.X.SX32 R25, R25, R0, 0x1, P0 ;  /* 0x0000000019197211 */ /* 0x000fe400000f0eff */
[C---:B------:R-:W-:Y:S01]  /*08d0*/  LEA R30, P0, R31.reuse, R4, 0x1 ;  /* 0x000000041f1e7211 */ /* 0x040fe200078008ff */
[C---:B-1----:R-:W-:Y:S02]  /*08e0*/  IMAD R23, R6.reuse, 0x2, R35 ;  /* 0x0000000206177824 */ /* 0x042fe400078e0223 */
[----:B------:R1:W5:Y:S01]  /*08f0*/  LDG.E.U16 R18, desc[UR12][R24.64] ;  /* 0x0000000c18127981 */ /* 0x000362000c1e1500 */
[----:B------:R-:W-:Y:S02]  /*0900*/  LEA.HI.X.SX32 R31, R31, R0, 0x1, P0 ;  /* 0x000000001f1f7211 */ /* 0x000fe400000f0eff */
[-C--:B------:R-:W-:Y:S02]  /*0910*/  LEA R26, P0, R27, R4.reuse, 0x1 ;  /* 0x000000041b1a7211 */ /* 0x080fe400078008ff */
[----:B------:R-:W-:Y:S01]  /*0920*/  LEA R28, P1, R29, R4, 0x1 ;  /* 0x000000041d1c7211 */ /* 0x000fe200078208ff */
[----:B------:R2:W5:Y:S01]  /*0930*/  LDG.E.U16 R21, desc[UR12][R30.64] ;  /* 0x0000000c1e157981 */ /* 0x000562000c1e1500 */
[----:B-1----:R-:W-:Y:S01]  /*0940*/  IMAD R25, R6, 0x2, R23 ;  /* 0x0000000206197824 */ /* 0x002fe200078e0217 */
[----:B------:R-:W-:-:S02]  /*0950*/  LEA.HI.X.SX32 R27, R27, R0, 0x1, P0 ;  /* 0x000000001b1b7211 */ /* 0x000fc400000f0eff */
[----:B------:R-:W-:Y:S02]  /*0960*/  LEA.HI.X.SX32 R29, R29, R0, 0x1, P1 ;  /* 0x000000001d1d7211 */ /* 0x000fe400008f0eff */
[C---:B--2---:R-:W-:Y:S01]  /*0970*/  LEA R31, R6.reuse, R25, 0x1 ;  /* 0x00000019061f7211 */ /* 0x044fe200078e08ff */
[----:B------:R1:W5:Y:S01]  /*0980*/  LDG.E.U16 R20, desc[UR12][R26.64] ;  /* 0x0000000c1a147981 */ /* 0x000362000c1e1500 */
[-C--:B------:R-:W-:Y:S02]  /*0990*/  LEA R32, P0, R33, R4.reuse, 0x1 ;  /* 0x0000000421207211 */ /* 0x080fe400078008ff */
[----:B------:R-:W-:Y:S01]  /*09a0*/  LEA R34, P1, R35, R4, 0x1 ;  /* 0x0000000423227211 */ /* 0x000fe200078208ff */
[----:B------:R-:W-:Y:S01]  /*09b0*/  IMAD R39, R6, 0x2, R31 ;  /* 0x0000000206277824 */ /* 0x000fe200078e021f */
[-C--:B------:R-:W-:Y:S01]  /*09c0*/  LEA.HI.X.SX32 R33, R33, R0.reuse, 0x1, P0 ;  /* 0x0000000021217211 */ /* 0x080fe200000f0eff */
[----:B------:R2:W5:Y:S01]  /*09d0*/  LDG.E.U16 R19, desc[UR12][R28.64] ;  /* 0x0000000c1c137981 */ /* 0x000562000c1e1500 */
[----:B------:R-:W-:-:S02]  /*09e0*/  LEA.HI.X.SX32 R35, R35, R0, 0x1, P1 ;  /* 0x0000000023237211 */ /* 0x000fc400008f0eff */
[C---:B------:R-:W-:Y:S01]  /*09f0*/  LEA R36, P0, R23.reuse, R4, 0x1 ;  /* 0x0000000417247211 */ /* 0x040fe200078008ff */
[----:B-1----:R-:W-:Y:S01]  /*0a00*/  IMAD R27, R6, 0x2, R39 ;  /* 0x00000002061b7824 */ /* 0x002fe200078e0227 */
[----:B------:R-:W5:Y:S02]  /*0a10*/  LDG.E.U16 R22, desc[UR12][R32.64] ;  /* 0x0000000c20167981 */ /* 0x000f64000c1e1500 */
[----:B------:R-:W-:Y:S02]  /*0a20*/  LEA.HI.X.SX32 R37, R23, R0, 0x1, P0 ;  /* 0x0000000017257211 */ /* 0x000fe400000f0eff */
[----:B------:R1:W5:Y:S01]  /*0a30*/  LDG.E.U16 R23, desc[UR12][R34.64] ;  /* 0x0000000c22177981 */ /* 0x000362000c1e1500 */
[----:B--2---:R-:W-:-:S04]  /*0a40*/  LEA R28, P0, R25, R4, 0x1 ;  /* 0x00000004191c7211 */ /* 0x004fc800078008ff */
[----:B------:R-:W-:Y:S02]  /*0a50*/  LEA.HI.X.SX32 R29, R25, R0, 0x1, P0 ;  /* 0x00000000191d7211 */ /* 0x000fe400000f0eff */
[----:B------:R2:W5:Y:S01]  /*0a60*/  LDG.E.U16 R25, desc[UR12][R36.64] ;  /* 0x0000000c24197981 */ /* 0x000562000c1e1500 */
[C---:B-1----:R-:W-:Y:S01]  /*0a70*/  IMAD R35, R6.reuse, 0x2, R27 ;  /* 0x0000000206237824 */ /* 0x042fe200078e021b */
[-C--:B------:R-:W-:Y:S02]  /*0a80*/  LEA R30, P0, R31, R4.reuse, 0x1 ;  /* 0x000000041f1e7211 */ /* 0x080fe400078008ff */
[----:B------:R-:W5:Y:S01]  /*0a90*/  LDG.E.U16 R24, desc[UR12][R28.64] ;  /* 0x0000000c1c187981 */ /* 0x000f62000c1e1500 */
[----:B------:R-:W-:Y:S02]  /*0aa0*/  LEA R38, P1, R39, R4, 0x1 ;  /* 0x0000000427267211 */ /* 0x000fe400078208ff */
[----:B--2---:R-:W-:Y:S02]  /*0ab0*/  LEA R37, R6, R35, 0x1 ;  /* 0x0000002306257211 */ /* 0x004fe400078e08ff */
[----:B------:R-:W-:-:S03]  /*0ac0*/  LEA.HI.X.SX32 R31, R31, R0, 0x1, P0 ;  /* 0x000000001f1f7211 */ /* 0x000fc600000f0eff */
[C---:B------:R-:W-:Y:S01]  /*0ad0*/  IMAD R41, R6.reuse, 0x2, R37 ;  /* 0x0000000206297824 */ /* 0x040fe200078e0225 */
[----:B------:R-:W-:Y:S01]  /*0ae0*/  LEA.HI.X.SX32 R39, R39, R0, 0x1, P1 ;  /* 0x0000000027277211 */ /* 0x000fe200008f0eff */
[----:B------:R-:W5:Y:S01]  /*0af0*/  LDG.E.U16 R26, desc[UR12][R30.64] ;  /* 0x0000000c1e1a7981 */ /* 0x000f62000c1e1500 */
[----:B------:R-:W-:Y:S01]  /*0b00*/  LEA R32, P0, R27, R4, 0x1 ;  /* 0x000000041b207211 */ /* 0x000fe200078008ff */
[----:B------:R-:W-:-:S03]  /*0b10*/  IMAD R43, R6, 0x2, R41 ;  /* 0x00000002062b7824 */ /* 0x000fc600078e0229 */
[----:B------:R-:W-:Y:S02]  /*0b20*/  LEA.HI.X.SX32 R33, R27, R0, 0x1, P0 ;  /* 0x000000001b217211 */ /* 0x000fe400000f0eff */
[----:B------:R1:W5:Y:S01]  /*0b30*/  LDG.E.U16 R27, desc[UR12][R38.64] ;  /* 0x0000000c261b7981 */ /* 0x000362000c1e1500 */
[-C--:B------:R-:W-:Y:S02]  /*0b40*/  LEA R34, P0, R35, R4.reuse, 0x1 ;  /* 0x0000000423227211 */ /* 0x080fe400078008ff */
[----:B------:R-:W-:Y:S01]  /*0b50*/  LEA R40, P1, R41, R4, 0x1 ;  /* 0x0000000429287211 */ /* 0x000fe200078208ff */
[----:B------:R-:W5:Y:S01]  /*0b60*/  LDG.E.U16 R29, desc[UR12][R32.64] ;  /* 0x0000000c201d7981 */ /* 0x000f62000c1e1500 */
[----:B-1----:R-:W-:Y:S01]  /*0b70*/  IMAD R39, R6, 0x2, R43 ;  /* 0x0000000206277824 */ /* 0x002fe200078e022b */
[----:B------:R-:W-:-:S04]  /*0b80*/  LEA.HI.X.SX32 R35, R35, R0, 0x1, P0 ;  /* 0x0000000023237211 */ /* 0x000fc800000f0eff */
[----:B------:R-:W-:Y:S01]  /*0b90*/  LEA R45, R6, R39, 0x1 ;  /* 0x00000027062d7211 */ /* 0x000fe200078e08ff */
[----:B------:R1:W5:Y:S01]  /*0ba0*/  LDG.E.U16 R28, desc[UR12][R34.64] ;  /* 0x0000000c221c7981 */ /* 0x000362000c1e1500 */
[----:B------:R-:W-:-:S03]  /*0bb0*/  LEA R36, P0, R37, R4, 0x1 ;  /* 0x0000000425247211 */ /* 0x000fc600078008ff */
[C---:B------:R-:W-:Y:S01]  /*0bc0*/  IMAD R47, R6.reuse, 0x2, R45 ;  /* 0x00000002062f7824 */ /* 0x040fe200078e022d */
[----:B------:R-:W-:Y:S02]  /*0bd0*/  LEA.HI.X.SX32 R37, R37, R0, 0x1, P0 ;  /* 0x0000000025257211 */ /* 0x000fe400000f0eff */
[C---:B------:R-:W-:Y:S01]  /*0be0*/  LEA R42, P0, R43.reuse, R4, 0x1 ;  /* 0x000000042b2a7211 */ /* 0x040fe200078008ff */
[----:B-1----:R-:W-:Y:S02]  /*0bf0*/  IMAD R35, R6, 0x2, R47 ;  /* 0x0000000206237824 */ /* 0x002fe400078e022f */
[----:B------:R1:W5:Y:S01]  /*0c00*/  LDG.E.U16 R30, desc[UR12][R36.64] ;  /* 0x0000000c241e7981 */ /* 0x000362000c1e1500 */
[----:B------:R-:W-:Y:S02]  /*0c10*/  LEA.HI.X.SX32 R43, R43, R0, 0x1, P0 ;  /* 0x000000002b2b7211 */ /* 0x000fe400000f0eff */
[----:B------:R-:W-:-:S03]  /*0c20*/  LEA R38, P0, R39, R4, 0x1 ;  /* 0x0000000427267211 */ /* 0x000fc600078008ff */
[----:B------:R2:W5:Y:S01]  /*0c30*/  LDG.E.U16 R33, desc[UR12][R42.64] ;  /* 0x0000000c2a217981 */ /* 0x000562000c1e1500 */
[C---:B-1----:R-:W-:Y:S01]  /*0c40*/  IMAD R37, R6.reuse, 0x2, R35 ;  /* 0x0000000206257824 */ /* 0x042fe200078e0223 */
[-C--:B------:R-:W-:Y:S02]  /*0c50*/  LEA.HI.X.SX32 R39, R39, R0.reuse, 0x1, P0 ;  /* 0x0000000027277211 */ /* 0x080fe400000f0eff */
        /* <DEDUP_REMOVED lines=177> */
[----:B------:R-:W-:Y:S01]  /*1770*/  LEA.HI.X.SX32 R83, R83, R0, 0x1, P0 ;  /* 0x0000000053537211 */ /* 0x000fe200000f0eff */
[----:B-1----:R-:W-:Y:S01]  /*1780*/  IMAD R87, R6, 0x2, R91 ;  /* 0x0000000206577824 */ /* 0x002fe200078e025b */
[----:B------:R-:W-:-:S03]  /*1790*/  LEA R84, P0, R85, R4, 0x1 ;  /* 0x0000000455547211 */ /* 0x000fc600078008ff */
[----:B------:R1:W5:Y:S01]  /*17a0*/  LDG.E.U16 R76, desc[UR12][R82.64] ;  /* 0x0000000c524c7981 */ /* 0x000362000c1e1500 */
[C---:B------:R-:W-:Y:S02]  /*17b0*/  LEA R93, R6.reuse, R87, 0x1 ;  /* 0x00000057065d7211 */ /* 0x040fe400078e08ff */
[----:B------:R-:W-:Y:S02]  /*17c0*/  LEA.HI.X.SX32 R85, R85, R0, 0x1, P0 ;  /* 0x0000000055557211 */ /* 0x000fe400000f0eff */
[C---:B------:R-:W-:Y:S01]  /*17d0*/  LEA R90, P0, R91.reuse, R4, 0x1 ;  /* 0x000000045b5a7211 */ /* 0x040fe200078008ff */
[C---:B------:R-:W-:Y:S02]  /*17e0*/  IMAD R95, R6.reuse, 0x2, R93 ;  /* 0x00000002065f7824 */ /* 0x040fe400078e025d */
[----:B------:R2:W5:Y:S01]  /*17f0*/  LDG.E.U16 R78, desc[UR12][R84.64] ;  /* 0x0000000c544e7981 */ /* 0x000562000c1e1500 */
[----:B------:R-:W-:Y:S01]  /*1800*/  LEA.HI.X.SX32 R91, R91, R0, 0x1, P0 ;  /* 0x000000005b5b7211 */ /* 0x000fe200000f0eff */
[----:B-1----:R-:W-:Y:S01]  /*1810*/  IMAD R83, R6, 0x2, R95 ;  /* 0x0000000206537824 */ /* 0x002fe200078e025f */
[----:B------:R-:W-:-:S03]  /*1820*/  LEA R86, P0, R87, R4, 0x1 ;  /* 0x0000000457567211 */ /* 0x000fc600078008ff */
[----:B------:R1:W5:Y:S01]  /*1830*/  LDG.E.U16 R81, desc[UR12][R90.64] ;  /* 0x0000000c5a517981 */ /* 0x000362000c1e1500 */
[----:B------:R-:W-:Y:S01]  /*1840*/  LEA.HI.X.SX32 R87, R87, R0, 0x1, P0 ;  /* 0x0000000057577211 */ /* 0x000fe200000f0eff */
[----:B--2---:R-:W-:Y:S01]  /*1850*/  IMAD R85, R6, 0x2, R83 ;  /* 0x0000000206557824 */ /* 0x004fe200078e0253 */
[----:B------:R-:W-:-:S03]  /*1860*/  LEA R92, P0, R93, R4, 0x1 ;  /* 0x000000045d5c7211 */ /* 0x000fc600078008ff */
[----:B------:R2:W5:Y:S01]  /*1870*/  LDG.E.U16 R80, desc[UR12][R86.64] ;  /* 0x0000000c56507981 */ /* 0x000562000c1e1500 */
[-C--:B------:R-:W-:Y:S02]  /*1880*/  LEA.HI.X.SX32 R89, R89, R0.reuse, 0x1, P1 ;  /* 0x0000000059597211 */ /* 0x080fe400008f0eff */
[----:B------:R-:W-:Y:S02]  /*1890*/  LEA.HI.X.SX32 R93, R93, R0, 0x1, P0 ;  /* 0x000000005d5d7211 */ /* 0x000fe400000f0eff */
[C---:B-1----:R-:W-:Y:S01]  /*18a0*/  LEA R91, R6.reuse, R85, 0x1 ;  /* 0x00000055065b7211 */ /* 0x042fe200078e08ff */
[----:B------:R1:W5:Y:S01]  /*18b0*/  LDG.E.U16 R79, desc[UR12][R88.64] ;  /* 0x0000000c584f7981 */ /* 0x000362000c1e1500 */
[-C--:B------:R-:W-:Y:S02]  /*18c0*/  LEA R96, P0, R83, R4.reuse, 0x1 ;  /* 0x0000000453607211 */ /* 0x080fe400078008ff */
[----:B------:R-:W-:Y:S01]  /*18d0*/  LEA R94, P1, R95, R4, 0x1 ;  /* 0x000000045f5e7211 */ /* 0x000fe200078208ff */
[C---:B------:R-:W-:Y:S01]  /*18e0*/  IMAD R99, R6.reuse, 0x2, R91 ;  /* 0x0000000206637824 */ /* 0x040fe200078e025b */
[-C--:B------:R-:W-:Y:S01]  /*18f0*/  LEA.HI.X.SX32 R97, R83, R0.reuse, 0x1, P0 ;  /* 0x0000000053617211 */ /* 0x080fe200000f0eff */
[----:B------:R-:W5:Y:S01]  /*1900*/  LDG.E.U16 R82, desc[UR12][R92.64] ;  /* 0x0000000c5c527981 */ /* 0x000f62000c1e1500 */
[----:B------:R-:W-:Y:S01]  /*1910*/  LEA.HI.X.SX32 R95, R95, R0, 0x1, P1 ;  /* 0x000000005f5f7211 */ /* 0x000fe200008f0eff */
[----:B--2---:R-:W-:Y:S01]  /*1920*/  IMAD R87, R6, 0x2, R99 ;  /* 0x0000000206577824 */ /* 0x004fe200078e0263 */
[----:B-1----:R-:W-:-:S03]  /*1930*/  LEA R88, P0, R85, R4, 0x1 ;  /* 0x0000000455587211 */ /* 0x002fc600078008ff */
[----:B------:R1:W5:Y:S01]  /*1940*/  LDG.E.U16 R83, desc[UR12][R94.64] ;  /* 0x0000000c5e537981 */ /* 0x000362000c1e1500 */
[----:B------:R-:W-:Y:S02]  /*1950*/  LEA.HI.X.SX32 R89, R85, R0, 0x1, P0 ;  /* 0x0000000055597211 */ /* 0x000fe400000f0eff */
[C---:B------:R-:W-:Y:S01]  /*1960*/  LEA R90, P0, R91.reuse, R4, 0x1 ;  /* 0x000000045b5a7211 */ /* 0x040fe200078008ff */
[----:B------:R2:W5:Y:S01]  /*1970*/  LDG.E.U16 R85, desc[UR12][R96.64] ;  /* 0x0000000c60557981 */ /* 0x000562000c1e1500 */
[C---:B-1----:R-:W-:Y:S02]  /*1980*/  IMAD R95, R6.reuse, 0x2, R87 ;  /* 0x00000002065f7824 */ /* 0x042fe400078e0257 */
[----:B------:R-:W-:Y:S01]  /*1990*/  LEA.HI.X.SX32 R91, R91, R0, 0x1, P0 ;  /* 0x000000005b5b7211 */ /* 0x000fe200000f0eff */
[----:B------:R1:W5:Y:S01]  /*19a0*/  LDG.E.U16 R84, desc[UR12][R88.64] ;  /* 0x0000000c58547981 */ /* 0x000362000c1e1500 */
[C---:B------:R-:W-:Y:S02]  /*19b0*/  LEA R92, P0, R87.reuse, R4, 0x1 ;  /* 0x00000004575c7211 */ /* 0x040fe400078008ff */
[----:B--2---:R-:W-:Y:S01]  /*19c0*/  LEA R97, R6, R95, 0x1 ;  /* 0x0000005f06617211 */ /* 0x004fe200078e08ff */
[----:B------:R2:W5:Y:S01]  /*19d0*/  LDG.E.U16 R86, desc[UR12][R90.64] ;  /* 0x0000000c5a567981 */ /* 0x000562000c1e1500 */
[----:B------:R-:W-:-:S02]  /*19e0*/  LEA.HI.X.SX32 R93, R87, R0, 0x1, P0 ;  /* 0x00000000575d7211 */ /* 0x000fc400000f0eff */
[-C--:B------:R-:W-:Y:S01]  /*19f0*/  LEA R98, P1, R99, R4.reuse, 0x1 ;  /* 0x0000000463627211 */ /* 0x080fe200078208ff */
[C---:B------:R-:W-:Y:S01]  /*1a00*/  IMAD R101, R6.reuse, 0x2, R97 ;  /* 0x0000000206657824 */ /* 0x040fe200078e0261 */
[----:B------:R-:W-:Y:S01]  /*1a10*/  LEA R94, P0, R95, R4, 0x1 ;  /* 0x000000045f5e7211 */ /* 0x000fe200078008ff */
[----:B------:R-:W5:Y:S01]  /*1a20*/  LDG.E.U16 R103, desc[UR12][R92.64] ;  /* 0x0000000c5c677981 */ /* 0x000f62000c1e1500 */
[-C--:B------:R-:W-:Y:S01]  /*1a30*/  LEA.HI.X.SX32 R99, R99, R0.reuse, 0x1, P1 ;  /* 0x0000000063637211 */ /* 0x080fe200008f0eff */
[----:B------:R-:W-:Y:S01]  /*1a40*/  IMAD R105, R6, 0x2, R101 ;  /* 0x0000000206697824 */ /* 0x000fe200078e0265 */
[----:B------:R-:W-:Y:S02]  /*1a50*/  LEA.HI.X.SX32 R95, R95, R0, 0x1, P0 ;  /* 0x000000005f5f7211 */ /* 0x000fe400000f0eff */
[-C--:B-1----:R-:W-:Y:S01]  /*1a60*/  LEA R88, P0, R97, R4.reuse, 0x1 ;  /* 0x0000000461587211 */ /* 0x082fe200078008ff */
[----:B------:R1:W5:Y:S01]  /*1a70*/  LDG.E.U16 R87, desc[UR12][R98.64] ;  /* 0x0000000c62577981 */ /* 0x000362000c1e1500 */
[----:B------:R-:W-:-:S02]  /*1a80*/  LEA R96, P1, R101, R4, 0x1 ;  /* 0x0000000465607211 */ /* 0x000fc400078208ff */
[----:B------:R-:W-:Y:S01]  /*1a90*/  LEA.HI.X.SX32 R89, R97, R0, 0x1, P0 ;  /* 0x0000000061597211 */ /* 0x000fe200000f0eff */
[----:B------:R3:W5:Y:S01]  /*1aa0*/  LDG.E.U16 R102, desc[UR12][R94.64] ;  /* 0x0000000c5e667981 */ /* 0x000762000c1e1500 */
[----:B--2---:R-:W-:Y:S01]  /*1ab0*/  LEA R90, P0, R105, R4, 0x1 ;  /* 0x00000004695a7211 */ /* 0x004fe200078008ff */
[C---:B-1----:R-:W-:Y:S01]  /*1ac0*/  IMAD R99, R6.reuse, 0x2, R105 ;  /* 0x0000000206637824 */ /* 0x042fe200078e0269 */
[-C--:B------:R-:W-:Y:S01]  /*1ad0*/  LEA.HI.X.SX32 R97, R101, R0.reuse, 0x1, P1 ;  /* 0x0000000065617211 */ /* 0x080fe200008f0eff */
[----:B------:R-:W5:Y:S01]  /*1ae0*/  LDG.E.U16 R104, desc[UR12][R88.64] ;  /* 0x0000000c58687981 */ /* 0x000f62000c1e1500 */
[----:B------:R-:W-:Y:S02]  /*1af0*/  LEA.HI.X.SX32 R91, R105, R0, 0x1, P0 ;  /* 0x00000000695b7211 */ /* 0x000fe400000f0eff */
[----:B------:R-:W-:Y:S01]  /*1b00*/  LEA R92, P0, R99, R4, 0x1 ;  /* 0x00000004635c7211 */ /* 0x000fe200078008ff */
[----:B------:R1:W5:Y:S01]  /*1b10*/  LDG.E.U16 R105, desc[UR12][R96.64] ;  /* 0x0000000c60697981 */ /* 0x000362000c1e1500 */
[----:B------:R-:W-:-:S02]  /*1b20*/  LEA R101, R6, R99, 0x1 ;  /* 0x0000006306657211 */ /* 0x000fc400078e08ff */
[----:B------:R-:W-:Y:S01]  /*1b30*/  LEA.HI.X.SX32 R93, R99, R0, 0x1, P0 ;  /* 0x00000000635d7211 */ /* 0x000fe200000f0eff */
[----:B------:R2:W5:Y:S02]  /*1b40*/  LDG.E.U16 R107, desc[UR12][R90.64] ;  /* 0x0000000c5a6b7981 */ /* 0x000564000c1e1500 */
[C---:B------:R-:W-:Y:S01]  /*1b50*/  IMAD R99, R6.reuse, 0x2, R101 ;  /* 0x0000000206637824 */ /* 0x040fe200078e0265 */
[C---:B---3--:R-:W-:Y:S01]  /*1b60*/  LEA R94, P0, R101.reuse, R4, 0x1 ;  /* 0x00000004655e7211 */ /* 0x048fe200078008ff */
[----:B------:R3:W5:Y:S02]  /*1b70*/  LDG.E.U16 R106, desc[UR12][R92.64] ;  /* 0x0000000c5c6a7981 */ /* 0x000764000c1e1500 */
[----:B------:R-:W-:Y:S01]  /*1b80*/  IMAD R111, R6, 0x2, R99 ;  /* 0x00000002066f7824 */ /* 0x000fe200078e0263 */
[----:B------:R-:W-:-:S03]  /*1b90*/  LEA.HI.X.SX32 R95, R101, R0, 0x1, P0 ;  /* 0x00000000655f7211 */ /* 0x000fc600000f0eff */
[C---:B-1----:R-:W-:Y:S01]  /*1ba0*/  IMAD R97, R6.reuse, 0x2, R111 ;  /* 0x0000000206617824 */ /* 0x042fe200078e026f */
[C---:B------:R-:W-:Y:S01]  /*1bb0*/  LEA R88, P0, R111.reuse, R4, 0x1 ;  /* 0x000000046f587211 */ /* 0x040fe200078008ff */
[----:B------:R1:W5:Y:S03]  /*1bc0*/  LDG.E.U16 R109, desc[UR12][R94.64] ;  /* 0x0000000c5e6d7981 */ /* 0x000366000c1e1500 */
[----:B------:R-:W-:Y:S02]  /*1bd0*/  LEA.HI.X.SX32 R89, R111, R0, 0x1, P0 ;  /* 0x000000006f597211 */ /* 0x000fe400000f0eff */
[-C--:B--2---:R-:W-:Y:S02]  /*1be0*/  LEA R90, P0, R97, R4.reuse, 0x1 ;  /* 0x00000004615a7211 */ /* 0x084fe400078008ff */
[----:B------:R-:W-:Y:S01]  /*1bf0*/  LEA R101, R6, R97, 0x1 ;  /* 0x0000006106657211 */ /* 0x000fe200078e08ff */
[----:B------:R-:W5:Y:S01]  /*1c00*/  LDG.E.U16 R115, desc[UR12][R88.64] ;  /* 0x0000000c58737981 */ /* 0x000f62000c1e1500 */
[----:B------:R-:W-:-:S02]  /*1c10*/  LEA R98, P1, R99, R4, 0x1 ;  /* 0x0000000463627211 */ /* 0x000fc400078208ff */
[-C--:B------:R-:W-:Y:S01]  /*1c20*/  LEA.HI.X.SX32 R91, R97, R0.reuse, 0x1, P0 ;  /* 0x00000000615b7211 */ /* 0x080fe200000f0eff */
[C---:B------:R-:W-:Y:S01]  /*1c30*/  IMAD R97, R6.reuse, 0x2, R101 ;  /* 0x0000000206617824 */ /* 0x040fe200078e0265 */
[----:B------:R-:W-:Y:S02]  /*1c40*/  LEA.HI.X.SX32 R99, R99, R0, 0x1, P1 ;  /* 0x0000000063637211 */ /* 0x000fe400008f0eff */
[C---:B---3--:R-:W-:Y:S01]  /*1c50*/  LEA R92, P0, R101.reuse, R4, 0x1 ;  /* 0x00000004655c7211 */ /* 0x048fe200078008ff */
[----:B------:R-:W-:Y:S01]  /*1c60*/  IMAD R111, R6, 0x2, R97 ;  /* 0x00000002066f7824 */ /* 0x000fe200078e0261 */
[----:B------:R-:W5:Y:S02]  /*1c70*/  LDG.E.U16 R114, desc[UR12][R90.64] ;  /* 0x0000000c5a727981 */ /* 0x000f64000c1e1500 */
[----:B------:R-:W-:Y:S02]  /*1c80*/  LEA.HI.X.SX32 R93, R101, R0, 0x1, P0 ;  /* 0x00000000655d7211 */ /* 0x000fe400000f0eff */
[----:B------:R2:W5:Y:S01]  /*1c90*/  LDG.E.U16 R108, desc[UR12][R98.64] ;  /* 0x0000000c626c7981 */ /* 0x000562000c1e1500 */
[----:B-1----:R-:W-:-:S02]  /*1ca0*/  LEA R94, P0, R111, R4, 0x1 ;  /* 0x000000046f5e7211 */ /* 0x002fc400078008ff */
[----:B------:R-:W-:Y:S01]  /*1cb0*/  LEA R96, P1, R97, R4, 0x1 ;  /* 0x0000000461607211 */ /* 0x000fe200078208ff */
[----:B------:R-:W5:Y:S01]  /*1cc0*/  LDG.E.U16 R116, desc[UR12][R92.64] ;  /* 0x0000000c5c747981 */ /* 0x000f62000c1e1500 */
[-C--:B------:R-:W-:Y:S01]  /*1cd0*/  LEA.HI.X.SX32 R95, R111, R0.reuse, 0x1, P0 ;  /* 0x000000006f5f7211 */ /* 0x080fe200000f0eff */
[----:B--2---:R-:W-:Y:S01]  /*1ce0*/  IMAD R99, R6, 0x2, R111 ;  /* 0x0000000206637824 */ /* 0x004fe200078e026f */
[----:B------:R-:W-:-:S03]  /*1cf0*/  LEA.HI.X.SX32 R97, R97, R0, 0x1, P1 ;  /* 0x0000000061617211 */ /* 0x000fc600008f0eff */
[----:B------:R-:W5:Y:S01]  /*1d00*/  LDG.E.U16 R119, desc[UR12][R94.64] ;  /* 0x0000000c5e777981 */ /* 0x000f62000c1e1500 */
[----:B------:R-:W-:-:S03]  /*1d10*/  LEA R88, P0, R99, R4, 0x1 ;  /* 0x0000000463587211 */ /* 0x000fc600078008ff */
[----:B------:R1:W5:Y:S01]  /*1d20*/  LDG.E.U16 R117, desc[UR12][R96.64] ;  /* 0x0000000c60757981 */ /* 0x000362000c1e1500 */
[----:B------:R-:W-:Y:S02]  /*1d30*/  LEA R101, R6, R99, 0x1 ;  /* 0x0000006306657211 */ /* 0x000fe400078e08ff */
[----:B------:R-:W-:-:S03]  /*1d40*/  LEA.HI.X.SX32 R89, R99, R0, 0x1, P0 ;  /* 0x0000000063597211 */ /* 0x000fc600000f0eff */
[C---:B------:R-:W-:Y:S01]  /*1d50*/  IMAD R99, R6.reuse, 0x2, R101 ;  /* 0x0000000206637824 */ /* 0x040fe200078e0265 */
[C---:B------:R-:W-:Y:S01]  /*1d60*/  LEA R90, P0, R101.reuse, R4, 0x1 ;  /* 0x00000004655a7211 */ /* 0x040fe200078008ff */
[----:B------:R2:W5:Y:S02]  /*1d70*/  LDG.E.U16 R118, desc[UR12][R88.64] ;  /* 0x0000000c58767981 */ /* 0x000564000c1e1500 */
[----:B------:R-:W-:Y:S01]  /*1d80*/  IMAD R111, R6, 0x2, R99 ;  /* 0x00000002066f7824 */ /* 0x000fe200078e0263 */
[----:B------:R-:W-:-:S03]  /*1d90*/  LEA.HI.X.SX32 R91, R101, R0, 0x1, P0 ;  /* 0x00000000655b7211 */ /* 0x000fc600000f0eff */
[C---:B-1----:R-:W-:Y:S01]  /*1da0*/  IMAD R97, R6.reuse, 0x2, R111 ;  /* 0x0000000206617824 */ /* 0x042fe200078e026f */
[C---:B------:R-:W-:Y:S01]  /*1db0*/  LEA R92, P0, R111.reuse, R4, 0x1 ;  /* 0x000000046f5c7211 */ /* 0x040fe200078008ff */
[----:B------:R1:W5:Y:S03]  /*1dc0*/  LDG.E.U16 R120, desc[UR12][R90.64] ;  /* 0x0000000c5a787981 */ /* 0x000366000c1e1500 */
[----:B------:R-:W-:Y:S02]  /*1dd0*/  LEA.HI.X.SX32 R93, R111, R0, 0x1, P0 ;  /* 0x000000006f5d7211 */ /* 0x000fe400000f0eff */
[-C--:B------:R-:W-:Y:S02]  /*1de0*/  LEA R94, P0, R97, R4.reuse, 0x1 ;  /* 0x00000004615e7211 */ /* 0x080fe400078008ff */
[----:B------:R-:W-:Y:S01]  /*1df0*/  LEA R101, R6, R97, 0x1 ;  /* 0x0000006106657211 */ /* 0x000fe200078e08ff */
[----:B------:R-:W5:Y:S01]  /*1e00*/  LDG.E.U16 R123, desc[UR12][R92.64] ;  /* 0x0000000c5c7b7981 */ /* 0x000f62000c1e1500 */
[----:B------:R-:W-:-:S02]  /*1e10*/  LEA R98, P1, R99, R4, 0x1 ;  /* 0x0000000463627211 */ /* 0x000fc400078208ff */
[-C--:B------:R-:W-:Y:S01]  /*1e20*/  LEA.HI.X.SX32 R95, R97, R0.reuse, 0x1, P0 ;  /* 0x00000000615f7211 */ /* 0x080fe200000f0eff */
[C---:B------:R-:W-:Y:S01]  /*1e30*/  IMAD R97, R6.reuse, 0x2, R101 ;  /* 0x0000000206617824 */ /* 0x040fe200078e0265 */
[----:B------:R-:W-:Y:S02]  /*1e40*/  LEA.HI.X.SX32 R99, R99, R0, 0x1, P1 ;  /* 0x0000000063637211 */ /* 0x000fe400008f0eff */
[C---:B--2---:R-:W-:Y:S01]  /*1e50*/  LEA R88, P0, R101.reuse, R4, 0x1 ;  /* 0x0000000465587211 */ /* 0x044fe200078008ff */
[----:B------:R-:W-:Y:S01]  /*1e60*/  IMAD R111, R6, 0x2, R97 ;  /* 0x00000002066f7824 */ /* 0x000fe200078e0261 */
[----:B------:R-:W5:Y:S02]  /*1e70*/  LDG.E.U16 R122, desc[UR12][R94.64] ;  /* 0x0000000c5e7a7981 */ /* 0x000f64000c1e1500 */
[----:B------:R-:W-:Y:S02]  /*1e80*/  LEA.HI.X.SX32 R89, R101, R0, 0x1, P0 ;  /* 0x0000000065597211 */ /* 0x000fe400000f0eff */
[----:B------:R2:W5:Y:S01]  /*1e90*/  LDG.E.U16 R121, desc[UR12][R98.64] ;  /* 0x0000000c62797981 */ /* 0x000562000c1e1500 */
[----:B-1----:R-:W-:-:S02]  /*1ea0*/  LEA R90, P0, R111, R4, 0x1 ;  /* 0x000000046f5a7211 */ /* 0x002fc400078008ff */
[----:B------:R-:W-:Y:S01]  /*1eb0*/  LEA R96, P1, R97, R4, 0x1 ;  /* 0x0000000461607211 */ /* 0x000fe200078208ff */
[----:B------:R1:W5:Y:S01]  /*1ec0*/  LDG.E.U16 R124, desc[UR12][R88.64] ;  /* 0x0000000c587c7981 */ /* 0x000362000c1e1500 */
[-C--:B------:R-:W-:Y:S01]  /*1ed0*/  LEA.HI.X.SX32 R91, R111, R0.reuse, 0x1, P0 ;  /* 0x000000006f5b7211 */ /* 0x080fe200000f0eff */
[----:B--2---:R-:W-:Y:S01]  /*1ee0*/  IMAD R99, R6, 0x2, R111 ;  /* 0x0000000206637824 */ /* 0x004fe200078e026f */
[----:B------:R-:W-:-:S03]  /*1ef0*/  LEA.HI.X.SX32 R97, R97, R0, 0x1, P1 ;  /* 0x0000000061617211 */ /* 0x000fc600008f0eff */
[----:B------:R2:W5:Y:S01]  /*1f00*/  LDG.E.U16 R127, desc[UR12][R90.64] ;  /* 0x0000000c5a7f7981 */ /* 0x000562000c1e1500 */
        /* <DEDUP_REMOVED lines=13> */
[C---:B--2---:R-:W-:Y:S02]  /*1fe0*/  LEA R90, P0, R89.reuse, R4, 0x1 ;  /* 0x00000004595a7211 */ /* 0x044fe400078008ff */
[----:B---3--:R-:W-:Y:S01]  /*1ff0*/  LEA R97, R6, R89, 0x1 ;  /* 0x0000005906617211 */ /* 0x008fe200078e08ff */
[----:B------:R-:W5:Y:S01]  /*2000*/  LDG.E.U16 R131, desc[UR12][R100.64] ;  /* 0x0000000c64837981 */ /* 0x000f62000c1e1500 */
[----:B------:R-:W-:-:S03]  /*2010*/  LEA.HI.X.SX32 R91, R89, R0, 0x1, P0 ;  /* 0x00000000595b7211 */ /* 0x000fc600000f0eff */
[C---:B------:R-:W-:Y:S01]  /*2020*/  IMAD R89, R6.reuse, 0x2, R97 ;  /* 0x0000000206597824 */ /* 0x040fe200078e0261 */
[-C--:B------:R-:W-:Y:S01]  /*2030*/  LEA R98, P1, R99, R4.reuse, 0x1 ;  /* 0x0000000463627211 */ /* 0x080fe200078208ff */
[----:B------:R-:W5:Y:S01]  /*2040*/  LDG.E.U16 R130, desc[UR12][R90.64] ;  /* 0x0000000c5a827981 */ /* 0x000f62000c1e1500 */
[----:B------:R-:W-:Y:S01]  /*2050*/  LEA R112, P0, R97, R4, 0x1 ;  /* 0x0000000461707211 */ /* 0x000fe200078008ff */
[C---:B----4-:R-:W-:Y:S01]  /*2060*/  IMAD R93, R6.reuse, 0x2, R89 ;  /* 0x00000002065d7824 */ /* 0x050fe200078e0259 */
[-C--:B------:R-:W-:Y:S02]  /*2070*/  LEA.HI.X.SX32 R99, R99, R0.reuse, 0x1, P1 ;  /* 0x0000000063637211 */ /* 0x080fe400008f0eff */
[----:B------:R-:W-:Y:S01]  /*2080*/  LEA.HI.X.SX32 R113, R97, R0, 0x1, P0 ;  /* 0x0000000061717211 */ /* 0x000fe200000f0eff */
[----:B------:R-:W-:Y:S02]  /*2090*/  IMAD R97, R6, 0x2, R93 ;  /* 0x0000000206617824 */ /* 0x000fe400078e025d */
[----:B------:R2:W5:Y:S01]  /*20a0*/  LDG.E.U16 R129, desc[UR12][R98.64] ;  /* 0x0000000c62817981 */ /* 0x000562000c1e1500 */
[----:B-1----:R-:W-:-:S02]  /*20b0*/  LEA R94, P0, R93, R4, 0x1 ;  /* 0x000000045d5e7211 */ /* 0x002fc400078008ff */
[----:B------:R-:W-:Y:S01]  /*20c0*/  LEA R88, P1, R89, R4, 0x1 ;  /* 0x0000000459587211 */ /* 0x000fe200078208ff */
[----:B------:R-:W5:Y:S01]  /*20d0*/  LDG.E.U16 R112, desc[UR12][R112.64] ;  /* 0x0000000c70707981 */ /* 0x000f62000c1e1500 */
[----:B--2---:R-:W-:Y:S02]  /*20e0*/  LEA R99, R6, R97, 0x1 ;  /* 0x0000006106637211 */ /* 0x004fe400078e08ff */
[----:B------:R-:W-:-:S03]  /*20f0*/  LEA.HI.X.SX32 R95, R93, R0, 0x1, P0 ;  /* 0x000000005d5f7211 */ /* 0x000fc600000f0eff */
[C---:B------:R-:W-:Y:S01]  /*2100*/  IMAD R101, R6.reuse, 0x2, R99 ;  /* 0x0000000206657824 */ /* 0x040fe200078e0263 */
[----:B------:R-:W-:Y:S01]  /*2110*/  LEA.HI.X.SX32 R89, R89, R0, 0x1, P1 ;  /* 0x0000000059597211 */ /* 0x000fe200008f0eff */
[----:B------:R-:W5:Y:S01]  /*2120*/  LDG.E.U16 R135, desc[UR12][R94.64] ;  /* 0x0000000c5e877981 */ /* 0x000f62000c1e1500 */
[C---:B------:R-:W-:Y:S01]  /*2130*/  LEA R92, P0, R97.reuse, R4, 0x1 ;  /* 0x00000004615c7211 */ /* 0x040fe200078008ff */
[C---:B------:R-:W-:Y:S02]  /*2140*/  IMAD R111, R6.reuse, 0x2, R101 ;  /* 0x00000002066f7824 */ /* 0x040fe400078e0265 */
[----:B------:R1:W5:Y:S01]  /*2150*/  LDG.E.U16 R133, desc[UR12][R88.64] ;  /* 0x0000000c58857981 */ /* 0x000362000c1e1500 */
[----:B------:R-:W-:Y:S02]  /*2160*/  LEA.HI.X.SX32 R93, R97, R0, 0x1, P0 ;  /* 0x00000000615d7211 */ /* 0x000fe400000f0eff */
        /* <DEDUP_REMOVED lines=9> */
[----:B------:R-:W-:Y:S01]  /*2200*/  LEA R88, P0, R89, R4, 0x1 ;  /* 0x0000000459587211 */ /* 0x000fe200078008ff */
[C---:B------:R-:W-:Y:S01]  /*2210*/  IMAD R111, R6.reuse, 0x2, R95 ;  /* 0x00000002066f7824 */ /* 0x040fe200078e025f */
[-C--:B------:R-:W-:Y:S01]  /*2220*/  LEA.HI.X.SX32 R91, R101, R0.reuse, 0x1, P1 ;  /* 0x00000000655b7211 */ /* 0x080fe200008f0eff */
[----:B------:R-:W5:Y:S01]  /*2230*/  LDG.E.U16 R137, desc[UR12][R98.64] ;  /* 0x0000000c62897981 */ /* 0x000f62000c1e1500 */
[----:B------:R-:W-:Y:S01]  /*2240*/  LEA.HI.X.SX32 R89, R89, R0, 0x1, P0 ;  /* 0x0000000059597211 */ /* 0x000fe200000f0eff */
[----:B------:R-:W-:Y:S01]  /*2250*/  IMAD R113, R6, 0x2, R111 ;  /* 0x0000000206717824 */ /* 0x000fe200078e026f */
[C---:B------:R-:W-:Y:S01]  /*2260*/  LEA R100, P0, R95.reuse, R4, 0x1 ;  /* 0x000000045f647211 */ /* 0x040fe200078008ff */
[----:B------:R2:W5:Y:S03]  /*2270*/  LDG.E.U16 R140, desc[UR12][R90.64] ;  /* 0x0000000c5a8c7981 */ /* 0x000566000c1e1500 */
[----:B------:R-:W-:Y:S01]  /*2280*/  LEA.HI.X.SX32 R101, R95, R0, 0x1, P0 ;  /* 0x000000005f657211 */ /* 0x000fe200000f0eff */
[----:B------:R-:W5:Y:S01]  /*2290*/  LDG.E.U16 R138, desc[UR12][R88.64] ;  /* 0x0000000c588a7981 */ /* 0x000f62000c1e1500 */
[----:B-1----:R-:W-:-:S02]  /*22a0*/  LEA R96, P0, R113, R4, 0x1 ;  /* 0x0000000471607211 */ /* 0x002fc400078008ff */
[----:B------:R-:W-:Y:S01]  /*22b0*/  LEA R92, P1, R111, R4, 0x1 ;  /* 0x000000046f5c7211 */ /* 0x000fe200078208ff */
[----:B------:R1:W5:Y:S01]  /*22c0*/  LDG.E.U16 R100, desc[UR12][R100.64] ;  /* 0x0000000c64647981 */ /* 0x000362000c1e1500 */
[----:B--2---:R-:W-:Y:S01]  /*22d0*/  IMAD R91, R6, 0x2, R113 ;  /* 0x00000002065b7824 */ /* 0x004fe200078e0271 */
[----:B------:R-:W-:-:S04]  /*22e0*/  LEA.HI.X.SX32 R97, R113, R0, 0x1, P0 ;  /* 0x0000000071617211 */ /* 0x000fc800000f0eff */
[C---:B------:R-:W-:Y:S01]  /*22f0*/  LEA R94, P0, R91.reuse, R4, 0x1 ;  /* 0x000000045b5e7211 */ /* 0x040fe200078008ff */
[----:B------:R-:W5:Y:S01]  /*2300*/  LDG.E.U16 R139, desc[UR12][R96.64] ;  /* 0x0000000c608b7981 */ /* 0x000f62000c1e1500 */
[----:B------:R-:W-:Y:S02]  /*2310*/  LEA R99, R6, R91, 0x1 ;  /* 0x0000005b06637211 */ /* 0x000fe400078e08ff */
[----:B------:R-:W-:-:S03]  /*2320*/  LEA.HI.X.SX32 R95, R91, R0, 0x1, P0 ;  /* 0x000000005b5f7211 */ /* 0x000fc600000f0eff */
[C---:B------:R-:W-:Y:S01]  /*2330*/  IMAD R91, R6.reuse, 0x2, R99 ;  /* 0x00000002065b7824 */ /* 0x040fe200078e0263 */
[----:B------:R-:W-:Y:S01]  /*2340*/  LEA.HI.X.SX32 R93, R111, R0, 0x1, P1 ;  /* 0x000000006f5d7211 */ /* 0x000fe200008f0eff */
[----:B------:R-:W5:Y:S02]  /*2350*/  LDG.E.U16 R142, desc[UR12][R94.64] ;  /* 0x0000000c5e8e7981 */ /* 0x000f64000c1e1500 */
[C---:B------:R-:W-:Y:S01]  /*2360*/  IMAD R111, R6.reuse, 0x2, R91 ;  /* 0x00000002066f7824 */ /* 0x040fe200078e025b */
[-C--:B------:R-:W-:Y:S01]  /*2370*/  LEA R98, P0, R99, R4.reuse, 0x1 ;  /* 0x0000000463627211 */ /* 0x080fe200078008ff */
[----:B------:R2:W5:Y:S02]  /*2380*/  LDG.E.U16 R141, desc[UR12][R92.64] ;  /* 0x0000000c5c8d7981 */ /* 0x000564000c1e1500 */
[----:B-1----:R-:W-:Y:S01]  /*2390*/  IMAD R101, R6, 0x2, R111 ;  /* 0x0000000206657824 */ /* 0x002fe200078e026f */
[----:B------:R-:W-:Y:S02]  /*23a0*/  LEA R88, P1, R91, R4, 0x1 ;  /* 0x000000045b587211 */ /* 0x000fe400078208ff */
[----:B------:R-:W-:-:S02]  /*23b0*/  LEA.HI.X.SX32 R99, R99, R0, 0x1, P0 ;  /* 0x0000000063637211 */ /* 0x000fc400000f0eff */
[----:B------:R-:W-:Y:S02]  /*23c0*/  LEA R90, P0, R111, R4, 0x1 ;  /* 0x000000046f5a7211 */ /* 0x000fe400078008ff */
[C---:B------:R-:W-:Y:S01]  /*23d0*/  LEA R113, R6.reuse, R101, 0x1 ;  /* 0x0000006506717211 */ /* 0x040fe200078e08ff */
[----:B------:R-:W5:Y:S01]  /*23e0*/  LDG.E.U16 R98, desc[UR12][R98.64] ;  /* 0x0000000c62627981 */ /* 0x000f62000c1e1500 */
[-C--:B------:R-:W-:Y:S02]  /*23f0*/  LEA.HI.X.SX32 R89, R91, R0.reuse, 0x1, P1 ;  /* 0x000000005b597211 */ /* 0x080fe400008f0eff */
[----:B------:R-:W-:Y:S01]  /*2400*/  LEA.HI.X.SX32 R91, R111, R0, 0x1, P0 ;  /* 0x000000006f5b7211 */ /* 0x000fe200000f0eff */
[----:B------:R-:W-:Y:S01]  /*2410*/  IMAD R111, R6, 0x2, R113 ;  /* 0x00000002066f7824 */ /* 0x000fe200078e0271 */
[-C--:B--2---:R-:W-:Y:S01]  /*2420*/  LEA R92, P0, R101, R4.reuse, 0x1 ;  /* 0x00000004655c7211 */ /* 0x084fe200078008ff */
[----:B------:R1:W5:Y:S01]  /*2430*/  LDG.E.U16 R88, desc[UR12][R88.64] ;  /* 0x0000000c58587981 */ /* 0x000362000c1e1500 */
[----:B------:R-:W-:-:S02]  /*2440*/  LEA R96, P1, R113, R4, 0x1 ;  /* 0x0000000471607211 */ /* 0x000fc400078208ff */
[----:B------:R-:W-:Y:S01]  /*2450*/  LEA.HI.X.SX32 R93, R101, R0, 0x1, P0 ;  /* 0x00000000655d7211 */ /* 0x000fe200000f0eff */
[----:B------:R2:W5:Y:S01]  /*2460*/  LDG.E.U16 R91, desc[UR12][R90.64] ;  /* 0x0000000c5a5b7981 */ /* 0x000562000c1e1500 */
[----:B------:R-:W-:Y:S02]  /*2470*/  LEA R94, P0, R111, R4, 0x1 ;  /* 0x000000046f5e7211 */ /* 0x000fe400078008ff */
[-C--:B------:R-:W-:Y:S01]  /*2480*/  LEA.HI.X.SX32 R97, R113, R0.reuse, 0x1, P1 ;  /* 0x0000000071617211 */ /* 0x080fe200008f0eff */
[----:B------:R2:W5:Y:S01]  /*2490*/  LDG.E.U16 R92, desc[UR12][R92.64] ;  /* 0x0000000c5c5c7981 */ /* 0x000562000c1e1500 */
[----:B------:R-:W-:-:S03]  /*24a0*/  LEA.HI.X.SX32 R95, R111, R0, 0x1, P0 ;  /* 0x000000006f5f7211 */ /* 0x000fc600000f0eff */
[----:B------:R2:W5:Y:S04]  /*24b0*/  LDG.E.U16 R96, desc[UR12][R96.64] ;  /* 0x0000000c60607981 */ /* 0x000568000c1e1500 */
[----:B------:R2:W5:Y:S01]  /*24c0*/  LDG.E.U16 R94, desc[UR12][R94.64] ;  /* 0x0000000c5e5e7981 */ /* 0x000562000c1e1500 */
[----:B------:R-:W-:Y:S02]  /*24d0*/  SHF.R.U32.HI R0, RZ, 0x5, R143 ;  /* 0x00000005ff007819 */ /* 0x000fe4000001168f */
[----:B0-----:R-:W-:Y:S02]  /*24e0*/  R2UR UR7, R110 ;  /* 0x000000006e0772ca */ /* 0x001fe400000e0000 */
[----:B------:R-:W-:Y:S02]  /*24f0*/  R2UR UR4, R0 ;  /* 0x00000000000472ca */ /* 0x000fe400000e0000 */
[----:B------:R-:W-:-:S02]  /*2500*/  LOP3.LUT R0, R143, 0x3f, RZ, 0xc0, !PT ;  /* 0x0000003f8f007812 */ /* 0x000fc400078ec0ff */
[----:B-1----:R-:W-:-:S03]  /*2510*/  SHF.R.S32.HI R89, RZ, 0x6, R143 ;  /* 0x00000006ff597819 */ /* 0x002fc6000001148f */
[----:B------:R-:W-:Y:S01]  /*2520*/  IMAD.SHL.U32 R0, R0, 0x2, RZ ;  /* 0x0000000200007824 */ /* 0x000fe200078e00ff */
[----:B------:R-:W-:-:S04]  /*2530*/  SGXT R89, R89, 0x1 ;  /* 0x000000015959781a */ /* 0x000fc80000000200 */
[----:B------:R-:W-:Y:S01]  /*2540*/  LOP3.LUT R132, R0, 0x90, R89, 0x78, !PT ;  /* 0x0000009000847812 */ /* 0x000fe200078e7859 */
[----:B--2---:R-:W-:Y:S06]  /*2550*/  BRA.U UP0, `(.L_x_5) ;  /* 0x0000000100187547 */ /* 0x004fec000b800000 */
[----:B------:R-:W-:Y:S01]  /*2560*/  ELECT P0, URZ, PT ;  /* 0x0000000000ff782f */ /* 0x000fe20003800000 */
[----:B------:R-:W-:Y:S01]  /*2570*/  IMAD.MOV.U32 R4, RZ, RZ, 0x1 ;  /* 0x00000001ff047424 */ /* 0x000fe200078e00ff */
[----:B------:R-:W-:Y:S01]  /*2580*/  UMOV UR5, 0x40 ;  /* 0x0000004000057882 */ /* 0x000fe20000000000 */
[----:B------:R-:W-:Y:S01]  /*2590*/  UVIRTCOUNT.DEALLOC.SMPOOL 0x80 ;  /* 0x000000800000784c */ /* 0x000fe20000000000 */
[----:B------:R-:W-:-:S09]  /*25a0*/  ULEA UR5, UR8, UR5, 0x18 ;  /* 0x0000000508057291 */ /* 0x000fd2000f8ec0ff */
[----:B------:R0:W-:Y:S03]  /*25b0*/  @P0 STS.U8 [UR5], R4 ;  /* 0x00000004ff000988 */ /* 0x0001e60008000005 */
.L_x_5:
[C---:B0-----:R-:W-:Y:S01]  /*25c0*/  LOP3.LUT R4, R132.reuse, 0x20, RZ, 0x3c, !PT ;  /* 0x0000002084047812 */ /* 0x041fe200078e3cff */
[----:B-----5:R0:W-:Y:S01]  /*25d0*/  STS.U16 [R132+UR6], R3 ;  /* 0x0000000384007988 */ /* 0x0201e20008000406 */
[----:B------:R-:W1:Y:S01]  /*25e0*/  LDCU UR5, c[0x0][0x3c8] ;  /* 0x00007900ff0577ac */ /* 0x000e620008000800 */
[----:B------:R-:W2:Y:S01]  /*25f0*/  S2UR UR9, SR_CTAID.Y ;  /* 0x00000000000979c3 */ /* 0x000ea20000002600 */
[C---:B------:R-:W-:Y:S01]  /*2600*/  LOP3.LUT R6, R132.reuse, 0x60, RZ, 0x3c, !PT ;  /* 0x0000006084067812 */ /* 0x040fe200078e3cff */
[----:B------:R3:W-:Y:S01]  /*2610*/  STS.U16 [R132+UR6+0x400], R9 ;  /* 0x0004000984007988 */ /* 0x0007e20008000406 */
[----:B------:R-:W-:Y:S01]  /*2620*/  LOP3.LUT P5, RZ, R143, 0x7f, RZ, 0xc0, !PT ;  /* 0x0000007f8fff7812 */ /* 0x000fe200078ac0ff */
[----:B------:R-:W-:Y:S01]  /*2630*/  UMOV UR14, 0x1 ;  /* 0x00000001000e7882 */ /* 0x000fe20000000000 */
[----:B------:R-:W4:Y:S01]  /*2640*/  LDCU UR66, c[0x0][0x3d4] ;  /* 0x00007a80ff4277ac */ /* 0x000f220008000800 */
[----:B------:R-:W-:Y:S01]  /*2650*/  STS.U16 [R132+UR6+0x800], R13 ;  /* 0x0008000d84007988 */ /* 0x000fe20008000406 */
[----:B0-----:R-:W-:Y:S01]  /*2660*/  LOP3.LUT R3, R132, 0x40, RZ, 0x3c, !PT ;  /* 0x0000004084037812 */ /* 0x001fe200078e3cff */
[----:B------:R-:W0:Y:S02]  /*2670*/  LDC R101, c[0x0][0x3c4] ;  /* 0x0000f100ff657b82 */ /* 0x000e240000000800 */
[----:B------:R-:W-:Y:S01]  /*2680*/  STS.U16 [R132+UR6+0xc00], R17 ;  /* 0x000c001184007988 */ /* 0x000fe20008000406 */
[----:B---3--:R-:W-:-:S03]  /*2690*/  PRMT R9, RZ, 0x7610, R9 ;  /* 0x00007610ff097816 */ /* 0x008fc60000000009 */
[----:B------:R-:W-:Y:S02]  /*26a0*/  STS.U16 [R132+UR6+0x1000], R21 ;  /* 0x0010001584007988 */ /* 0x000fe40008000406 */
[----:B------:R-:W-:Y:S01]  /*26b0*/  VOTEU.ALL UP1, P5 ;  /* 0x0000000000ff7886 */ /* 0x000fe20002820000 */
[----:B------:R-:W3:Y:S01]  /*26c0*/  LDC R89, c[0x0][0x3c4] ;  /* 0x0000f100ff597b82 */ /* 0x000ee20000000800 */
[----:B------:R-:W-:Y:S01]  /*26d0*/  STS.U16 [R132+UR6+0x1400], R25 ;  /* 0x0014001984007988 */ /* 0x000fe20008000406 */
[----:B------:R-:W-:Y:S02]  /*26e0*/  VOTEU.ALL UP2, P5 ;  /* 0x0000000000ff7886 */ /* 0x000fe40002840000 */
[----:B------:R-:W-:-:S04]  /*26f0*/  @!UP1 UIADD3 UR10, UPT, UPT, -UR14, 0x100000, URZ ;  /* 0x001000000e0a9890 */ /* 0x000fc8000fffe1ff */
[----:B------:R-:W-:Y:S02]  /*2700*/  @!UP1 USHF.L.U32 UR11, UR10, 0xb, URZ ;  /* 0x0000000b0a0b9899 */ /* 0x000fe400080006ff */
[----:B------:R-:W-:Y:S01]  /*2710*/  @!UP1 USHF.L.U32 UR10, UR10, 0x1, URZ ;  /* 0x000000010a0a9899 */ /* 0x000fe200080006ff */
[----:B------:R-:W-:Y:S01]  /*2720*/  STS.U16 [R132+UR6+0x1800], R29 ;  /* 0x0018001d84007988 */ /* 0x000fe20008000406 */
[----:B------:R-:W0:Y:S03]  /*2730*/  LDC R93, c[0x0][0x3c4] ;  /* 0x0000f100ff5d7b82 */ /* 0x000e260000000800 */
[----:B------:R-:W-:Y:S04]  /*2740*/  STS.U16 [R132+UR6+0x1c00], R33 ;  /* 0x001c002184007988 */ /* 0x000fe80008000406 */
[----:B------:R-:W-:Y:S04]  /*2750*/  STS.U16 [R132+UR6+0x2000], R37 ;  /* 0x0020002584007988 */ /* 0x000fe80008000406 */
[----:B------:R-:W-:Y:S04]  /*2760*/  STS.U16 [R132+UR6+0x2400], R41 ;  /* 0x0024002984007988 */ /* 0x000fe80008000406 */
[----:B------:R-:W-:Y:S04]  /*2770*/  STS.U16 [R132+UR6+0x2800], R45 ;  /* 0x0028002d84007988 */ /* 0x000fe80008000406 */
[----:B------:R-:W-:Y:S04]  /*2780*/  STS.U16 [R132+UR6+0x2c00], R49 ;  /* 0x002c003184007988 */ /* 0x000fe80008000406 */
[----:B------:R-:W-:Y:S04]  /*2790*/  STS.U16 [R132+UR6+0x3000], R53 ;  /* 0x0030003584007988 */ /* 0x000fe80008000406 */
[----:B------:R-:W-:Y:S04]  /*27a0*/  STS.U16 [R132+UR6+0x3400], R57 ;  /* 0x0034003984007988 */ /* 0x000fe80008000406 */
[----:B------:R-:W-:Y:S04]  /*27b0*/  STS.U16 [R132+UR6+0x3800], R61 ;  /* 0x0038003d84007988 */ /* 0x000fe80008000406 */
[----:B------:R0:W-:Y:S04]  /*27c0*/  STS.U16 [R132+UR6+0x3c00], R65 ;  /* 0x003c004184007988 */ /* 0x0001e80008000406 */
[----:B------:R-:W-:Y:S04]  /*27d0*/  STS.U16 [R132+UR6+0x4000], R69 ;  /* 0x0040004584007988 */ /* 0x000fe80008000406 */
[----:B------:R1:W-:Y:S04]  /*27e0*/  STS.U16 [R132+UR6+0x4400], R73 ;  /* 0x0044004984007988 */ /* 0x0003e80008000406 */
[----:B------:R2:W-:Y:S01]  /*27f0*/  STS.U16 [R132+UR6+0x4800], R77 ;  /* 0x0048004d84007988 */ /* 0x0005e20008000406 */
[----:B0-----:R-:W0:Y:S03]  /*2800*/  LDC R65, c[0x0][0x3c4] ;  /* 0x0000f100ff417b82 */ /* 0x001e260000000800 */
[----:B------:R-:W-:Y:S04]  /*2810*/  STS.U16 [R132+UR6+0x4c00], R81 ;  /* 0x004c005184007988 */ /* 0x000fe80008000406 */
[----:B------:R-:W-:Y:S01]  /*2820*/  STS.U16 [R132+UR6+0x5000], R85 ;  /* 0x0050005584007988 */ /* 0x000fe20008000406 */
[----:B-1----:R-:W1:Y:S03]  /*2830*/  LDC R73, c[0x0][0x3c4] ;  /* 0x0000f100ff497b82 */ /* 0x002e660000000800 */
[----:B------:R3:W-:Y:S04]  /*2840*/  STS.U16 [R132+UR6+0x5400], R103 ;  /* 0x0054006784007988 */ /* 0x0007e80008000406 */
[----:B------:R0:W-:Y:S01]  /*2850*/  STS.U16 [R132+UR6+0x5800], R107 ;  /* 0x0058006b84007988 */ /* 0x0001e20008000406 */
[----:B--2---:R-:W2:Y:S03]  /*2860*/  LDC R77, c[0x0][0x3c4] ;  /* 0x0000f100ff4d7b82 */ /* 0x004ea60000000800 */
[----:B------:R-:W-:Y:S04]  /*2870*/  STS.U16 [R132+UR6+0x5c00], R115 ;  /* 0x005c007384007988 */ /* 0x000fe80008000406 */
[----:B------:R-:W-:Y:S01]  /*2880*/  STS.U16 [R132+UR6+0x6000], R119 ;  /* 0x0060007784007988 */ /* 0x000fe20008000406 */
[----:B---3--:R-:W3:Y:S03]  /*2890*/  LDC R103, c[0x0][0x3c4] ;  /* 0x0000f100ff677b82 */ /* 0x008ee60000000800 */
[----:B------:R-:W-:Y:S04]  /*28a0*/  STS.U16 [R132+UR6+0x6400], R123 ;  /* 0x0064007b84007988 */ /* 0x000fe80008000406 */
[----:B------:R-:W-:Y:S04]  /*28b0*/  STS.U16 [R132+UR6+0x6800], R127 ;  /* 0x0068007f84007988 */ /* 0x000fe80008000406 */
[----:B------:R-:W-:Y:S04]  /*28c0*/  STS.U16 [R132+UR6+0x6c00], R131 ;  /* 0x006c008384007988 */ /* 0x000fe80008000406 */
[----:B------:R-:W-:Y:S04]  /*28d0*/  STS.U16 [R132+UR6+0x7000], R135 ;  /* 0x0070008784007988 */ /* 0x000fe80008000406 */
[----:B------:R-:W-:Y:S04]  /*28e0*/  STS.U16 [R132+UR6+0x7400], R137 ;  /* 0x0074008984007988 */ /* 0x000fe80008000406 */
[----:B------:R-:W-:Y:S04]  /*28f0*/  STS.U16 [R132+UR6+0x7800], R139 ;  /* 0x0078008b84007988 */ /* 0x000fe80008000406 */
[----:B------:R2:W-:Y:S01]  /*2900*/  STS.U16 [R132+UR6+0x7c00], R91 ;  /* 0x007c005b84007988 */ /* 0x0005e20008000406 */
[----:B-1----:R-:W-:Y:S01]  /*2910*/  IMAD.SHL.U32 R73, R73, 0x8, RZ ;  /* 0x0000000849497824 */ /* 0x002fe200078e00ff */
[----:B0-----:R-:W0:Y:S02]  /*2920*/  LDC R107, c[0x0][0x3c4] ;  /* 0x0000f100ff6b7b82 */ /* 0x001e240000000800 */
[----:B------:R1:W-:Y:S04]  /*2930*/  STS.U16 [R4+UR6+0x100], R2 ;  /* 0x0001000204007988 */ /* 0x0003e80008000406 */
[----:B------:R-:W-:Y:S02]  /*2940*/  STS.U16 [R4+UR6+0x500], R8 ;  /* 0x0005000804007988 */ /* 0x000fe40008000406 */
[----:B--2---:R-:W2:Y:S02]  /*2950*/  LDC R91, c[0x0][0x3c4] ;  /* 0x0000f100ff5b7b82 */ /* 0x004ea40000000800 */
[----:B------:R-:W-:Y:S04]  /*2960*/  STS.U16 [R4+UR6+0x900], R12 ;  /* 0x0009000c04007988 */ /* 0x000fe80008000406 */
[----:B------:R-:W-:Y:S02]  /*2970*/  STS.U16 [R4+UR6+0xd00], R16 ;  /* 0x000d001004007988 */ /* 0x000fe40008000406 */
[----:B-1----:R-:W1:Y:S02]  /*2980*/  LDC R2, c[0x0][0x3c0] ;  /* 0x0000f000ff027b82 */ /* 0x002e640000000800 */
[----:B------:R-:W-:Y:S04]  /*2990*/  STS.U16 [R4+UR6+0x1100], R20 ;  /* 0x0011001404007988 */ /* 0x000fe80008000406 */
[----:B------:R-:W-:Y:S01]  /*29a0*/  STS.U16 [R4+UR6+0x1500], R24 ;  /* 0x0015001804007988 */ /* 0x000fe20008000406 */
[----:B------:R-:W-:Y:S01]  /*29b0*/  IMAD R101, R101, 0x18, RZ ;  /* 0x0000001865657824 */ /* 0x000fe200078e02ff */
[----:B------:R-:W0:Y:S02]  /*29c0*/  LDC R81, c[0x0][0x3c4] ;  /* 0x0000f100ff517b82 */ /* 0x000e240000000800 */
[----:B------:R0:W-:Y:S04]  /*29d0*/  STS.U16 [R4+UR6+0x1900], R28 ;  /* 0x0019001c04007988 */ /* 0x0001e80008000406 */
[----:B------:R-:W-:Y:S02]  /*29e0*/  STS.U16 [R4+UR6+0x1d00], R32 ;  /* 0x001d002004007988 */ /* 0x000fe40008000406 */
[----:B------:R-:W0:Y:S02]  /*29f0*/  LDC R95, c[0x0][0x3c4] ;  /* 0x0000f100ff5f7b82 */ /* 0x000e240000000800 */
[----:B------:R-:W-:Y:S01]  /*2a00*/  STS.U16 [R4+UR6+0x2100], R36 ;  /* 0x0021002404007988 */ /* 0x000fe20008000406 */
[----:B------:R-:W-:-:S05]  /*2a10*/  IMAD R89, R89, 0x11, RZ ;  /* 0x0000001159597824 */ /* 0x000fca00078e02ff */
[----:B------:R-:W4:Y:S01]  /*2a20*/  LDC R111, c[0x0][0x3c4] ;  /* 0x0000f100ff6f7b82 */ /* 0x000f220000000800 */
[----:B------:R-:W-:Y:S01]  /*2a30*/  STS.U16 [R4+UR6+0x2500], R40 ;  /* 0x0025002804007988 */ /* 0x000fe20008000406 */
[----:B-1----:R-:W-:-:S06]  /*2a40*/  IMAD R2, R2, UR9, RZ ;  /* 0x0000000902027c24 */ /* 0x002fcc000f8e02ff */
[----:B------:R-:W1:Y:S01]  /*2a50*/  LDC R97, c[0x0][0x3c4] ;  /* 0x0000f100ff617b82 */ /* 0x000e620000000800 */
[----:B------:R-:W-:Y:S01]  /*2a60*/  STS.U16 [R4+UR6+0x2900], R44 ;  /* 0x0029002c04007988 */ /* 0x000fe20008000406 */
[----:B---3--:R-:W-:Y:S01]  /*2a70*/  IMAD R103, R103, 0x19, RZ ;  /* 0x0000001967677824 */ /* 0x008fe200078e02ff */
[----:B------:R-:W-:Y:S02]  /*2a80*/  PRMT R61, RZ, 0x7610, R61 ;  /* 0x00007610ff3d7816 */ /* 0x000fe4000000003d */
[----:B------:R-:W-:Y:S01]  /*2a90*/  STS.U16 [R4+UR6+0x2d00], R48 ;  /* 0x002d003004007988 */ /* 0x000fe20008000406 */
[----:B------:R-:W-:Y:S01]  /*2aa0*/  IMAD R77, R77, 0xa, RZ ;  /* 0x0000000a4d4d7824 */ /* 0x000fe200078e02ff */
[----:B------:R-:W-:Y:S01]  /*2ab0*/  PRMT R53, RZ, 0x7610, R53 ;  /* 0x00007610ff357816 */ /* 0x000fe20000000035 */
[----:B------:R-:W3:Y:S01]  /*2ac0*/  LDC R69, c[0x0][0x3c4] ;  /* 0x0000f100ff457b82 */ /* 0x000ee20000000800 */
[----:B------:R-:W-:Y:S01]  /*2ad0*/  STS.U16 [R4+UR6+0x3100], R52 ;  /* 0x0031003404007988 */ /* 0x000fe20008000406 */
[----:B--2---:R-:W-:Y:S01]  /*2ae0*/  IMAD R91, R91, 0x12, RZ ;  /* 0x000000125b5b7824 */ /* 0x004fe200078e02ff */
[----:B0-----:R-:W-:-:S02]  /*2af0*/  PRMT R28, RZ, 0x7610, R28 ;  /* 0x00007610ff1c7816 */ /* 0x001fc4000000001c */
[----:B------:R-:W-:Y:S01]  /*2b00*/  STS.U16 [R4+UR6+0x3500], R56 ;  /* 0x0035003804007988 */ /* 0x000fe20008000406 */
[----:B------:R-:W-:Y:S02]  /*2b10*/  IMAD R93, R93, 0x13, RZ ;  /* 0x000000135d5d7824 */ /* 0x000fe400078e02ff */
[----:B------:R-:W0:Y:S01]  /*2b20*/  LDC R85, c[0x0][0x3c4] ;  /* 0x0000f100ff557b82 */ /* 0x000e220000000800 */
[----:B------:R-:W-:Y:S04]  /*2b30*/  STS.U16 [R4+UR6+0x3900], R60 ;  /* 0x0039003c04007988 */ /* 0x000fe80008000406 */
[----:B------:R2:W-:Y:S03]  /*2b40*/  STS.U16 [R4+UR6+0x3d00], R64 ;  /* 0x003d004004007988 */ /* 0x0005e60008000406 */
[----:B------:R-:W0:Y:S01]  /*2b50*/  LDC R99, c[0x0][0x3c4] ;  /* 0x0000f100ff637b82 */ /* 0x000e220000000800 */
[----:B------:R-:W-:Y:S04]  /*2b60*/  STS.U16 [R4+UR6+0x4100], R68 ;  /* 0x0041004404007988 */ /* 0x000fe80008000406 */
[----:B------:R4:W-:Y:S01]  /*2b70*/  STS.U16 [R4+UR6+0x4500], R72 ;  /* 0x0045004804007988 */ /* 0x0009e20008000406 */
[----:B--2---:R-:W-:-:S02]  /*2b80*/  VIADD R64, R144, 0x40 ;  /* 0x0000004090407836 */ /* 0x004fc40000000000 */
[----:B------:R-:W2:Y:S01]  /*2b90*/  LDC R113, c[0x0][0x3c4] ;  /* 0x0000f100ff717b82 */ /* 0x000ea20000000800 */
[----:B------:R-:W-:Y:S04]  /*2ba0*/  STS.U16 [R4+UR6+0x4900], R76 ;  /* 0x0049004c04007988 */ /* 0x000fe80008000406 */
[----:B------:R-:W-:Y:S03]  /*2bb0*/  STS.U16 [R4+UR6+0x4d00], R80 ;  /* 0x004d005004007988 */ /* 0x000fe60008000406 */
[----:B----4-:R-:W4:Y:S01]  /*2bc0*/  LDC R72, c[0x0][0x3c4] ;  /* 0x0000f100ff487b82 */ /* 0x010f220000000800 */
[----:B------:R-:W-:Y:S04]  /*2bd0*/  STS.U16 [R4+UR6+0x5100], R84 ;  /* 0x0051005404007988 */ /* 0x000fe80008000406 */
[----:B------:R-:W-:Y:S01]  /*2be0*/  STS.U16 [R4+UR6+0x5500], R102 ;  /* 0x0055006604007988 */ /* 0x000fe20008000406 */
[----:B------:R-:W-:-:S02]  /*2bf0*/  PRMT R60, RZ, 0x7610, R60 ;  /* 0x00007610ff3c7816 */ /* 0x000fc4000000003c */
[----:B------:R-:W-:Y:S01]  /*2c00*/  PRMT R56, RZ, 0x7610, R56 ;  /* 0x00007610ff387816 */ /* 0x000fe20000000038 */
[----:B------:R-:W-:Y:S01]  /*2c10*/  STS.U16 [R4+UR6+0x5900], R106 ;  /* 0x0059006a04007988 */ /* 0x000fe20008000406 */
[----:B------:R-:W-:Y:S01]  /*2c20*/  PRMT R57, RZ, 0x7610, R57 ;  /* 0x00007610ff397816 */ /* 0x000fe20000000039 */
[----:B------:R-:W-:Y:S01]  /*2c30*/  IMAD R107, R107, 0x1b, RZ ;  /* 0x0000001b6b6b7824 */ /* 0x000fe200078e02ff */
[----:B------:R-:W-:Y:S01]  /*2c40*/  PRMT R49, RZ, 0x7610, R49 ;  /* 0x00007610ff317816 */ /* 0x000fe20000000031 */
[----:B------:R-:W-:Y:S01]  /*2c50*/  STS.U16 [R4+UR6+0x5d00], R114 ;  /* 0x005d007204007988 */ /* 0x000fe20008000406 */
[----:B------:R-:W-:Y:S01]  /*2c60*/  PRMT R45, RZ, 0x7610, R45 ;  /* 0x00007610ff2d7816 */ /* 0x000fe2000000002d */
[----:B------:R-:W-:Y:S01]  /*2c70*/  IMAD.SHL.U32 R65, R65, 0x4, RZ ;  /* 0x0000000441417824 */ /* 0x000fe200078e00ff */
[----:B------:R-:W-:Y:S01]  /*2c80*/  PRMT R48, RZ, 0x7610, R48 ;  /* 0x00007610ff307816 */ /* 0x000fe20000000030 */
[----:B------:R-:W-:Y:S01]  /*2c90*/  STS.U16 [R4+UR6+0x6100], R118 ;  /* 0x0061007604007988 */ /* 0x000fe20008000406 */
[----:B------:R-:W-:Y:S01]  /*2ca0*/  IMAD R81, R81, 0xc, RZ ;  /* 0x0000000c51517824 */ /* 0x000fe200078e02ff */
[----:B------:R-:W-:Y:S01]  /*2cb0*/  PRMT R52, RZ, 0x7610, R52 ;  /* 0x00007610ff347816 */ /* 0x000fe20000000034 */
[----:B------:R-:W-:Y:S01]  /*2cc0*/  IMAD R95, R95, 0x14, RZ ;  /* 0x000000145f5f7824 */ /* 0x000fe200078e02ff */
[----:B------:R-:W-:Y:S01]  /*2cd0*/  STS.U16 [R4+UR6+0x6500], R122 ;  /* 0x0065007a04007988 */ /* 0x000fe20008000406 */
[----:B------:R-:W-:-:S02]  /*2ce0*/  PRMT R37, RZ, 0x7610, R37 ;  /* 0x00007610ff257816 */ /* 0x000fc40000000025 */
[----:B------:R-:W-:Y:S01]  /*2cf0*/  PRMT R40, RZ, 0x7610, R40 ;  /* 0x00007610ff287816 */ /* 0x000fe20000000028 */
[----:B------:R-:W-:Y:S01]  /*2d00*/  STS.U16 [R4+UR6+0x6900], R126 ;  /* 0x0069007e04007988 */ /* 0x000fe20008000406 */
[----:B------:R-:W-:Y:S02]  /*2d10*/  PRMT R41, RZ, 0x7610, R41 ;  /* 0x00007610ff297816 */ /* 0x000fe40000000029 */
[----:B------:R-:W-:Y:S01]  /*2d20*/  PRMT R44, RZ, 0x7610, R44 ;  /* 0x00007610ff2c7816 */ /* 0x000fe2000000002c */
[----:B------:R-:W-:Y:S01]  /*2d30*/  STS.U16 [R4+UR6+0x6d00], R130 ;  /* 0x006d008204007988 */ /* 0x000fe20008000406 */
[----:B------:R-:W-:Y:S02]  /*2d40*/  PRMT R29, RZ, 0x7610, R29 ;  /* 0x00007610ff1d7816 */ /* 0x000fe4000000001d */
[----:B------:R-:W-:Y:S01]  /*2d50*/  PRMT R32, RZ, 0x7610, R32 ;  /* 0x00007610ff207816 */ /* 0x000fe20000000020 */
[----:B------:R-:W-:Y:S01]  /*2d60*/  STS.U16 [R4+UR6+0x7100], R134 ;  /* 0x0071008604007988 */ /* 0x000fe20008000406 */
[----:B------:R-:W-:-:S02]  /*2d70*/  PRMT R33, RZ, 0x7610, R33 ;  /* 0x00007610ff217816 */ /* 0x000fc40000000021 */
[----:B------:R-:W-:Y:S01]  /*2d80*/  PRMT R36, RZ, 0x7610, R36 ;  /* 0x00007610ff247816 */ /* 0x000fe20000000024 */
[----:B------:R-:W-:Y:S01]  /*2d90*/  STS.U16 [R4+UR6+0x7500], R138 ;  /* 0x0075008a04007988 */ /* 0x000fe20008000406 */
[----:B------:R-:W-:Y:S02]  /*2da0*/  PRMT R25, RZ, 0x7610, R25 ;  /* 0x00007610ff197816 */ /* 0x000fe40000000019 */
[----:B------:R-:W-:Y:S01]  /*2db0*/  PRMT R24, RZ, 0x7610, R24 ;  /* 0x00007610ff187816 */ /* 0x000fe20000000018 */
[----:B------:R-:W-:Y:S01]  /*2dc0*/  STS.U16 [R4+UR6+0x7900], R142 ;  /* 0x0079008e04007988 */ /* 0x000fe20008000406 */
[----:B------:R-:W-:Y:S01]  /*2dd0*/  PRMT R20, RZ, 0x7610, R20 ;  /* 0x00007610ff147816 */ /* 0x000fe20000000014 */
[----:B------:R-:W-:Y:S01]  /*2de0*/  IMAD R111, R111, 0x1d, RZ ;  /* 0x0000001d6f6f7824 */ /* 0x000fe200078e02ff */
[----:B------:R-:W-:Y:S01]  /*2df0*/  PRMT R12, RZ, 0x7610, R12 ;  /* 0x00007610ff0c7816 */ /* 0x000fe2000000000c */
[----:B------:R2:W-:Y:S01]  /*2e00*/  STS.U16 [R4+UR6+0x7d00], R92 ;  /* 0x007d005c04007988 */ /* 0x0005e20008000406 */
[----:B-1----:R-:W-:Y:S01]  /*2e10*/  IMAD R97, R97, 0x15, RZ ;  /* 0x0000001561617824 */ /* 0x002fe200078e02ff */
[----:B------:R-:W-:Y:S01]  /*2e20*/  PRMT R21, RZ, 0x7610, R21 ;  /* 0x00007610ff157816 */ /* 0x000fe20000000015 */
[----:B---3--:R-:W-:Y:S01]  /*2e30*/  IMAD R69, R69, 0x6, RZ ;  /* 0x0000000645457824 */ /* 0x008fe200078e02ff */
[----:B------:R1:W-:Y:S01]  /*2e40*/  STS.U16 [R3+UR6+0x200], R5 ;  /* 0x0002000503007988 */ /* 0x0003e20008000406 */
[----:B------:R-:W-:Y:S01]  /*2e50*/  PRMT R13, RZ, 0x7610, R13 ;  /* 0x00007610ff0d7816 */ /* 0x000fe2000000000d */
[----:B0-----:R-:W-:Y:S01]  /*2e60*/  IMAD R85, R85, 0xe, RZ ;  /* 0x0000000e55557824 */ /* 0x001fe200078e02ff */
[----:B------:R-:W-:Y:S01]  /*2e70*/  PRMT R17, RZ, 0x7610, R17 ;  /* 0x00007610ff117816 */ /* 0x000fe20000000011 */
[----:B------:R-:W-:Y:S01]  /*2e80*/  STS.U16 [R3+UR6+0x600], R10 ;  /* 0x0006000a03007988 */ /* 0x000fe20008000406 */
[----:B------:R-:W-:Y:S01]  /*2e90*/  IMAD R99, R99, 0x16, RZ ;  /* 0x0000001663637824 */ /* 0x000fe200078e02ff */
[----:B--2---:R-:W0:Y:S02]  /*2ea0*/  LDC R4, c[0x0][0x3c8] ;  /* 0x0000f200ff047b82 */ /* 0x004e240000000800 */
[----:B------:R-:W-:Y:S04]  /*2eb0*/  STS.U16 [R3+UR6+0xa00], R14 ;  /* 0x000a000e03007988 */ /* 0x000fe80008000406 */
[----:B------:R-:W-:Y:S02]  /*2ec0*/  STS.U16 [R3+UR6+0xe00], R18 ;  /* 0x000e001203007988 */ /* 0x000fe40008000406 */
[----:B-1----:R-:W1:Y:S02]  /*2ed0*/  LDC R5, c[0x0][0x3c4] ;  /* 0x0000f100ff057b82 */ /* 0x002e640000000800 */
[----:B------:R-:W-:Y:S04]  /*2ee0*/  STS.U16 [R3+UR6+0x1200], R22 ;  /* 0x0012001603007988 */ /* 0x000fe80008000406 */
[----:B------:R-:W-:Y:S01]  /*2ef0*/  STS.U16 [R3+UR6+0x1600], R26 ;  /* 0x0016001a03007988 */ /* 0x000fe20008000406 */
[----:B------:R-:W-:Y:S01]  /*2f00*/  PRMT R16, RZ, 0x7610, R16 ;  /* 0x00007610ff107816 */ /* 0x000fe20000000010 */
[----:B------:R-:W2:Y:S02]  /*2f10*/  LDC R68, c[0x0][0x3c4] ;  /* 0x0000f100ff447b82 */ /* 0x000ea40000000800 */
        /* <DEDUP_REMOVED lines=12> */
[----:B------:R-:W-:Y:S04]  /*2fe0*/  STS.U16 [R3+UR6+0x4a00], R78 ;  /* 0x004a004e03007988 */ /* 0x000fe80008000406 */
[----:B------:R-:W-:Y:S01]  /*2ff0*/  STS.U16 [R3+UR6+0x4e00], R82 ;  /* 0x004e005203007988 */ /* 0x000fe20008000406 */
[----:B-1----:R-:W-:-:S03]  /*3000*/  IMAD.SHL.U32 R70, R5, 0x2, RZ ;  /* 0x0000000205467824 */ /* 0x002fc600078e00ff */
[----:B------:R-:W-:Y:S04]  /*3010*/  STS.U16 [R3+UR6+0x5200], R86 ;  /* 0x0052005603007988 */ /* 0x000fe80008000406 */
[----:B------:R-:W-:Y:S04]  /*3020*/  STS.U16 [R3+UR6+0x5600], R104 ;  /* 0x0056006803007988 */ /* 0x000fe80008000406 */
[----:B------:R1:W-:Y:S04]  /*3030*/  STS.U16 [R3+UR6+0x5a00], R109 ;  /* 0x005a006d03007988 */ /* 0x0003e80008000406 */
[----:B------:R-:W-:Y:S04]  /*3040*/  STS.U16 [R3+UR6+0x5e00], R116 ;  /* 0x005e007403007988 */ /* 0x000fe80008000406 */
[----:B------:R-:W-:Y:S04]  /*3050*/  STS.U16 [R3+UR6+0x6200], R120 ;  /* 0x0062007803007988 */ /* 0x000fe80008000406 */
[----:B------:R-:W-:Y:S01]  /*3060*/  STS.U16 [R3+UR6+0x6600], R124 ;  /* 0x0066007c03007988 */ /* 0x000fe20008000406 */
[----:B-1----:R-:W1:Y:S03]  /*3070*/  LDC R109, c[0x0][0x3c4] ;  /* 0x0000f100ff6d7b82 */ /* 0x002e660000000800 */
[----:B------:R-:W-:Y:S04]  /*3080*/  STS.U16 [R3+UR6+0x6a00], R128 ;  /* 0x006a008003007988 */ /* 0x000fe80008000406 */
[----:B------:R-:W-:Y:S04]  /*3090*/  STS.U16 [R3+UR6+0x6e00], R112 ;  /* 0x006e007003007988 */ /* 0x000fe80008000406 */
[----:B------:R3:W-:Y:S04]  /*30a0*/  STS.U16 [R3+UR6+0x7200], R136 ;  /* 0x0072008803007988 */ /* 0x0007e80008000406 */
[----:B------:R-:W-:Y:S04]  /*30b0*/  STS.U16 [R3+UR6+0x7600], R100 ;  /* 0x0076006403007988 */ /* 0x000fe80008000406 */
[----:B------:R-:W-:Y:S04]  /*30c0*/  STS.U16 [R3+UR6+0x7a00], R98 ;  /* 0x007a006203007988 */ /* 0x000fe80008000406 */
[----:B------:R0:W-:Y:S01]  /*30d0*/  STS.U16 [R3+UR6+0x7e00], R96 ;  /* 0x007e006003007988 */ /* 0x0001e20008000406 */
[----:B---3--:R-:W3:Y:S03]  /*30e0*/  LDC.64 R136, c[0x0][0x388] ;  /* 0x0000e200ff887b82 */ /* 0x008ee60000000a00 */
[----:B------:R2:W-:Y:S04]  /*30f0*/  STS.U16 [R6+UR6+0x300], R7 ;  /* 0x0003000706007988 */ /* 0x0005e80008000406 */
[----:B------:R-:W-:Y:S01]  /*3100*/  STS.U16 [R6+UR6+0x700], R11 ;  /* 0x0007000b06007988 */ /* 0x000fe20008000406 */
[----:B------:R-:W-:Y:S01]  /*3110*/  PRMT R46, RZ, 0x7610, R46 ;  /* 0x00007610ff2e7816 */ /* 0x000fe2000000002e */
[----:B------:R-:W-:Y:S01]  /*3120*/  IMAD R113, R113, 0x1e, RZ ;  /* 0x0000001e71717824 */ /* 0x000fe200078e02ff */
[----:B0-----:R-:W-:Y:S01]  /*3130*/  LOP3.LUT R3, R143, 0x7f, RZ, 0xc0, !PT ;  /* 0x0000007f8f037812 */ /* 0x001fe200078ec0ff */
[----:B------:R-:W-:Y:S01]  /*3140*/  STS.U16 [R6+UR6+0xb00], R15 ;  /* 0x000b000f06007988 */ /* 0x000fe20008000406 */
[----:B------:R-:W-:Y:S01]  /*3150*/  PRMT R62, RZ, 0x7610, R62 ;  /* 0x00007610ff3e7816 */ /* 0x000fe2000000003e */
[----:B--2---:R-:W0:Y:S02]  /*3160*/  LDC R7, c[0x0][0x3c4] ;  /* 0x0000f100ff077b82 */ /* 0x004e240000000800 */
[----:B------:R-:W-:Y:S01]  /*3170*/  IMAD R3, R3, UR5, RZ ;  /* 0x0000000503037c24 */ /* 0x000fe2000f8e02ff */
[----:B------:R-:W-:Y:S01]  /*3180*/  USHF.L.U32 UR5, UR4, 0x15, URZ ;  /* 0x0000001504057899 */ /* 0x000fe200080006ff */
[----:B------:R-:W-:Y:S03]  /*3190*/  STS.U16 [R6+UR6+0xf00], R19 ;  /* 0x000f001306007988 */ /* 0x000fe60008000406 */
[----:B------:R-:W-:Y:S01]  /*31a0*/  ULOP3.LUT UR5, UR5, 0x600000, URZ, 0xc0, !UPT ;  /* 0x0060000005057892 */ /* 0x000fe2000f8ec0ff */
[----:B------:R-:W-:Y:S01]  /*31b0*/  STS.U16 [R6+UR6+0x1300], R23 ;  /* 0x0013001706007988 */ /* 0x000fe20008000406 */
[----:B------:R-:W-:Y:S01]  /*31c0*/  LEA R4, R4, R3, 0x7 ;  /* 0x0000000304047211 */ /* 0x000fe200078e38ff */
[----:B------:R-:W2:Y:S01]  /*31d0*/  LDC R66, c[0x0][0x3c4] ;  /* 0x0000f100ff427b82 */ /* 0x000ea20000000800 */
[----:B------:R-:W-:Y:S01]  /*31e0*/  UIADD3 UR8, UPT, UPT, UR7, UR5, URZ ;  /* 0x0000000507087290 */ /* 0x000fe2000fffe0ff */
[----:B------:R-:W-:Y:S01]  /*31f0*/  STS.U16 [R6+UR6+0x1700], R27 ;  /* 0x0017001b06007988 */ /* 0x000fe20008000406 */
[----:B---3--:R-:W-:-:S03]  /*3200*/  LEA R136, P0, R2, R136, 0x1 ;  /* 0x0000008802887211 */ /* 0x008fc600078008ff */
[----:B------:R-:W-:Y:S01]  /*3210*/  STS.U16 [R6+UR6+0x7f00], R94 ;  /* 0x007f005e06007988 */ /* 0x000fe20008000406 */
[----:B------:R-:W-:Y:S02]  /*3220*/  LEA.HI.X.SX32 R2, R2, R137, 0x1, P0 ;  /* 0x0000008902027211 */ /* 0x000fe400000f0eff */
[----:B------:R-:W-:Y:S01]  /*3230*/  PRMT R58, RZ, 0x7610, R58 ;  /* 0x00007610ff3a7816 */ /* 0x000fe2000000003a */
[----:B------:R-:W-:Y:S01]  /*3240*/  STS.U16 [R6+UR6+0x1b00], R31 ;  /* 0x001b001f06007988 */ /* 0x000fe20008000406 */
[CC--:B------:R-:W-:Y:S02]  /*3250*/  LEA R138, P0, R3.reuse, R136.reuse, 0x1 ;  /* 0x00000088038a7211 */ /* 0x0c0fe400078008ff */
[----:B------:R-:W-:Y:S01]  /*3260*/  PRMT R54, RZ, 0x7610, R54 ;  /* 0x00007610ff367816 */ /* 0x000fe20000000036 */
[----:B------:R-:W-:Y:S01]  /*3270*/  STS.U16 [R6+UR6+0x1f00], R35 ;  /* 0x001f002306007988 */ /* 0x000fe20008000406 */
[C---:B------:R-:W-:Y:S02]  /*3280*/  LEA R136, P1, R4.reuse, R136, 0x1 ;  /* 0x0000008804887211 */ /* 0x040fe400078208ff */
[----:B------:R-:W-:Y:S01]  /*3290*/  PRMT R50, RZ, 0x7610, R50 ;  /* 0x00007610ff327816 */ /* 0x000fe20000000032 */
[----:B------:R-:W-:Y:S01]  /*32a0*/  STS.U16 [R6+UR6+0x2300], R39 ;  /* 0x0023002706007988 */ /* 0x000fe20008000406 */
[-C--:B------:R-:W-:Y:S01]  /*32b0*/  LEA.HI.X.SX32 R139, R3, R2.reuse, 0x1, P0 ;  /* 0x00000002038b7211 */ /* 0x080fe200000f0eff */
[----:B-1----:R-:W-:Y:S01]  /*32c0*/  IMAD R109, R109, 0x1c, RZ ;  /* 0x0000001c6d6d7824 */ /* 0x002fe200078e02ff */
[----:B------:R-:W-:Y:S01]  /*32d0*/  LEA.HI.X.SX32 R137, R4, R2, 0x1, P1 ;  /* 0x0000000204897211 */ /* 0x000fe200008f0eff */
[----:B------:R-:W-:Y:S01]  /*32e0*/  STS.U16 [R6+UR6+0x2700], R43 ;  /* 0x0027002b06007988 */ /* 0x000fe20008000406 */
[----:B------:R-:W-:Y:S01]  /*32f0*/  ISETP.GT.AND P0, PT, R64, RZ, PT ;  /* 0x000000ff4000720c */ /* 0x000fe20003f04270 */
[----:B------:R-:W1:Y:S01]  /*3300*/  LDCU UR5, c[0x0][0x3d8] ;  /* 0x00007b00ff0577ac */ /* 0x000e620008000800 */
[----:B------:R-:W-:Y:S01]  /*3310*/  PRMT R38, RZ, 0x7610, R38 ;  /* 0x00007610ff267816 */ /* 0x000fe20000000026 */
[----:B------:R-:W-:Y:S01]  /*3320*/  STS.U16 [R6+UR6+0x2b00], R47 ;  /* 0x002b002f06007988 */ /* 0x000fe20008000406 */
[----:B------:R-:W-:Y:S01]  /*3330*/  PRMT R42, RZ, 0x7610, R42 ;  /* 0x00007610ff2a7816 */ /* 0x000fe2000000002a */
[----:B------:R-:W3:Y:S02]  /*3340*/  LDC R74, c[0x0][0x3d8] ;  /* 0x0000f600ff4a7b82 */ /* 0x000ee40000000800 */
[----:B------:R-:W-:Y:S04]  /*3350*/  STS.U16 [R6+UR6+0x2f00], R51 ;  /* 0x002f003306007988 */ /* 0x000fe80008000406 */
[----:B------:R-:W-:Y:S04]  /*3360*/  STS.U16 [R6+UR6+0x3300], R55 ;  /* 0x0033003706007988 */ /* 0x000fe80008000406 */
[----:B------:R-:W-:Y:S04]  /*3370*/  STS.U16 [R6+UR6+0x3700], R59 ;  /* 0x0037003b06007988 */ /* 0x000fe80008000406 */
[----:B------:R0:W-:Y:S04]  /*3380*/  STS.U16 [R6+UR6+0x3b00], R63 ;  /* 0x003b003f06007988 */ /* 0x0001e80008000406 */
[----:B------:R-:W-:Y:S04]  /*3390*/  STS.U16 [R6+UR6+0x3f00], R67 ;  /* 0x003f004306007988 */ /* 0x000fe80008000406 */
[----:B------:R-:W-:Y:S04]  /*33a0*/  STS.U16 [R6+UR6+0x4300], R71 ;  /* 0x0043004706007988 */ /* 0x000fe80008000406 */
[----:B------:R1:W-:Y:S01]  /*33b0*/  STS.U16 [R6+UR6+0x4700], R75 ;  /* 0x0047004b06007988 */ /* 0x0003e20008000406 */
[----:B0-----:R-:W0:Y:S03]  /*33c0*/  LDC R63, c[0x0][0x3c4] ;  /* 0x0000f100ff3f7b82 */ /* 0x001e260000000800 */
[----:B------:R2:W-:Y:S04]  /*33d0*/  STS.U16 [R6+UR6+0x4b00], R79 ;  /* 0x004b004f06007988 */ /* 0x0005e80008000406 */
[----:B------:R-:W-:Y:S04]  /*33e0*/  STS.U16 [R6+UR6+0x4f00], R83 ;  /* 0x004f005306007988 */ /* 0x000fe80008000406 */
[----:B------:R3:W-:Y:S01]  /*33f0*/  STS.U16 [R6+UR6+0x5300], R87 ;  /* 0x0053005706007988 */ /* 0x0007e20008000406 */
[----:B-1----:R-:W1:Y:S03]  /*3400*/  LDC R75, c[0x0][0x3c4] ;  /* 0x0000f100ff4b7b82 */ /* 0x002e660000000800 */
[----:B------:R3:W-:Y:S04]  /*3410*/  STS.U16 [R6+UR6+0x5700], R105 ;  /* 0x0057006906007988 */ /* 0x0007e80008000406 */
[----:B------:R-:W-:Y:S01]  /*3420*/  STS.U16 [R6+UR6+0x5b00], R108 ;  /* 0x005b006c06007988 */ /* 0x000fe20008000406 */
[----:B--2---:R-:W2:Y:S03]  /*3430*/  LDC R79, c[0x0][0x3c4] ;  /* 0x0000f100ff4f7b82 */ /* 0x004ea60000000800 */
[----:B------:R-:W-:Y:S04]  /*3440*/  STS.U16 [R6+UR6+0x5f00], R117 ;  /* 0x005f007506007988 */ /* 0x000fe80008000406 */
[----:B------:R-:W-:Y:S01]  /*3450*/  STS.U16 [R6+UR6+0x6300], R121 ;  /* 0x0063007906007988 */ /* 0x000fe20008000406 */
[----:B---3--:R-:W3:Y:S03]  /*3460*/  LDC R87, c[0x0][0x3c4] ;  /* 0x0000f100ff577b82 */ /* 0x008ee60000000800 */
[----:B------:R-:W-:Y:S04]  /*3470*/  STS.U16 [R6+UR6+0x6700], R125 ;  /* 0x0067007d06007988 */ /* 0x000fe80008000406 */
[----:B------:R-:W-:Y:S01]  /*3480*/  STS.U16 [R6+UR6+0x6b00], R129 ;  /* 0x006b008106007988 */ /* 0x000fe20008000406 */
[----:B------:R-:W0:Y:S03]  /*3490*/  LDC R105, c[0x0][0x3c4] ;  /* 0x0000f100ff697b82 */ /* 0x000e260000000800 */
[----:B------:R-:W-:Y:S04]  /*34a0*/  STS.U16 [R6+UR6+0x6f00], R133 ;  /* 0x006f008506007988 */ /* 0x000fe80008000406 */
[----:B------:R-:W-:Y:S04]  /*34b0*/  STS.U16 [R6+UR6+0x7300], R140 ;  /* 0x0073008c06007988 */ /* 0x000fe80008000406 */
[----:B------:R0:W-:Y:S04]  /*34c0*/  STS.U16 [R6+UR6+0x7700], R141 ;  /* 0x0077008d06007988 */ /* 0x0001e80008000406 */
[----:B------:R0:W-:Y:S01]  /*34d0*/  STS.U16 [R6+UR6+0x7b00], R88 ;  /* 0x007b005806007988 */ /* 0x0001e20008000406 */
[----:B------:R-:W-:Y:S01]  /*34e0*/  STTM.16dp32bit_t0_t15.x128 tmem[UR8], RZ ;  /* 0x000000ff000079ed */ /* 0x000fe20008b80008 */
[----:B------:R-:W-:Y:S01]  /*34f0*/  STTM.16dp32bit_t16_t31.x128 tmem[UR8+0x80], RZ ;  /* 0x000080ff000079ed */ /* 0x000fe20008ba0008 */
[----:B------:R-:W1:Y:S02]  /*3500*/  FENCE.VIEW.ASYNC.T ;  /* 0x00000000000073c6 */ /* 0x000e640000000200 */
[----:B-1----:R-:W-:Y:S01]  /*3510*/  BAR.SYNC.DEFER_BLOCKING 0x0 ;  /* 0x0000000000007b1d */ /* 0x002fe20000010000 */
[----:B---3--:R-:W-:Y:S01]  /*3520*/  SHF.L.U32 R87, R87, 0x4, RZ ;  /* 0x0000000457577819 */ /* 0x008fe200000006ff */
[----:B------:R-:W-:-:S04]  /*3530*/  IMAD.WIDE R208, R73, 0x2, R138 ;  /* 0x0000000249d07825 */ /* 0x000fc800078e028a */
[----:B------:R-:W-:Y:S02]  /*3540*/  IMAD.WIDE R206, R73, 0x2, R136 ;  /* 0x0000000249ce7825 */ /* 0x000fe400078e0288 */
[----:B------:R-:W1:Y:S02]  /*3550*/  LDC R83, c[0x0][0x3c4] ;  /* 0x0000f100ff537b82 */ /* 0x000e640000000800 */
[----:B------:R-:W-:Y:S01]  /*3560*/  IMAD.WIDE R204, R87, 0x2, R138 ;  /* 0x0000000257cc7825 */ /* 0x000fe200078e028a */
[----:B------:R-:W-:Y:S03]  /*3570*/  STL.64 [R1+0x1f0], R208 ;  /* 0x0001f0d001007387 */ /* 0x000fe60000100a00 */
[----:B------:R-:W-:Y:S02]  /*3580*/  IMAD R75, R75, 0x9, RZ ;  /* 0x000000094b4b7824 */ /* 0x000fe400078e02ff */
[----:B------:R-:W3:Y:S01]  /*3590*/  LDC R67, c[0x0][0x3c4] ;  /* 0x0000f100ff437b82 */ /* 0x000ee20000000800 */
[----:B------:R-:W-:-:S04]  /*35a0*/  IMAD.WIDE R202, R87, 0x2, R136 ;  /* 0x0000000257ca7825 */ /* 0x000fc800078e0288 */
[----:B------:R-:W-:-:S04]  /*35b0*/  IMAD.WIDE R200, R101, 0x2, R138 ;  /* 0x0000000265c87825 */ /* 0x000fc800078e028a */
[--C-:B------:R-:W-:Y:S01]  /*35c0*/  IMAD.WIDE R198, R101, 0x2, R136.reuse ;  /* 0x0000000265c67825 */ /* 0x100fe200078e0288 */
[----:B------:R-:W0:Y:S02]  /*35d0*/  FENCE.VIEW.ASYNC.S ;  /* 0x00000000000073c6 */ /* 0x000e240000000000 */
[----:B0-----:R0:W0:Y:S02]  /*35e0*/  @!UP2 SYNCS.EXCH.64 URZ, [UR6+0x14000], UR10 ;  /* 0x0140000a06ffa5b2 */ /* 0x0010240008000100 */
[----:B0-----:R-:W-:Y:S01]  /*35f0*/  BAR.SYNC.DEFER_BLOCKING 0x0 ;  /* 0x0000000000007b1d */ /* 0x001fe20000010000 */
[----:B----4-:R-:W-:-:S04]  /*3600*/  IMAD.WIDE R196, R72, 0x2, R136 ;  /* 0x0000000248c47825 */ /* 0x010fc800078e0288 */
[C---:B------:R-:W-:Y:S01]  /*3610*/  IMAD.WIDE R194, R75.reuse, 0x2, R138 ;  /* 0x000000024bc27825 */ /* 0x040fe200078e028a */
[----:B------:R-:W-:Y:S03]  /*3620*/  STL.64 [R1+0x1e8], R206 ;  /* 0x0001e8ce01007387 */ /* 0x000fe60000100a00 */
[----:B------:R-:W-:Y:S01]  /*3630*/  IMAD.WIDE R192, R75, 0x2, R136 ;  /* 0x000000024bc07825 */ /* 0x000fe200078e0288 */
[----:B------:R-:W-:Y:S03]  /*3640*/  STL.64 [R1+0x170], R204 ;  /* 0x000170cc01007387 */ /* 0x000fe60000100a00 */
[----:B------:R-:W-:-:S04]  /*3650*/  IMAD.WIDE R190, R89, 0x2, R138 ;  /* 0x0000000259be7825 */ /* 0x000fc800078e028a */
[----:B------:R-:W-:Y:S01]  /*3660*/  IMAD.WIDE R188, R89, 0x2, R136 ;  /* 0x0000000259bc7825 */ /* 0x000fe200078e0288 */
[----:B------:R-:W-:Y:S03]  /*3670*/  STL.64 [R1+0x168], R202 ;  /* 0x000168ca01007387 */ /* 0x000fe60000100a00 */
[--C-:B------:R-:W-:Y:S01]  /*3680*/  IMAD.WIDE R186, R103, 0x2, R138.reuse ;  /* 0x0000000267ba7825 */ /* 0x100fe200078e028a */
[----:B------:R-:W-:Y:S03]  /*3690*/  STL.64 [R1+0xf0], R200 ;  /* 0x0000f0c801007387 */ /* 0x000fe60000100a00 */
[--C-:B------:R-:W-:Y:S01]  /*36a0*/  IMAD.WIDE R184, R70, 0x2, R138.reuse ;  /* 0x0000000246b87825 */ /* 0x100fe200078e028a */
[----:B------:R-:W-:Y:S03]  /*36b0*/  STL.64 [R1+0xe8], R198 ;  /* 0x0000e8c601007387 */ /* 0x000fe60000100a00 */
[C---:B------:R-:W-:Y:S01]  /*36c0*/  IMAD.WIDE R182, R77.reuse, 0x2, R138 ;  /* 0x000000024db67825 */ /* 0x040fe200078e028a */
[----:B------:R-:W-:Y:S03]  /*36d0*/  STL.64 [R1+0x70], R196 ;  /* 0x000070c401007387 */ /* 0x000fe60000100a00 */
[----:B------:R-:W-:Y:S01]  /*36e0*/  IMAD.WIDE R180, R77, 0x2, R136 ;  /* 0x000000024db47825 */ /* 0x000fe200078e0288 */
[----:B------:R-:W-:Y:S03]  /*36f0*/  STL.64 [R1+0x1e0], R194 ;  /* 0x0001e0c201007387 */ /* 0x000fe60000100a00 */
[C---:B------:R-:W-:Y:S01]  /*3700*/  IMAD.WIDE R178, R91.reuse, 0x2, R138 ;  /* 0x000000025bb27825 */ /* 0x040fe200078e028a */
[----:B------:R-:W-:Y:S03]  /*3710*/  STL.64 [R1+0x1d8], R192 ;  /* 0x0001d8c001007387 */ /* 0x000fe60000100a00 */
[----:B------:R-:W-:Y:S01]  /*3720*/  IMAD.WIDE R176, R91, 0x2, R136 ;  /* 0x000000025bb07825 */ /* 0x000fe200078e0288 */
[----:B------:R-:W-:Y:S01]  /*3730*/  STL.64 [R1+0x160], R190 ;  /* 0x000160be01007387 */ /* 0x000fe20000100a00 */
[----:B------:R-:W-:Y:S01]  /*3740*/  PRMT R59, RZ, 0x7610, R59 ;  /* 0x00007610ff3b7816 */ /* 0x000fe2000000003b */
[----:B------:R-:W0:Y:S01]  /*3750*/  LDC R71, c[0x0][0x3c4] ;  /* 0x0000f100ff477b82 */ /* 0x000e220000000800 */
[----:B------:R-:W-:Y:S01]  /*3760*/  IMAD.WIDE R100, R103, 0x2, R136 ;  /* 0x0000000267647825 */ /* 0x000fe200078e0288 */
[----:B------:R-:W-:Y:S03]  /*3770*/  STL.64 [R1+0x158], R188 ;  /* 0x000158bc01007387 */ /* 0x000fe60000100a00 */
[----:B------:R-:W-:Y:S01]  /*3780*/  IMAD R105, R105, 0x1a, RZ ;  /* 0x0000001a69697824 */ /* 0x000fe200078e02ff */
[----:B------:R-:W-:Y:S01]  /*3790*/  STL.64 [R1+0xe0], R186 ;  /* 0x0000e0ba01007387 */ /* 0x000fe20000100a00 */
[----:B------:R-:W-:-:S02]  /*37a0*/  IMAD R63, R63, 0x3, RZ ;  /* 0x000000033f3f7824 */ /* 0x000fc400078e02ff */
[----:B------:R-:W-:Y:S01]  /*37b0*/  IMAD.WIDE R4, R7, 0x2, R138 ;  /* 0x0000000207047825 */ /* 0x000fe200078e028a */
[----:B------:R-:W-:Y:S01]  /*37c0*/  STL.64 [R1+0xd8], R100 ;  /* 0x0000d86401007387 */ /* 0x000fe20000100a00 */
[----:B------:R-:W-:Y:S01]  /*37d0*/  PRMT R39, RZ, 0x7610, R39 ;  /* 0x00007610ff277816 */ /* 0x000fe20000000027 */
[----:B------:R-:W4:Y:S01]  /*37e0*/  LDC R64, c[0x0][0x3c4] ;  /* 0x0000f100ff407b82 */ /* 0x000f220000000800 */
[----:B--2---:R-:W-:Y:S01]  /*37f0*/  IMAD R79, R79, 0xb, RZ ;  /* 0x0000000b4f4f7824 */ /* 0x004fe200078e02ff */
[----:B------:R-:W-:Y:S01]  /*3800*/  STL.64 [R1+0x68], R184 ;  /* 0x000068b801007387 */ /* 0x000fe20000100a00 */
[----:B------:R-:W-:-:S03]  /*3810*/  IMAD.WIDE R174, R105, 0x2, R138 ;  /* 0x0000000269ae7825 */ /* 0x000fc600078e028a */
[----:B------:R-:W-:Y:S01]  /*3820*/  STL.64 [R1+0x1d0], R182 ;  /* 0x0001d0b601007387 */ /* 0x000fe20000100a00 */
[----:B------:R-:W-:Y:S01]  /*3830*/  IMAD.WIDE R172, R105, 0x2, R136 ;  /* 0x0000000269ac7825 */ /* 0x000fe200078e0288 */
[----:B------:R-:W-:Y:S02]  /*3840*/  PRMT R55, RZ, 0x7610, R55 ;  /* 0x00007610ff377816 */ /* 0x000fe40000000037 */
[----:B------:R-:W-:Y:S01]  /*3850*/  PRMT R47, RZ, 0x7610, R47 ;  /* 0x00007610ff2f7816 */ /* 0x000fe2000000002f */
[----:B------:R-:W-:Y:S01]  /*3860*/  STL.64 [R1+0x1c8], R180 ;  /* 0x0001c8b401007387 */ /* 0x000fe20000100a00 */
[----:B------:R-:W-:Y:S01]  /*3870*/  IMAD.WIDE R170, R63, 0x2, R138 ;  /* 0x000000023faa7825 */ /* 0x000fe200078e028a */
[----:B------:R-:W-:-:S03]  /*3880*/  PRMT R51, RZ, 0x7610, R51 ;  /* 0x00007610ff337816 */ /* 0x000fc60000000033 */
[----:B------:R-:W-:Y:S01]  /*3890*/  IMAD.WIDE R2, R70, 0x2, R136 ;  /* 0x0000000246027825 */ /* 0x000fe200078e0288 */
[----:B------:R-:W-:Y:S03]  /*38a0*/  STL.64 [R1+0x150], R178 ;  /* 0x000150b201007387 */ /* 0x000fe60000100a00 */
[C---:B------:R-:W-:Y:S01]  /*38b0*/  IMAD.WIDE R162, R93.reuse, 0x2, R138 ;  /* 0x000000025da27825 */ /* 0x040fe200078e028a */
[----:B------:R-:W-:Y:S01]  /*38c0*/  STL.64 [R1+0x148], R176 ;  /* 0x000148b001007387 */ /* 0x000fe20000100a00 */
[----:B------:R-:W-:Y:S02]  /*38d0*/  PRMT R43, RZ, 0x7610, R43 ;  /* 0x00007610ff2b7816 */ /* 0x000fe4000000002b */
[----:B------:R-:W-:Y:S01]  /*38e0*/  IMAD.WIDE R160, R93, 0x2, R136 ;  /* 0x000000025da07825 */ /* 0x000fe200078e0288 */
[----:B------:R-:W-:Y:S01]  /*38f0*/  STL.64 [R1+0xd0], R174 ;  /* 0x0000d0ae01007387 */ /* 0x000fe20000100a00 */
[----:B------:R-:W-:-:S02]  /*3900*/  PRMT R30, RZ, 0x7610, R30 ;  /* 0x00007610ff1e7816 */ /* 0x000fc4000000001e */
[----:B-1----:R-:W-:Y:S01]  /*3910*/  IMAD R83, R83, 0xd, RZ ;  /* 0x0000000d53537824 */ /* 0x002fe200078e02ff */
[----:B------:R-:W2:Y:S01]  /*3920*/  @P0 LDG.E.U16 R46, desc[UR12][R138.64] ;  /* 0x0000000c8a2e0981 */ /* 0x000ea2000c1e1500 */
[----:B------:R-:W-:Y:S01]  /*3930*/  IMAD.WIDE R168, R63, 0x2, R136 ;  /* 0x000000023fa87825 */ /* 0x000fe200078e0288 */
[----:B------:R-:W-:-:S03]  /*3940*/  PRMT R31, RZ, 0x7610, R31 ;  /* 0x00007610ff1f7816 */ /* 0x000fc6000000001f */
[C---:B------:R-:W-:Y:S01]  /*3950*/  IMAD.WIDE R158, R107.reuse, 0x2, R138 ;  /* 0x000000026b9e7825 */ /* 0x040fe200078e028a */
[----:B------:R-:W-:Y:S01]  /*3960*/  STL.64 [R1+0xc8], R172 ;  /* 0x0000c8ac01007387 */ /* 0x000fe20000100a00 */
[----:B------:R-:W-:Y:S02]  /*3970*/  PRMT R34, RZ, 0x7610, R34 ;  /* 0x00007610ff227816 */ /* 0x000fe40000000022 */
[----:B------:R-:W-:Y:S01]  /*3980*/  IMAD.WIDE R156, R107, 0x2, R136 ;  /* 0x000000026b9c7825 */ /* 0x000fe200078e0288 */
[----:B------:R-:W-:Y:S01]  /*3990*/  STL.64 [R1+0x240], R170 ;  /* 0x000240aa01007387 */ /* 0x000fe20000100a00 */
[----:B------:R-:W-:Y:S02]  /*39a0*/  PRMT R35, RZ, 0x7610, R35 ;  /* 0x00007610ff237816 */ /* 0x000fe40000000023 */
[----:B------:R-:W-:Y:S01]  /*39b0*/  PRMT R27, RZ, 0x7610, R27 ;  /* 0x00007610ff1b7816 */ /* 0x000fe2000000001b */
[----:B------:R-:W-:Y:S01]  /*39c0*/  IMAD.WIDE R166, R79, 0x2, R138 ;  /* 0x000000024fa67825 */ /* 0x000fe200078e028a */
[----:B------:R-:W-:Y:S01]  /*39d0*/  STL.64 [R1+0x238], R168 ;  /* 0x000238a801007387 */ /* 0x000fe20000100a00 */
[----:B------:R-:W-:-:S02]  /*39e0*/  PRMT R26, RZ, 0x7610, R26 ;  /* 0x00007610ff1a7816 */ /* 0x000fc4000000001a */
[C---:B------:R-:W-:Y:S01]  /*39f0*/  IMAD.WIDE R154, R65.reuse, 0x2, R138 ;  /* 0x00000002419a7825 */ /* 0x040fe200078e028a */
[----:B------:R-:W2:Y:S03]  /*3a00*/  @P0 LDG.E.U16 R60, desc[UR12][R136.64] ;  /* 0x0000000c883c0981 */ /* 0x000ea6000c1e1500 */
[----:B------:R-:W-:Y:S01]  /*3a10*/  IMAD.WIDE R152, R65, 0x2, R136 ;  /* 0x0000000241987825 */ /* 0x000fe200078e0288 */
[----:B------:R-:W2:Y:S03]  /*3a20*/  @P0 LDG.E.U16 R61, desc[UR12][R208.64] ;  /* 0x0000000cd03d0981 */ /* 0x000ea6000c1e1500 */
        /* <DEDUP_REMOVED lines=11> */
[----:B------:R1:W2:Y:S01]  /*3ae0*/  @P0 LDG.E.U16 R28, desc[UR12][R4.64] ;  /* 0x0000000c041c0981 */ /* 0x0002a2000c1e1500 */
[----:B------:R-:W-:-:S02]  /*3af0*/  PRMT R10, RZ, 0x7610, R10 ;  /* 0x00007610ff0a7816 */ /* 0x000fc4000000000a */
[----:B---3--:R-:W-:Y:S01]  /*3b00*/  IMAD R67, R67, 0x5, RZ ;  /* 0x0000000543437824 */ /* 0x008fe200078e02ff */
[----:B------:R-:W3:Y:S01]  /*3b10*/  @P0 LDG.E.U16 R57, desc[UR12][R196.64] ;  /* 0x0000000cc4390981 */ /* 0x000ee2000c1e1500 */
[----:B------:R-:W-:-:S04]  /*3b20*/  IMAD.WIDE R164, R79, 0x2, R136 ;  /* 0x000000024fa47825 */ /* 0x000fc800078e0288 */
[----:B------:R-:W-:Y:S01]  /*3b30*/  IMAD.WIDE R116, R111, 0x2, R138 ;  /* 0x000000026f747825 */ /* 0x000fe200078e028a */
[----:B------:R-:W-:Y:S01]  /*3b40*/  STL.64 [R1+0x1c0], R166 ;  /* 0x0001c0a601007387 */ /* 0x000fe20000100a00 */
[----:B------:R-:W-:Y:S02]  /*3b50*/  PRMT R23, RZ, 0x7610, R23 ;  /* 0x00007610ff177816 */ /* 0x000fe40000000017 */
[C---:B------:R-:W-:Y:S01]  /*3b60*/  IMAD.WIDE R120, R97.reuse, 0x2, R138 ;  /* 0x0000000261787825 */ /* 0x040fe200078e028a */
[----:B------:R-:W-:Y:S01]  /*3b70*/  STL.64 [R1+0x1b8], R164 ;  /* 0x0001b8a401007387 */ /* 0x000fe20000100a00 */
[----:B------:R-:W-:Y:S02]  /*3b80*/  PRMT R22, RZ, 0x7610, R22 ;  /* 0x00007610ff167816 */ /* 0x000fe40000000016 */
[----:B------:R-:W-:Y:S01]  /*3b90*/  IMAD.WIDE R118, R97, 0x2, R136 ;  /* 0x0000000261767825 */ /* 0x000fe200078e0288 */
[----:B------:R-:W2:Y:S01]  /*3ba0*/  @P0 LDG.E.U16 R54, desc[UR12][R194.64] ;  /* 0x0000000cc2360981 */ /* 0x000ea2000c1e1500 */
[----:B------:R-:W-:-:S02]  /*3bb0*/  PRMT R11, RZ, 0x7610, R11 ;  /* 0x00007610ff0b7816 */ /* 0x000fc4000000000b */
[----:B------:R-:W-:Y:S01]  /*3bc0*/  PRMT R14, RZ, 0x7610, R14 ;  /* 0x00007610ff0e7816 */ /* 0x000fe2000000000e */
[----:B------:R-:W2:Y:S01]  /*3bd0*/  @P0 LDG.E.U16 R55, desc[UR12][R192.64] ;  /* 0x0000000cc0370981 */ /* 0x000ea2000c1e1500 */
[----:B------:R-:W-:-:S04]  /*3be0*/  IMAD.WIDE R122, R83, 0x2, R136 ;  /* 0x00000002537a7825 */ /* 0x000fc800078e0288 */
[----:B------:R-:W-:Y:S01]  /*3bf0*/  IMAD.WIDE R114, R111, 0x2, R136 ;  /* 0x000000026f727825 */ /* 0x000fe200078e0288 */
[----:B------:R-:W2:Y:S01]  /*3c00*/  @P0 LDG.E.U16 R49, desc[UR12][R190.64] ;  /* 0x0000000cbe310981 */ /* 0x000ea2000c1e1500 */
[----:B------:R-:W-:Y:S02]  /*3c10*/  PRMT R18, RZ, 0x7610, R18 ;  /* 0x00007610ff127816 */ /* 0x000fe40000000012 */
[----:B------:R-:W-:Y:S01]  /*3c20*/  PRMT R19, RZ, 0x7610, R19 ;  /* 0x00007610ff137816 */ /* 0x000fe20000000013 */
[----:B------:R-:W2:Y:S01]  /*3c30*/  @P0 LDG.E.U16 R50, desc[UR12][R188.64] ;  /* 0x0000000cbc320981 */ /* 0x000ea2000c1e1500 */
[----:B------:R-:W-:Y:S02]  /*3c40*/  PRMT R15, RZ, 0x7610, R15 ;  /* 0x00007610ff0f7816 */ /* 0x000fe4000000000f */
[----:B------:R-:W-:Y:S01]  /*3c50*/  PRMT R6, RZ, 0x7610, R6 ;  /* 0x00007610ff067816 */ /* 0x000fe20000000006 */
[----:B------:R-:W2:Y:S01]  /*3c60*/  @P0 LDG.E.U16 R45, desc[UR12][R186.64] ;  /* 0x0000000cba2d0981 */ /* 0x000ea2000c1e1500 */
[----:B------:R-:W-:Y:S01]  /*3c70*/  PRMT R8, RZ, 0x7610, R8 ;  /* 0x00007610ff087816 */ /* 0x000fe20000000008 */
[----:B------:R-:W-:-:S04]  /*3c80*/  @!UP1 UIADD3 UR10, UPT, UPT, -UR14, 0x100000, URZ ;  /* 0x001000000e0a9890 */ /* 0x000fc8000fffe1ff */
[----:B------:R-:W-:Y:S02]  /*3c90*/  @!UP1 USHF.L.U32 UR11, UR10, 0xb, URZ ;  /* 0x0000000b0a0b9899 */ /* 0x000fe400080006ff */
[----:B------:R-:W-:Y:S01]  /*3ca0*/  @!UP1 USHF.L.U32 UR10, UR10, 0x1, URZ ;  /* 0x000000010a0a9899 */ /* 0x000fe200080006ff */
[----:B------:R-:W2:Y:S01]  /*3cb0*/  @P0 LDG.E.U16 R47, desc[UR12][R100.64] ;  /* 0x0000000c642f0981 */ /* 0x000ea2000c1e1500 */
[----:B------:R-:W-:Y:S01]  /*3cc0*/  VOTEU.ALL UP2, P5 ;  /* 0x0000000000ff7886 */ /* 0x000fe20002840000 */
[----:B------:R-:W2:Y:S02]  /*3cd0*/  LDC R72, c[0x0][0x3d8] ;  /* 0x0000f600ff487b82 */ /* 0x000ea40000000800 */
[----:B------:R0:W2:Y:S01]  /*3ce0*/  @P0 LDG.E.U16 R9, desc[UR12][R2.64] ;  /* 0x0000000c02090981 */ /* 0x0000a2000c1e1500 */
[C---:B------:R-:W-:Y:S01]  /*3cf0*/  IMAD.WIDE R128, R67.reuse, 0x2, R138 ;  /* 0x0000000243807825 */ /* 0x040fe200078e028a */
[----:B-1----:R-:W-:Y:S02]  /*3d00*/  PRMT R4, RZ, 0x7610, R4 ;  /* 0x00007610ff047816 */ /* 0x002fe40000000004 */
[----:B------:R-:W-:Y:S01]  /*3d10*/  STL.64 [R1+0x140], R162 ;  /* 0x000140a201007387 */ /* 0x000fe20000100a00 */
[----:B------:R-:W-:Y:S01]  /*3d20*/  IMAD.WIDE R126, R67, 0x2, R136 ;  /* 0x00000002437e7825 */ /* 0x000fe200078e0288 */
[----:B------:R-:W-:Y:S01]  /*3d30*/  PRMT R5, RZ, 0x7610, R5 ;  /* 0x00007610ff057816 */ /* 0x000fe20000000005 */
[----:B------:R1:W1:Y:S01]  /*3d40*/  @!UP2 SYNCS.EXCH.64 URZ, [UR6+0x14008], UR10 ;  /* 0x0140080a06ffa5b2 */ /* 0x0002620008000100 */
[----:B------:R-:W-:Y:S01]  /*3d50*/  STL.64 [R1+0x138], R160 ;  /* 0x000138a001007387 */ /* 0x000fe20000100a00 */
[----:B------:R-:W-:Y:S01]  /*3d60*/  IMAD.WIDE R124, R83, 0x2, R138 ;  /* 0x00000002537c7825 */ /* 0x000fe200078e028a */
[----:B0-----:R-:W-:-:S02]  /*3d70*/  PRMT R2, RZ, 0x7610, R2 ;  /* 0x00007610ff027816 */ /* 0x001fc40000000002 */
[----:B------:R-:W-:Y:S04]  /*3d80*/  STL.64 [R1+0xc0], R158 ;  /* 0x0000c09e01007387 */ /* 0x000fe80000100a00 */
[----:B------:R-:W2:Y:S04]  /*3d90*/  @P0 LDG.E.U16 R48, desc[UR12][R184.64] ;  /* 0x0000000cb8300981 */ /* 0x000ea8000c1e1500 */
[----:B------:R-:W2:Y:S04]  /*3da0*/  @P0 LDG.E.U16 R52, desc[UR12][R182.64] ;  /* 0x0000000cb6340981 */ /* 0x000ea8000c1e1500 */
[----:B------:R-:W2:Y:S04]  /*3db0*/  @P0 LDG.E.U16 R37, desc[UR12][R178.64] ;  /* 0x0000000cb2250981 */ /* 0x000ea8000c1e1500 */
[----:B------:R-:W2:Y:S01]  /*3dc0*/  @P0 LDG.E.U16 R38, desc[UR12][R176.64] ;  /* 0x0000000cb0260981 */ /* 0x000ea2000c1e1500 */
[----:B------:R-:W-:Y:S01]  /*3dd0*/  IMAD.WIDE R102, R85, 0x2, R138 ;  /* 0x0000000255667825 */ /* 0x000fe200078e028a */
[----:B------:R-:W-:Y:S01]  /*3de0*/  PRMT R7, RZ, 0x7610, R7 ;  /* 0x00007610ff077816 */ /* 0x000fe20000000007 */
[----:B-1----:R-:W0:Y:S01]  /*3df0*/  LDCU UR10, c[0x0][0x3d0] ;  /* 0x00007a00ff0a77ac */ /* 0x002e220008000800 */
[----:B------:R-:W-:Y:S01]  /*3e00*/  STL.64 [R1+0xb8], R156 ;  /* 0x0000b89c01007387 */ /* 0x000fe20000100a00 */
[----:B------:R-:W-:Y:S01]  /*3e10*/  IMAD.WIDE R90, R99, 0x2, R136 ;  /* 0x00000002635a7825 */ /* 0x000fe200078e0288 */
[----:B------:R-:W-:-:S02]  /*3e20*/  PRMT R3, RZ, 0x7610, R3 ;  /* 0x00007610ff037816 */ /* 0x000fc40000000003 */
[----:B------:R-:W2:Y:S01]  /*3e30*/  @P0 LDG.E.U16 R51, desc[UR12][R180.64] ;  /* 0x0000000cb4330981 */ /* 0x000ea2000c1e1500 */
[----:B------:R-:W-:-:S03]  /*3e40*/  IMAD R71, R71, 0x7, RZ ;  /* 0x0000000747477824 */ /* 0x000fc600078e02ff */
[----:B------:R-:W3:Y:S04]  /*3e50*/  @P0 LDG.E.U16 R39, desc[UR12][R174.64] ;  /* 0x0000000cae270981 */ /* 0x000ee8000c1e1500 */
[----:B------:R-:W3:Y:S04]  /*3e60*/  @P0 LDG.E.U16 R40, desc[UR12][R172.64] ;  /* 0x0000000cac280981 */ /* 0x000ee8000c1e1500 */
[----:B------:R1:W-:Y:S04]  /*3e70*/  STL.64 [R1+0x230], R154 ;  /* 0x0002309a01007387 */ /* 0x0003e80000100a00 */
[----:B------:R-:W3:Y:S04]  /*3e80*/  @P0 LDG.E.U16 R41, desc[UR12][R170.64] ;  /* 0x0000000caa290981 */ /* 0x000ee8000c1e1500 */
[----:B------:R-:W3:Y:S04]  /*3e90*/  @P0 LDG.E.U16 R42, desc[UR12][R168.64] ;  /* 0x0000000ca82a0981 */ /* 0x000ee8000c1e1500 */
[----:B------:R-:W3:Y:S04]  /*3ea0*/  @P0 LDG.E.U16 R43, desc[UR12][R166.64] ;  /* 0x0000000ca62b0981 */ /* 0x000ee8000c1e1500 */
[----:B------:R-:W3:Y:S04]  /*3eb0*/  @P0 LDG.E.U16 R44, desc[UR12][R164.64] ;  /* 0x0000000ca42c0981 */ /* 0x000ee8000c1e1500 */
[----:B------:R-:W3:Y:S04]  /*3ec0*/  @P0 LDG.E.U16 R29, desc[UR12][R162.64] ;  /* 0x0000000ca21d0981 */ /* 0x000ee8000c1e1500 */
[----:B------:R-:W3:Y:S04]  /*3ed0*/  @P0 LDG.E.U16 R30, desc[UR12][R160.64] ;  /* 0x0000000ca01e0981 */ /* 0x000ee8000c1e1500 */
[----:B------:R-:W3:Y:S04]  /*3ee0*/  @P0 LDG.E.U16 R31, desc[UR12][R158.64] ;  /* 0x0000000c9e1f0981 */ /* 0x000ee8000c1e1500 */
[----:B------:R-:W3:Y:S04]  /*3ef0*/  @P0 LDG.E.U16 R32, desc[UR12][R156.64] ;  /* 0x0000000c9c200981 */ /* 0x000ee8000c1e1500 */
[----:B------:R-:W-:Y:S04]  /*3f00*/  STL.64 [R1+0x228], R152 ;  /* 0x0002289801007387 */ /* 0x000fe80000100a00 */
[----:B------:R1:W3:Y:S04]  /*3f10*/  @P0 LDG.E.U16 R33, desc[UR12][R154.64] ;  /* 0x0000000c9a210981 */ /* 0x0002e8000c1e1500 */
        /* <DEDUP_REMOVED lines=8> */
[----:B------:R-:W3:Y:S01]  /*3fa0*/  @P0 LDG.E.U16 R10, desc[UR12][R116.64] ;  /* 0x0000000c740a0981 */ /* 0x000ee2000c1e1500 */
[C---:B------:R-:W-:Y:S01]  /*3fb0*/  IMAD.WIDE R106, R69.reuse, 0x2, R138 ;  /* 0x00000002456a7825 */ /* 0x040fe200078e028a */
[----:B-1----:R-:W1:Y:S02]  /*3fc0*/  LDC.64 R154, c[0x0][0x390] ;  /* 0x0000e400ff9a7b82 */ /* 0x002e640000000a00 */
[----:B------:R-:W-:Y:S04]  /*3fd0*/  STL.64 [R1+0x1b0], R150 ;  /* 0x0001b09601007387 */ /* 0x000fe80000100a00 */
[----:B------:R-:W-:Y:S04]  /*3fe0*/  STL.64 [R1+0x1a8], R148 ;  /* 0x0001a89401007387 */ /* 0x000fe80000100a00 */
[----:B------:R-:W-:Y:S04]  /*3ff0*/  STL.64 [R1+0x130], R146 ;  /* 0x0001309201007387 */ /* 0x000fe80000100a00 */
[----:B------:R-:W-:Y:S04]  /*4000*/  STL.64 [R1+0x128], R140 ;  /* 0x0001288c01007387 */ /* 0x000fe80000100a00 */
[----:B------:R-:W-:Y:S04]  /*4010*/  STL.64 [R1+0xb0], R134 ;  /* 0x0000b08601007387 */ /* 0x000fe80000100a00 */
[----:B------:R-:W-:Y:S04]  /*4020*/  STL.64 [R1+0xa8], R130 ;  /* 0x0000a88201007387 */ /* 0x000fe80000100a00 */
[----:B------:R-:W-:Y:S01]  /*4030*/  STL.64 [R1+0x220], R128 ;  /* 0x0002208001007387 */ /* 0x000fe20000100a00 */
[----:B------:R-:W-:-:S03]  /*4040*/  IMAD.WIDE R104, R69, 0x2, R136 ;  /* 0x0000000245687825 */ /* 0x000fc600078e0288 */
[----:B------:R-:W-:Y:S04]  /*4050*/  STL.64 [R1+0x218], R126 ;  /* 0x0002187e01007387 */ /* 0x000fe80000100a00 */
[----:B------:R-:W-:Y:S01]  /*4060*/  STL.64 [R1+0x1a0], R124 ;  /* 0x0001a07c01007387 */ /* 0x000fe20000100a00 */
[----:B------:R-:W-:-:S03]  /*4070*/  IMAD.WIDE R100, R85, 0x2, R136 ;  /* 0x0000000255647825 */ /* 0x000fc600078e0288 */
[----:B------:R-:W-:Y:S01]  /*4080*/  STL.64 [R1+0x198], R122 ;  /* 0x0001987a01007387 */ /* 0x000fe20000100a00 */
[----:B------:R-:W-:-:S03]  /*4090*/  IMAD.WIDE R92, R99, 0x2, R138 ;  /* 0x00000002635c7825 */ /* 0x000fc600078e028a */
[----:B------:R-:W-:Y:S04]  /*40a0*/  STL.64 [R1+0x120], R120 ;  /* 0x0001207801007387 */ /* 0x000fe80000100a00 */
[----:B------:R-:W3:Y:S01]  /*40b0*/  @P0 LDG.E.U16 R12, desc[UR12][R120.64] ;  /* 0x0000000c780c0981 */ /* 0x000ee2000c1e1500 */
[----:B------:R-:W-:-:S03]  /*40c0*/  IMAD.WIDE R96, R113, 0x2, R138 ;  /* 0x0000000271607825 */ /* 0x000fc600078e028a */
[----:B------:R-:W-:Y:S04]  /*40d0*/  STL.64 [R1+0x118], R118 ;  /* 0x0001187601007387 */ /* 0x000fe80000100a00 */
[----:B------:R-:W-:Y:S04]  /*40e0*/  STL.64 [R1+0xa0], R116 ;  /* 0x0000a07401007387 */ /* 0x000fe80000100a00 */
[----:B------:R-:W-:Y:S04]  /*40f0*/  STL.64 [R1+0x98], R114 ;  /* 0x0000987201007387 */ /* 0x000fe80000100a00 */
[----:B------:R-:W3:Y:S04]  /*4100*/  @P0 LDG.E.U16 R23, desc[UR12][R128.64] ;  /* 0x0000000c80170981 */ /* 0x000ee8000c1e1500 */
[----:B------:R-:W3:Y:S04]  /*4110*/  @P0 LDG.E.U16 R22, desc[UR12][R126.64] ;  /* 0x0000000c7e160981 */ /* 0x000ee8000c1e1500 */
[----:B------:R-:W3:Y:S04]  /*4120*/  @P0 LDG.E.U16 R21, desc[UR12][R124.64] ;  /* 0x0000000c7c150981 */ /* 0x000ee8000c1e1500 */
[----:B------:R-:W3:Y:S04]  /*4130*/  @P0 LDG.E.U16 R11, desc[UR12][R118.64] ;  /* 0x0000000c760b0981 */ /* 0x000ee8000c1e1500 */
[----:B------:R-:W3:Y:S01]  /*4140*/  @P0 LDG.E.U16 R13, desc[UR12][R114.64] ;  /* 0x0000000c720d0981 */ /* 0x000ee2000c1e1500 */
[----:B----4-:R-:W-:-:S03]  /*4150*/  IMAD R63, R64, 0xf, RZ ;  /* 0x0000000f403f7824 */ /* 0x010fc600078e02ff */
[----:B------:R-:W-:Y:S04]  /*4160*/  STL.64 [R1+0x210], R106 ;  /* 0x0002106a01007387 */ /* 0x000fe80000100a00 */
[----:B------:R-:W4:Y:S01]  /*4170*/  @P0 LDG.E.U16 R14, desc[UR12][R106.64] ;  /* 0x0000000c6a0e0981 */ /* 0x000f22000c1e1500 */
[----:B------:R-:W-:-:S03]  /*4180*/  IMAD.WIDE R94, R113, 0x2, R136 ;  /* 0x00000002715e7825 */ /* 0x000fc600078e0288 */
[----:B------:R-:W-:Y:S04]  /*4190*/  STL.64 [R1+0x208], R104 ;  /* 0x0002086801007387 */ /* 0x000fe80000100a00 */
[----:B------:R-:W-:Y:S04]  /*41a0*/  STL.64 [R1+0x190], R102 ;  /* 0x0001906601007387 */ /* 0x000fe80000100a00 */
[----:B------:R-:W-:Y:S04]  /*41b0*/  STL.64 [R1+0x188], R100 ;  /* 0x0001886401007387 */ /* 0x000fe80000100a00 */
[----:B------:R0:W-:Y:S04]  /*41c0*/  STL.64 [R1+0x110], R92 ;  /* 0x0001105c01007387 */ /* 0x0001e80000100a00 */
[----:B------:R0:W4:Y:S04]  /*41d0*/  @P0 LDG.E.U16 R18, desc[UR12][R92.64] ;  /* 0x0000000c5c120981 */ /* 0x000128000c1e1500 */
[----:B------:R1:W-:Y:S04]  /*41e0*/  STL.64 [R1+0x108], R90 ;  /* 0x0001085a01007387 */ /* 0x0003e80000100a00 */
[----:B------:R1:W4:Y:S01]  /*41f0*/  @P0 LDG.E.U16 R19, desc[UR12][R90.64] ;  /* 0x0000000c5a130981 */ /* 0x000322000c1e1500 */
[----:B0-----:R-:W-:-:S03]  /*4200*/  IMAD.WIDE R92, R71, 0x2, R138 ;  /* 0x00000002475c7825 */ /* 0x001fc600078e028a */
[----:B------:R-:W4:Y:S04]  /*4210*/  @P0 LDG.E.U16 R4, desc[UR12][R96.64] ;  /* 0x0000000c60040981 */ /* 0x000f28000c1e1500 */
[----:B------:R-:W4:Y:S01]  /*4220*/  @P0 LDG.E.U16 R17, desc[UR12][R104.64] ;  /* 0x0000000c68110981 */ /* 0x000f22000c1e1500 */
[----:B-1----:R-:W-:-:S03]  /*4230*/  IMAD.WIDE R90, R71, 0x2, R136 ;  /* 0x00000002475a7825 */ /* 0x002fc600078e0288 */
[----:B------:R-:W-:Y:S01]  /*4240*/  STL.64 [R1+0x90], R96 ;  /* 0x0000906001007387 */ /* 0x000fe20000100a00 */
[----:B------:R-:W-:-:S03]  /*4250*/  IMAD.WIDE R70, R63, 0x2, R138 ;  /* 0x000000023f467825 */ /* 0x000fc600078e028a */
[----:B------:R-:W-:Y:S04]  /*4260*/  STL.64 [R1+0x88], R94 ;  /* 0x0000885e01007387 */ /* 0x000fe80000100a00 */
[----:B------:R-:W4:Y:S04]  /*4270*/  @P0 LDG.E.U16 R16, desc[UR12][R102.64] ;  /* 0x0000000c66100981 */ /* 0x000f28000c1e1500 */
[----:B------:R-:W4:Y:S04]  /*4280*/  @P0 LDG.E.U16 R15, desc[UR12][R100.64] ;  /* 0x0000000c640f0981 */ /* 0x000f28000c1e1500 */
[----:B------:R-:W4:Y:S04]  /*4290*/  @P0 LDG.E.U16 R5, desc[UR12][R94.64] ;  /* 0x0000000c5e050981 */ /* 0x000f28000c1e1500 */
[----:B------:R-:W-:Y:S04]  /*42a0*/  STL.64 [R1+0x200], R92 ;  /* 0x0002005c01007387 */ /* 0x000fe80000100a00 */
[----:B------:R-:W4:Y:S04]  /*42b0*/  @P0 LDG.E.U16 R6, desc[UR12][R92.64] ;  /* 0x0000000c5c060981 */ /* 0x000f28000c1e1500 */
[----:B------:R-:W-:Y:S04]  /*42c0*/  STL.64 [R1+0x1f8], R90 ;  /* 0x0001f85a01007387 */ /* 0x000fe80000100a00 */
[----:B------:R0:W-:Y:S04]  /*42d0*/  STL.64 [R1+0x180], R70 ;  /* 0x0001804601007387 */ /* 0x0001e80000100a00 */
[----:B------:R0:W4:Y:S01]  /*42e0*/  @P0 LDG.E.U16 R8, desc[UR12][R70.64] ;  /* 0x0000000c46080981 */ /* 0x000122000c1e1500 */
[----:B------:R-:W-:Y:S01]  /*42f0*/  IMAD R65, R66, 0x17, RZ ;  /* 0x0000001742417824 */ /* 0x000fe200078e02ff */
[----:B------:R-:W-:-:S02]  /*4300*/  PRMT R64, RZ, 0x7610, R64 ;  /* 0x00007610ff407816 */ /* 0x000fc40000000040 */
[----:B------:R1:W4:Y:S01]  /*4310*/  @P0 LDG.E.U16 R7, desc[UR12][R90.64] ;  /* 0x0000000c5a070981 */ /* 0x000322000c1e1500 */
[----:B0-----:R-:W-:-:S05]  /*4320*/  IMAD.WIDE R70, R63, 0x2, R136 ;  /* 0x000000023f467825 */ /* 0x001fca00078e0288 */
[----:B------:R0:W4:Y:S01]  /*4330*/  @P0 LDG.E.U16 R2, desc[UR12][R70.64] ;  /* 0x0000000c46020981 */ /* 0x000122000c1e1500 */
[----:B------:R-:W-:Y:S01]  /*4340*/  IMAD R63, R68, 0x1f, RZ ;  /* 0x0000001f443f7824 */ /* 0x000fe200078e02ff */
[----:B------:R-:W-:Y:S01]  /*4350*/  PRMT R66, RZ, 0x7610, R66 ;  /* 0x00007610ff427816 */ /* 0x000fe20000000042 */
[C---:B------:R-:W-:Y:S01]  /*4360*/  IMAD.WIDE R92, R65.reuse, 0x2, R138 ;  /* 0x00000002415c7825 */ /* 0x040fe200078e028a */
[----:B------:R0:W-:Y:S03]  /*4370*/  STL.64 [R1+0x178], R70 ;  /* 0x0001784601007387 */ /* 0x0001e60000100a00 */
[----:B-1----:R-:W-:Y:S01]  /*4380*/  IMAD.WIDE R90, R65, 0x2, R136 ;  /* 0x00000002415a7825 */ /* 0x002fe200078e0288 */
[----:B------:R-:W-:Y:S01]  /*4390*/  PRMT R65, RZ, 0x7610, R65 ;  /* 0x00007610ff417816 */ /* 0x000fe20000000041 */
[----:B------:R-:W4:Y:S02]  /*43a0*/  @P0 LDG.E.U16 R3, desc[UR12][R92.64] ;  /* 0x0000000c5c030981 */ /* 0x000f24000c1e1500 */
[----:B------:R-:W-:-:S02]  /*43b0*/  IMAD.WIDE R68, R63, 0x2, R136 ;  /* 0x000000023f447825 */ /* 0x000fc400078e0288 */
[----:B------:R-:W4:Y:S02]  /*43c0*/  @P0 LDG.E.U16 R64, desc[UR12][R90.64] ;  /* 0x0000000c5a400981 */ /* 0x000f24000c1e1500 */
[----:B0-----:R-:W-:Y:S02]  /*43d0*/  IMAD.WIDE R70, R63, 0x2, R138 ;  /* 0x000000023f467825 */ /* 0x001fe400078e028a */
[----:B------:R-:W4:Y:S04]  /*43e0*/  @P0 LDG.E.U16 R66, desc[UR12][R68.64] ;  /* 0x0000000c44420981 */ /* 0x000f28000c1e1500 */
[----:B------:R-:W4:Y:S01]  /*43f0*/  @P0 LDG.E.U16 R65, desc[UR12][R70.64] ;  /* 0x0000000c46410981 */ /* 0x000f22000c1e1500 */
[----:B------:R-:W-:-:S05]  /*4400*/  LOP3.LUT R63, R143, 0x40, RZ, 0xc0, !PT ;  /* 0x000000408f3f7812 */ /* 0x000fca00078ec0ff */
[----:B------:R-:W-:-:S05]  /*4410*/  IMAD R63, R63, 0x40, R0 ;  /* 0x000000403f3f7824 */ /* 0x000fca00078e0200 */
[C---:B------:R-:W-:Y:S01]  /*4420*/  LOP3.LUT R0, R63.reuse, 0x10, RZ, 0x3c, !PT ;  /* 0x000000103f007812 */ /* 0x040fe200078e3cff */
[----:B--2---:R0:W-:Y:S04]  /*4430*/  STS.U16 [R63+UR6+0x8000], R46 ;  /* 0x0080002e3f007988 */ /* 0x0041e80008000406 */
[----:B------:R1:W-:Y:S04]  /*4440*/  STS.U16 [R63+UR6+0xa000], R60 ;  /* 0x00a0003c3f007988 */ /* 0x0003e80008000406 */
[----:B------:R-:W-:Y:S01]  /*4450*/  STS.U16 [R63+UR6+0x8400], R61 ;  /* 0x0084003d3f007988 */ /* 0x000fe20008000406 */
[----:B0-----:R-:W-:-:S03]  /*4460*/  LOP3.LUT R46, R63, 0x20, RZ, 0x3c, !PT ;  /* 0x000000203f2e7812 */ /* 0x001fc600078e3cff */
[----:B------:R0:W-:Y:S01]  /*4470*/  STS.U16 [R63+UR6+0xa400], R62 ;  /* 0x00a4003e3f007988 */ /* 0x0001e20008000406 */
[----:B------:R-:W-:Y:S01]  /*4480*/  UIMAD UR10, UR9, UR10, URZ ;  /* 0x0000000a090a72a4 */ /* 0x000fe2000f8e02ff */
[----:B-1----:R-:W1:Y:S02]  /*4490*/  LDC R60, c[0x0][0x3d8] ;  /* 0x0000f600ff3c7b82 */ /* 0x002e640000000800 */
[----:B------:R-:W-:Y:S04]  /*44a0*/  STS.U16 [R63+UR6+0x8800], R58 ;  /* 0x0088003a3f007988 */ /* 0x000fe80008000406 */
[----:B------:R2:W-:Y:S02]  /*44b0*/  STS.U16 [R63+UR6+0xa800], R56 ;  /* 0x00a800383f007988 */ /* 0x0005e40008000406 */
[----:B0-----:R-:W0:Y:S02]  /*44c0*/  LDC R62, c[0x0][0x3d8] ;  /* 0x0000f600ff3e7b82 */ /* 0x001e240000000800 */
[----:B------:R-:W-:Y:S04]  /*44d0*/  STS.U16 [R63+UR6+0x8c00], R59 ;  /* 0x008c003b3f007988 */ /* 0x000fe80008000406 */
[----:B------:R-:W-:Y:S02]  /*44e0*/  STS.U16 [R63+UR6+0xac00], R53 ;  /* 0x00ac00353f007988 */ /* 0x000fe40008000406 */
[----:B--2---:R-:W2:Y:S02]  /*44f0*/  LDC R56, c[0x0][0x3d8] ;  /* 0x0000f600ff387b82 */ /* 0x004ea40000000800 */
[----:B------:R3:W-:Y:S04]  /*4500*/  STS.U16 [R0+UR6+0x8080], R28 ;  /* 0x0080801c00007988 */ /* 0x0007e80008000406 */
[----:B---3--:R-:W-:Y:S02]  /*4510*/  STS.U16 [R0+UR6+0xa080], R57 ;  /* 0x00a0803900007988 */ /* 0x008fe40008000406 */
[----:B------:R-:W3:Y:S02]  /*4520*/  LDC R58, c[0x0][0x3d8] ;  /* 0x0000f600ff3a7b82 */ /* 0x000ee40000000800 */
[----:B------:R1:W-:Y:S01]  /*4530*/  STS.U16 [R0+UR6+0x8480], R54 ;  /* 0x0084803600007988 */ /* 0x0003e20008000406 */
[----:B------:R-:W-:-:S03]  /*4540*/  LOP3.LUT R28, R63, 0x30, RZ, 0x3c, !PT ;  /* 0x000000303f1c7812 */ /* 0x000fc600078e3cff */
[----:B------:R-:W-:Y:S04]  /*4550*/  STS.U16 [R0+UR6+0xa480], R55 ;  /* 0x00a4803700007988 */ /* 0x000fe80008000406 */
[----:B------:R-:W-:Y:S01]  /*4560*/  STS.U16 [R0+UR6+0x8880], R49 ;  /* 0x0088803100007988 */ /* 0x000fe20008000406 */
[----:B-1----:R-:W1:Y:S03]  /*4570*/  LDC R54, c[0x0][0x3d8] ;  /* 0x0000f600ff367b82 */ /* 0x002e660000000800 */
[----:B------:R0:W-:Y:S04]  /*4580*/  STS.U16 [R0+UR6+0xa880], R50 ;  /* 0x00a8803200007988 */ /* 0x0001e80008000406 */
[----:B------:R-:W-:Y:S04]  /*4590*/  STS.U16 [R0+UR6+0x8c80], R45 ;  /* 0x008c802d00007988 */ /* 0x000fe80008000406 */
[----:B------:R0:W-:Y:S02]  /*45a0*/  STS.U16 [R0+UR6+0xac80], R47 ;  /* 0x00ac802f00007988 */ /* 0x0001e40008000406 */
[----:B0-----:R-:W0:Y:S02]  /*45b0*/  LDC R50, c[0x0][0x3d8] ;  /* 0x0000f600ff327b82 */ /* 0x001e240000000800 */
[----:B------:R2:W-:Y:S01]  /*45c0*/  STS.U16 [R46+UR6+0xa100], R9 ;  /* 0x00a100092e007988 */ /* 0x0005e20008000406 */
[----:B------:R-:W-:-:S03]  /*45d0*/  LOP3.LUT R0, R63, 0x40, RZ, 0x3c, !PT ;  /* 0x000000403f007812 */ /* 0x000fc600078e3cff */
[----:B------:R2:W-:Y:S02]  /*45e0*/  STS.U16 [R46+UR6+0x8100], R48 ;  /* 0x008100302e007988 */ /* 0x0005e40008000406 */
[C---:B--2---:R-:W-:Y:S02]  /*45f0*/  LOP3.LUT R9, R63.reuse, 0x50, RZ, 0x3c, !PT ;  /* 0x000000503f097812 */ /* 0x044fe400078e3cff */
[----:B------:R2:W-:Y:S04]  /*4600*/  STS.U16 [R46+UR6+0x8500], R52 ;  /* 0x008500342e007988 */ /* 0x0005e80008000406 */
[----:B------:R-:W-:Y:S01]  /*4610*/  STS.U16 [R46+UR6+0xa500], R51 ;  /* 0x00a500332e007988 */ /* 0x000fe20008000406 */
[----:B------:R-:W0:Y:S03]  /*4620*/  LDC R48, c[0x0][0x3d8] ;  /* 0x0000f600ff307b82 */ /* 0x000e260000000800 */
[----:B------:R-:W-:Y:S04]  /*4630*/  STS.U16 [R46+UR6+0x8900], R37 ;  /* 0x008900252e007988 */ /* 0x000fe80008000406 */
[----:B------:R1:W-:Y:S01]  /*4640*/  STS.U16 [R46+UR6+0xa900], R38 ;  /* 0x00a900262e007988 */ /* 0x0003e20008000406 */
[----:B--2---:R-:W2:Y:S03]  /*4650*/  LDC R52, c[0x0][0x3d8] ;  /* 0x0000f600ff347b82 */ /* 0x004ea60000000800 */
[----:B------:R-:W-:Y:S04]  /*4660*/  STS.U16 [R46+UR6+0x8d00], R39 ;  /* 0x008d00272e007988 */ /* 0x000fe80008000406 */
[----:B------:R1:W-:Y:S02]  /*4670*/  STS.U16 [R46+UR6+0xad00], R40 ;  /* 0x00ad00282e007988 */ /* 0x0003e40008000406 */
[----:B-1----:R-:W1:Y:S02]  /*4680*/  LDC R38, c[0x0][0x3d8] ;  /* 0x0000f600ff267b82 */ /* 0x002e640000000800 */
[----:B------:R-:W-:Y:S04]  /*4690*/  STS.U16 [R28+UR6+0x8180], R41 ;  /* 0x008180291c007988 */ /* 0x000fe80008000406 */
[----:B------:R0:W-:Y:S02]  /*46a0*/  STS.U16 [R28+UR6+0xa180], R42 ;  /* 0x00a1802a1c007988 */ /* 0x0001e40008000406 */
[----:B------:R-:W1:Y:S02]  /*46b0*/  LDC R46, c[0x0][0x3d8] ;  /* 0x0000f600ff2e7b82 */ /* 0x000e640000000800 */
[----:B------:R-:W-:Y:S04]  /*46c0*/  STS.U16 [R28+UR6+0x8580], R43 ;  /* 0x0085802b1c007988 */ /* 0x000fe80008000406 */
[----:B------:R0:W-:Y:S02]  /*46d0*/  STS.U16 [R28+UR6+0xa580], R44 ;  /* 0x00a5802c1c007988 */ /* 0x0001e40008000406 */
[----:B0-----:R-:W0:Y:S02]  /*46e0*/  LDC R42, c[0x0][0x3d8] ;  /* 0x0000f600ff2a7b82 */ /* 0x001e240000000800 */
[----:B------:R-:W-:Y:S04]  /*46f0*/  STS.U16 [R28+UR6+0x8980], R29 ;  /* 0x0089801d1c007988 */ /* 0x000fe80008000406 */
[----:B------:R-:W-:Y:S02]  /*4700*/  STS.U16 [R28+UR6+0xa980], R30 ;  /* 0x00a9801e1c007988 */ /* 0x000fe40008000406 */
[----:B------:R-:W0:Y:S02]  /*4710*/  LDC R44, c[0x0][0x3d8] ;  /* 0x0000f600ff2c7b82 */ /* 0x000e240000000800 */
[----:B------:R-:W-:Y:S04]  /*4720*/  STS.U16 [R28+UR6+0x8d80], R31 ;  /* 0x008d801f1c007988 */ /* 0x000fe80008000406 */
[----:B------:R2:W-:Y:S02]  /*4730*/  STS.U16 [R28+UR6+0xad80], R32 ;  /* 0x00ad80201c007988 */ /* 0x0005e40008000406 */
[----:B------:R-:W0:Y:S02]  /*4740*/  LDC R40, c[0x0][0x3d8] ;  /* 0x0000f600ff287b82 */ /* 0x000e240000000800 */
[----:B------:R-:W-:Y:S04]  /*4750*/  STS.U16 [R0+UR6+0x8200], R33 ;  /* 0x0082002100007988 */ /* 0x000fe80008000406 */
[----:B------:R1:W-:Y:S02]  /*4760*/  STS.U16 [R0+UR6+0xa200], R34 ;  /* 0x00a2002200007988 */ /* 0x0003e40008000406 */
[----:B--2---:R-:W2:Y:S02]  /*4770*/  LDC R32, c[0x0][0x3d8] ;  /* 0x0000f600ff207b82 */ /* 0x004ea40000000800 */
[----:B------:R-:W-:Y:S04]  /*4780*/  STS.U16 [R0+UR6+0x8600], R35 ;  /* 0x0086002300007988 */ /* 0x000fe80008000406 */
[----:B------:R3:W-:Y:S01]  /*4790*/  STS.U16 [R0+UR6+0xa600], R36 ;  /* 0x00a6002400007988 */ /* 0x0007e20008000406 */
[C---:B------:R-:W-:Y:S01]  /*47a0*/  LOP3.LUT R28, R63.reuse, 0x60, RZ, 0x3c, !PT ;  /* 0x000000603f1c7812 */ /* 0x040fe200078e3cff */
[----:B-1----:R-:W1:Y:S02]  /*47b0*/  LDC R34, c[0x0][0x3d8] ;  /* 0x0000f600ff227b82 */ /* 0x002e640000000800 */
[----:B------:R-:W-:Y:S04]  /*47c0*/  STS.U16 [R0+UR6+0x8a00], R27 ;  /* 0x008a001b00007988 */ /* 0x000fe80008000406 */
[----:B------:R3:W-:Y:S02]  /*47d0*/  STS.U16 [R0+UR6+0xaa00], R26 ;  /* 0x00aa001a00007988 */ /* 0x0007e40008000406 */
[----:B------:R-:W0:Y:S02]  /*47e0*/  LDC R30, c[0x0][0x3d8] ;  /* 0x0000f600ff1e7b82 */ /* 0x000e240000000800 */
[----:B------:R-:W-:Y:S04]  /*47f0*/  STS.U16 [R0+UR6+0x8e00], R25 ;  /* 0x008e001900007988 */ /* 0x000fe80008000406 */
[----:B------:R-:W-:Y:S01]  /*4800*/  STS.U16 [R0+UR6+0xae00], R24 ;  /* 0x00ae001800007988 */ /* 0x000fe20008000406 */
[----:B------:R-:W-:Y:S01]  /*4810*/  LOP3.LUT R63, R63, 0x70, RZ, 0x3c, !PT ;  /* 0x000000703f3f7812 */ /* 0x000fe200078e3cff */
[----:B---3--:R-:W3:Y:S02]  /*4820*/  LDC R36, c[0x0][0x3d8] ;  /* 0x0000f600ff247b82 */ /* 0x008ee40000000800 */
[----:B------:R2:W-:Y:S04]  /*4830*/  STS.U16 [R9+UR6+0xa680], R20 ;  /* 0x00a6801409007988 */ /* 0x0005e80008000406 */
[----:B------:R2:W-:Y:S02]  /*4840*/  STS.U16 [R9+UR6+0x8e80], R10 ;  /* 0x008e800a09007988 */ /* 0x0005e40008000406 */
[----:B------:R-:W0:Y:S08]  /*4850*/  LDC R26, c[0x0][0x3d8] ;  /* 0x0000f600ff1a7b82 */ /* 0x000e300000000800 */
[----:B--2---:R-:W2:Y:S01]  /*4860*/  LDC R20, c[0x0][0x3d8] ;  /* 0x0000f600ff147b82 */ /* 0x004ea20000000800 */
[----:B------:R1:W-:Y:S01]  /*4870*/  STS.U16 [R9+UR6+0x8a80], R12 ;  /* 0x008a800c09007988 */ /* 0x0003e20008000406 */
[----:B------:R-:W-:-:S06]  /*4880*/  SHF.R.U32.HI R0, RZ, 0x5, R143 ;  /* 0x00000005ff007819 */ /* 0x000fcc000001168f */
[----:B------:R-:W0:Y:S01]  /*4890*/  LDC R10, c[0x0][0x3d8] ;  /* 0x0000f600ff0a7b82 */ /* 0x000e220000000800 */
[----:B------:R-:W-:Y:S01]  /*48a0*/  STS.U16 [R9+UR6+0x8280], R23 ;  /* 0x0082801709007988 */ /* 0x000fe20008000406 */
[----:B------:R-:W-:-:S03]  /*48b0*/  SGXT.U32 R0, R0, 0x2 ;  /* 0x000000020000781a */ /* 0x000fc60000000000 */
[----:B------:R3:W-:Y:S03]  /*48c0*/  STS.U16 [R9+UR6+0xa280], R22 ;  /* 0x00a2801609007988 */ /* 0x0007e60008000406 */
[----:B-1----:R-:W1:Y:S01]  /*48d0*/  LDC R12, c[0x0][0x3d8] ;  /* 0x0000f600ff0c7b82 */ /* 0x002e620000000800 */
[----:B------:R-:W-:Y:S04]  /*48e0*/  STS.U16 [R9+UR6+0x8680], R21 ;  /* 0x0086801509007988 */ /* 0x000fe80008000406 */
[----:B------:R-:W-:Y:S03]  /*48f0*/  STS.U16 [R9+UR6+0xaa80], R11 ;  /* 0x00aa800b09007988 */ /* 0x000fe60008000406 */
[----:B------:R-:W1:Y:S01]  /*4900*/  LDC R24, c[0x0][0x3d8] ;  /* 0x0000f600ff187b82 */ /* 0x000e620000000800 */
[----:B------:R-:W-:Y:S04]  /*4910*/  STS.U16 [R9+UR6+0xae80], R13 ;  /* 0x00ae800d09007988 */ /* 0x000fe80008000406 */
[----:B----4-:R4:W-:Y:S03]  /*4920*/  STS.U16 [R28+UR6+0x8300], R14 ;  /* 0x0083000e1c007988 */ /* 0x0109e60008000406 */
[----:B---3--:R-:W3:Y:S01]  /*4930*/  LDC R22, c[0x0][0x3d8] ;  /* 0x0000f600ff167b82 */ /* 0x008ee20000000800 */
[----:B------:R2:W-:Y:S07]  /*4940*/  STS.U16 [R28+UR6+0x8f00], R4 ;  /* 0x008f00041c007988 */ /* 0x0005ee0008000406 */
[----:B----4-:R-:W4:Y:S01]  /*4950*/  LDC R14, c[0x0][0x3d8] ;  /* 0x0000f600ff0e7b82 */ /* 0x010f220000000800 */
[----:B------:R2:W-:Y:S04]  /*4960*/  STS.U16 [R28+UR6+0xa300], R17 ;  /* 0x00a300111c007988 */ /* 0x0005e80008000406 */
[----:B------:R0:W-:Y:S03]  /*4970*/  STS.U16 [R28+UR6+0x8b00], R18 ;  /* 0x008b00121c007988 */ /* 0x0001e60008000406 */
[----:B--2---:R-:W2:Y:S01]  /*4980*/  LDC R4, c[0x0][0x3d8] ;  /* 0x0000f600ff047b82 */ /* 0x004ea20000000800 */
[----:B------:R0:W-:Y:S01]  /*4990*/  STS.U16 [R28+UR6+0x8700], R16 ;  /* 0x008700101c007988 */ /* 0x0001e20008000406 */
[----:B------:R-:W-:-:S03]  /*49a0*/  IMAD R17, R0, UR5, RZ ;  /* 0x0000000500117c24 */ /* 0x000fc6000f8e02ff */
[----:B------:R-:W-:Y:S01]  /*49b0*/  STS.U16 [R28+UR6+0xa700], R15 ;  /* 0x00a7000f1c007988 */ /* 0x000fe20008000406 */
[----:B------:R-:W-:Y:S02]  /*49c0*/  IMAD R27, R20, 0x4, R17 ;  /* 0x00000004141b7824 */ /* 0x000fe400078e0211 */
[----:B0-----:R-:W0:Y:S01]  /*49d0*/  LDC R18, c[0x0][0x3d8] ;  /* 0x0000f600ff127b82 */ /* 0x001e220000000800 */
[----:B------:R-:W-:Y:S04]  /*49e0*/  STS.U16 [R28+UR6+0xab00], R19 ;  /* 0x00ab00131c007988 */ /* 0x000fe80008000406 */
[----:B------:R-:W-:Y:S03]  /*49f0*/  STS.U16 [R28+UR6+0xaf00], R5 ;  /* 0x00af00051c007988 */ /* 0x000fe60008000406 */
[----:B------:R-:W0:Y:S01]  /*4a00*/  LDC R16, c[0x0][0x3d8] ;  /* 0x0000f600ff107b82 */ /* 0x000e220000000800 */
[----:B------:R1:W-:Y:S01]  /*4a10*/  STS.U16 [R63+UR6+0x8380], R6 ;  /* 0x008380063f007988 */ /* 0x0003e20008000406 */
[----:B------:R-:W-:-:S06]  /*4a20*/  LEA R29, R10, R27, 0x2 ;  /* 0x0000001b0a1d7211 */ /* 0x000fcc00078e10ff */
[----:B------:R-:W0:Y:S01]  /*4a30*/  LDC R20, c[0x0][0x3d8] ;  /* 0x0000f600ff147b82 */ /* 0x000e220000000800 */
[----:B------:R3:W-:Y:S07]  /*4a40*/  STS.U16 [R63+UR6+0x8780], R8 ;  /* 0x008780083f007988 */ /* 0x0007ee0008000406 */
[----:B-1----:R-:W1:Y:S01]  /*4a50*/  LDC R6, c[0x0][0x3d8] ;  /* 0x0000f600ff067b82 */ /* 0x002e620000000800 */
[----:B------:R-:W-:-:S07]  /*4a60*/  IMAD R31, R12, 0x4, R29 ;  /* 0x000000040c1f7824 */ /* 0x000fce00078e021d */
[----:B---3--:R-:W3:Y:S01]  /*4a70*/  LDC R8, c[0x0][0x3d8] ;  /* 0x0000f600ff087b82 */ /* 0x008ee20000000800 */
[----:B------:R2:W-:Y:S01]  /*4a80*/  STS.U16 [R63+UR6+0xa780], R2 ;  /* 0x00a780023f007988 */ /* 0x0005e20008000406 */
[----:B----4-:R-:W-:-:S06]  /*4a90*/  IMAD R35, R14, 0x4, R31 ;  /* 0x000000040e237824 */ /* 0x010fcc00078e021f */
[----:B------:R-:W4:Y:S08]  /*4aa0*/  LDC R10, c[0x0][0x3d8] ;  /* 0x0000f600ff0a7b82 */ /* 0x000f300000000800 */
[----:B--2---:R-:W2:Y:S01]  /*4ab0*/  LDC R2, c[0x0][0x3d8] ;  /* 0x0000f600ff027b82 */ /* 0x004ea20000000800 */
[----:B------:R-:W-:-:S07]  /*4ac0*/  LEA R37, R4, R35, 0x2 ;  /* 0x0000002304257211 */ /* 0x000fce00078e10ff */
[----:B------:R-:W0:Y:S01]  /*4ad0*/  LDC R12, c[0x0][0x3d8] ;  /* 0x0000f600ff0c7b82 */ /* 0x000e220000000800 */
[----:B-1----:R-:W-:-:S07]  /*4ae0*/  IMAD R45, R6, 0x4, R37 ;  /* 0x00000004062d7824 */ /* 0x002fce00078e0225 */
[----:B------:R-:W1:Y:S01]  /*4af0*/  LDC R14, c[0x0][0x3d8] ;  /* 0x0000f600ff0e7b82 */ /* 0x000e620000000800 */
[----:B---3--:R-:W-:-:S07]  /*4b00*/  IMAD R47, R8, 0x4, R45 ;  /* 0x00000004082f7824 */ /* 0x008fce00078e022d */
[----:B------:R-:W3:Y:S01]  /*4b10*/  LDC R4, c[0x0][0x3d8] ;  /* 0x0000f600ff047b82 */ /* 0x000ee20000000800 */
[----:B--2---:R-:W-:-:S07]  /*4b20*/  IMAD R49, R2, 0x4, R47 ;  /* 0x0000000402317824 */ /* 0x004fce00078e022f */
[----:B------:R-:W2:Y:S01]  /*4b30*/  LDC R6, c[0x0][0x3d8] ;  /* 0x0000f600ff067b82 */ /* 0x000ea20000000800 */
[----:B----4-:R-:W-:-:S05]  /*4b40*/  LEA R57, R10, R49, 0x2 ;  /* 0x000000310a397211 */ /* 0x010fca00078e10ff */
[----:B0-----:R-:W-:Y:S02]  /*4b50*/  IMAD R59, R12, 0x4, R57 ;  /* 0x000000040c3b7824 */ /* 0x001fe400078e0239 */
[----:B------:R-:W0:Y:S02]  /*4b60*/  LDC R8, c[0x0][0x3d8] ;  /* 0x0000f600ff087b82 */ /* 0x000e240000000800 */
[----:B-1----:R-:W-:Y:S01]  /*4b70*/  IMAD R61, R14, 0x4, R59 ;  /* 0x000000040e3d7824 */ /* 0x002fe200078e023b */
[----:B------:R-:W-:Y:S04]  /*4b80*/  STS.U16 [R63+UR6+0xa380], R7 ;  /* 0x00a380073f007988 */ /* 0x000fe80008000406 */
[----:B------:R-:W-:Y:S01]  /*4b90*/  STS.U16 [R63+UR6+0x8b80], R3 ;  /* 0x008b80033f007988 */ /* 0x000fe20008000406 */
[----:B------:R-:W1:Y:S03]  /*4ba0*/  LDC R2, c[0x0][0x3d8] ;  /* 0x0000f600ff027b82 */ /* 0x000e660000000800 */
[----:B------:R4:W-:Y:S04]  /*4bb0*/  STS.U16 [R63+UR6+0xab80], R64 ;  /* 0x00ab80403f007988 */ /* 0x0009e80008000406 */
[----:B------:R-:W-:Y:S04]  /*4bc0*/  STS.U16 [R63+UR6+0x8f80], R65 ;  /* 0x008f80413f007988 */ /* 0x000fe80008000406 */
[----:B------:R-:W-:Y:S01]  /*4bd0*/  STL.64 [R1+0x100], R92 ;  /* 0x0001005c01007387 */ /* 0x000fe20000100a00 */
[----:B------:R-:W-:Y:S01]  /*4be0*/  LOP3.LUT R0, R143, 0x1f, RZ, 0xc0, !PT ;  /* 0x0000001f8f007812 */ /* 0x000fe200078ec0ff */
[----:B------:R-:W-:Y:S01]  /*4bf0*/  USHF.L.U32 UR5, UR10, 0x1, URZ ;  /* 0x000000010a057899 */ /* 0x000fe200080006ff */
[----:B----4-:R-:W4:Y:S01]  /*4c00*/  LDC R64, c[0x0][0x3d8] ;  /* 0x0000f600ff407b82 */ /* 0x010f220000000800 */
[----:B------:R3:W-:Y:S04]  /*4c10*/  STS.U16 [R63+UR6+0xaf80], R66 ;  /* 0x00af80423f007988 */ /* 0x0007e80008000406 */
[----:B------:R-:W-:Y:S03]  /*4c20*/  STL.64 [R1+0xf8], R90 ;  /* 0x0000f85a01007387 */ /* 0x000fe60000100a00 */
[----:B------:R-:W4:Y:S01]  /*4c30*/  LDC R28, c[0x0][0x3d8] ;  /* 0x0000f600ff1c7b82 */ /* 0x000f220000000800 */
[----:B---3--:R-:W-:-:S02]  /*4c40*/  IMAD R63, R4, 0x4, R61 ;  /* 0x00000004043f7824 */ /* 0x008fc400078e023d */
[----:B------:R-:W-:Y:S01]  /*4c50*/  IMAD R0, R0, UR66, RZ ;  /* 0x0000004200007c24 */ /* 0x000fe2000f8e02ff */
[----:B------:R-:W-:Y:S01]  /*4c60*/  UIMAD.WIDE UR10, UR10, 0x2, URZ ;  /* 0x000000020a0a78a5 */ /* 0x000fe2000f8e02ff */
[----:B------:R3:W-:Y:S06]  /*4c70*/  MEMBAR.ALL.CTA ;  /* 0x0000000000007992 */ /* 0x0007ec0000008000 */
[----:B---3--:R-:W3:Y:S01]  /*4c80*/  FENCE.VIEW.ASYNC.S ;  /* 0x00000000000073c6 */ /* 0x008ee20000000000 */
[----:B--2---:R-:W-:Y:S01]  /*4c90*/  LEA R65, R6, R63, 0x2 ;  /* 0x0000003f06417211 */ /* 0x004fe200078e10ff */
[----:B------:R-:W2:Y:S04]  /*4ca0*/  LDC R66, c[0x0][0x3d8] ;  /* 0x0000f600ff427b82 */ /* 0x000ea80000000800 */
[----:B------:R-:W-:Y:S01]  /*4cb0*/  IMAD R67, R16, 0x4, R65 ;  /* 0x0000000410437824 */ /* 0x000fe200078e0241 */
[----:B------:R0:W-:Y:S03]  /*4cc0*/  STL.64 [R1+0x80], R70 ;  /* 0x0000804601007387 */ /* 0x0001e60000100a00 */
[----:B------:R-:W-:Y:S01]  /*4cd0*/  IMAD R19, R18, 0x4, R67 ;  /* 0x0000000412137824 */ /* 0x000fe200078e0243 */
[----:B------:R1:W-:Y:S01]  /*4ce0*/  STL.64 [R1+0x78], R68 ;  /* 0x0000784401007387 */ /* 0x0003e20000100a00 */
[----:B------:R-:W-:Y:S01]  /*4cf0*/  IMAD.SHL.U32 R3, R0, 0x2, RZ ;  /* 0x0000000200037824 */ /* 0x000fe200078e00ff */
[----:B------:R-:W2:Y:S08]  /*4d00*/  LDC R18, c[0x0][0x3d8] ;  /* 0x0000f600ff127b82 */ /* 0x000eb00000000800 */
[----:B0-----:R-:W0:Y:S01]  /*4d10*/  LDC R70, c[0x0][0x3d8] ;  /* 0x0000f600ff467b82 */ /* 0x001e220000000800 */
[----:B-1----:R-:W-:-:S05]  /*4d20*/  IMAD R69, R8, 0x4, R19 ;  /* 0x0000000408457824 */ /* 0x002fca00078e0213 */
[----:B------:R-:W-:Y:S01]  /*4d30*/  LEA R71, R20, R69, 0x2 ;  /* 0x0000004514477211 */ /* 0x000fe200078e10ff */
[----:B------:R-:W-:Y:S01]  /*4d40*/  IMAD.HI R0, R0, 0x2, RZ ;  /* 0x0000000200007827 */ /* 0x000fe200078e02ff */
[----:B------:R-:W-:Y:S01]  /*4d50*/  IADD3 R154, P1, P2, R3, UR5, R154 ;  /* 0x00000005039a7c10 */ /* 0x000fe2000fa3e09a */
[----:B------:R-:W1:Y:S02]  /*4d60*/  LDC R68, c[0x0][0x3d8] ;  /* 0x0000f600ff447b82 */ /* 0x000e640000000800 */
[----:B------:R-:W-:-:S04]  /*4d70*/  IMAD R21, R46, 0x4, R71 ;  /* 0x000000042e157824 */ /* 0x000fc800078e0247 */
[----:B------:R-:W-:Y:S01]  /*4d80*/  IMAD R43, R2, 0x4, R21 ;  /* 0x00000004022b7824 */ /* 0x000fe200078e0215 */
[----:B------:R-:W-:Y:S01]  /*4d90*/  IADD3.X R0, PT, PT, R0, UR11, R155, P1, P2 ;  /* 0x0000000b00007c10 */ /* 0x000fe20008fe449b */
[----:B------:R-:W0:Y:S02]  /*4da0*/  LDC R20, c[0x0][0x3d8] ;  /* 0x0000f600ff147b82 */ /* 0x000e240000000800 */
[----:B------:R-:W-:-:S05]  /*4db0*/  IMAD R55, R48, 0x4, R43 ;  /* 0x0000000430377824 */ /* 0x000fca00078e022b */
[----:B------:R-:W-:Y:S01]  /*4dc0*/  LEA R9, R50, R55, 0x2 ;  /* 0x0000003732097211 */ /* 0x000fe200078e10ff */
[----:B------:R-:W0:Y:S04]  /*4dd0*/  LDC R16, c[0x0][0x3d8] ;  /* 0x0000f600ff107b82 */ /* 0x000e280000000800 */
[----:B------:R-:W-:Y:S01]  /*4de0*/  IMAD R39, R52, 0x4, R9 ;  /* 0x0000000434277824 */ /* 0x000fe200078e0209 */
[----:B------:R-:W-:-:S03]  /*4df0*/  LEA R94, P1, R17, R154, 0x1 ;  /* 0x0000009a115e7211 */ /* 0x000fc600078208ff */
[----:B------:R-:W-:Y:S01]  /*4e00*/  IMAD R53, R54, 0x4, R39 ;  /* 0x0000000436357824 */ /* 0x000fe200078e0227 */
[-C--:B------:R-:W-:Y:S01]  /*4e10*/  LEA R92, P2, R27, R154.reuse, 0x1 ;  /* 0x0000009a1b5c7211 */ /* 0x080fe200078408ff */
[----:B------:R-:W0:Y:S01]  /*4e20*/  LDC R14, c[0x0][0x3d8] ;  /* 0x0000f600ff0e7b82 */ /* 0x000e220000000800 */
[----:B------:R-:W-:Y:S02]  /*4e30*/  LEA R90, P3, R29, R154, 0x1 ;  /* 0x0000009a1d5a7211 */ /* 0x000fe400078608ff */
[----:B------:R-:W-:Y:S02]  /*4e40*/  LEA R33, R56, R53, 0x2 ;  /* 0x0000003538217211 */ /* 0x000fe400078e10ff */
[-C--:B------:R-:W-:Y:S02]  /*4e50*/  LEA.HI.X.SX32 R95, R17, R0.reuse, 0x1, P1 ;  /* 0x00000000115f7211 */ /* 0x080fe400008f0eff */
[-C--:B------:R-:W-:Y:S01]  /*4e60*/  LEA.HI.X.SX32 R93, R27, R0.reuse, 0x1, P2 ;  /* 0x000000001b5d7211 */ /* 0x080fe200010f0eff */
[----:B------:R-:W0:Y:S01]  /*4e70*/  LDC R8, c[0x0][0x3d8] ;  /* 0x0000f600ff087b82 */ /* 0x000e220000000800 */
[----:B------:R-:W-:Y:S01]  /*4e80*/  LEA.HI.X.SX32 R91, R29, R0, 0x1, P3 ;  /* 0x000000001d5b7211 */ /* 0x000fe200018f0eff */
[----:B------:R-:W-:Y:S01]  /*4e90*/  IMAD R41, R58, 0x4, R33 ;  /* 0x000000043a297824 */ /* 0x000fe200078e0221 */
[----:B------:R1:W-:Y:S04]  /*4ea0*/  STL.64 [R1+0x250], R94 ;  /* 0x0002505e01007387 */ /* 0x0003e80000100a00 */
[----:B------:R2:W-:Y:S01]  /*4eb0*/  STL.64 [R1+0x60], R92 ;  /* 0x0000605c01007387 */ /* 0x0005e20000100a00 */
[----:B------:R-:W-:Y:S01]  /*4ec0*/  IMAD R51, R60, 0x4, R41 ;  /* 0x000000043c337824 */ /* 0x000fe200078e0229 */
[----:B------:R-:W0:Y:S02]  /*4ed0*/  LDC R6, c[0x0][0x3d8] ;  /* 0x0000f600ff067b82 */ /* 0x000e240000000800 */
[----:B------:R3:W-:Y:S01]  /*4ee0*/  STL.64 [R1+0x248], R90 ;  /* 0x0002485a01007387 */ /* 0x0007e20000100a00 */
[----:B-1----:R-:W-:-:S05]  /*4ef0*/  LEA R94, P1, R31, R154, 0x1 ;  /* 0x0000009a1f5e7211 */ /* 0x002fca00078208ff */
[----:B------:R-:W1:Y:S01]  /*4f00*/  LDC R10, c[0x0][0x3d8] ;  /* 0x0000f600ff0a7b82 */ /* 0x000e620000000800 */
[----:B--2---:R-:W-:Y:S02]  /*4f10*/  LEA R92, P2, R35, R154, 0x1 ;  /* 0x0000009a235c7211 */ /* 0x004fe400078408ff */
[----:B------:R-:W-:Y:S02]  /*4f20*/  LEA.HI.X.SX32 R95, R31, R0, 0x1, P1 ;  /* 0x000000001f5f7211 */ /* 0x000fe400008f0eff */
[----:B---3--:R-:W-:Y:S02]  /*4f30*/  LEA R90, P3, R37, R154, 0x1 ;  /* 0x0000009a255a7211 */ /* 0x008fe400078608ff */
[-C--:B------:R-:W-:Y:S01]  /*4f40*/  LEA.HI.X.SX32 R93, R35, R0.reuse, 0x1, P2 ;  /* 0x00000000235d7211 */ /* 0x080fe200010f0eff */
[----:B------:R-:W2:Y:S01]  /*4f50*/  LDC R11, c[0x0][0x3d8] ;  /* 0x0000f600ff0b7b82 */ /* 0x000ea20000000800 */
[----:B------:R-:W-:Y:S01]  /*4f60*/  LEA.HI.X.SX32 R91, R37, R0, 0x1, P3 ;  /* 0x00000000255b7211 */ /* 0x000fe200018f0eff */
[----:B------:R3:W-:Y:S01]  /*4f70*/  STL.64 [R1+0x58], R94 ;  /* 0x0000585e01007387 */ /* 0x0007e20000100a00 */
[----:B------:R-:W-:-:S03]  /*4f80*/  LEA R35, R62, R51, 0x2 ;  /* 0x000000333e237211 */ /* 0x000fc600078e10ff */
[----:B------:R-:W-:Y:S02]  /*4f90*/  STL.64 [R1+0x50], R92 ;  /* 0x0000505c01007387 */ /* 0x000fe40000100a00 */
[----:B----4-:R-:W-:Y:S01]  /*4fa0*/  IMAD R37, R64, 0x4, R35 ;  /* 0x0000000440257824 */ /* 0x010fe200078e0223 */
[----:B------:R-:W4:Y:S01]  /*4fb0*/  LDC R2, c[0x0][0x3d8] ;  /* 0x0000f600ff027b82 */ /* 0x000f220000000800 */
[----:B------:R0:W-:Y:S01]  /*4fc0*/  STL.64 [R1+0x48], R90 ;  /* 0x0000485a01007387 */ /* 0x0001e20000100a00 */
[----:B---3--:R-:W-:-:S06]  /*4fd0*/  LEA R94, P1, R45, R154, 0x1 ;  /* 0x0000009a2d5e7211 */ /* 0x008fcc00078208ff */
[----:B------:R-:W3:Y:S01]  /*4fe0*/  LDC R25, c[0x0][0x3d8] ;  /* 0x0000f600ff197b82 */ /* 0x000ee20000000800 */
[----:B0-----:R-:W-:-:S07]  /*4ff0*/  LEA R90, P3, R49, R154, 0x1 ;  /* 0x0000009a315a7211 */ /* 0x001fce00078608ff */
[----:B------:R-:W0:Y:S01]  /*5000*/  LDC R23, c[0x0][0x3d8] ;  /* 0x0000f600ff177b82 */ /* 0x000e220000000800 */
[----:B------:R-:W-:Y:S01]  /*5010*/  LEA.HI.X.SX32 R91, R49, R0, 0x1, P3 ;  /* 0x00000000315b7211 */ /* 0x000fe200018f0eff */
[----:B------:R-:W-:Y:S01]  /*5020*/  IMAD R49, R66, 0x4, R37 ;  /* 0x0000000442317824 */ /* 0x000fe200078e0225 */
[----:B------:R-:W-:Y:S02]  /*5030*/  LEA R92, P2, R47, R154, 0x1 ;  /* 0x0000009a2f5c7211 */ /* 0x000fe400078408ff */
[-C--:B------:R-:W-:Y:S02]  /*5040*/  LEA.HI.X.SX32 R95, R45, R0.reuse, 0x1, P1 ;  /* 0x000000002d5f7211 */ /* 0x080fe400008f0eff */
[----:B------:R-:W-:Y:S01]  /*5050*/  LEA R27, R68, R49, 0x2 ;  /* 0x00000031441b7211 */ /* 0x000fe200078e10ff */
[----:B------:R-:W0:Y:S01]  /*5060*/  LDC R5, c[0x0][0x3d8] ;  /* 0x0000f600ff057b82 */ /* 0x000e220000000800 */
[----:B------:R-:W-:Y:S01]  /*5070*/  LEA.HI.X.SX32 R93, R47, R0, 0x1, P2 ;  /* 0x000000002f5d7211 */ /* 0x000fe200010f0eff */
[----:B------:R1:W-:Y:S02]  /*5080*/  STL.64 [R1+0x40], R94 ;  /* 0x0000405e01007387 */ /* 0x0003e40000100a00 */
[----:B------:R-:W-:-:S02]  /*5090*/  IMAD R29, R70, 0x4, R27 ;  /* 0x00000004461d7824 */ /* 0x000fc400078e021b */
[----:B------:R2:W-:Y:S02]  /*50a0*/  STL.64 [R1+0x38], R92 ;  /* 0x0000385c01007387 */ /* 0x0005e40000100a00 */
[----:B------:R-:W-:Y:S01]  /*50b0*/  IMAD R47, R72, 0x4, R29 ;  /* 0x00000004482f7824 */ /* 0x000fe200078e021d */
[----:B------:R-:W0:Y:S01]  /*50c0*/  LDC R4, c[0x0][0x3d8] ;  /* 0x0000f600ff047b82 */ /* 0x000e220000000800 */
[----:B-1----:R-:W-:-:S03]  /*50d0*/  LEA R94, P1, R57, R154, 0x1 ;  /* 0x0000009a395e7211 */ /* 0x002fc600078208ff */
[----:B------:R-:W-:-:S04]  /*50e0*/  LEA R17, R74, R47, 0x2 ;  /* 0x0000002f4a117211 */ /* 0x000fc800078e10ff */
[----:B------:R-:W1:Y:S01]  /*50f0*/  LDC R3, c[0x0][0x3d8] ;  /* 0x0000f600ff037b82 */ /* 0x000e620000000800 */
[----:B--2---:R-:W-:Y:S02]  /*5100*/  LEA R92, P2, R59, R154, 0x1 ;  /* 0x0000009a3b5c7211 */ /* 0x004fe400078408ff */
[-C--:B------:R-:W-:Y:S01]  /*5110*/  LEA.HI.X.SX32 R95, R57, R0.reuse, 0x1, P1 ;  /* 0x00000000395f7211 */ /* 0x080fe200008f0eff */
[----:B------:R-:W-:Y:S01]  /*5120*/  STL.64 [R1+0x30], R90 ;  /* 0x0000305a01007387 */ /* 0x000fe20000100a00 */
[----:B------:R-:W-:Y:S01]  /*5130*/  LEA.HI.X.SX32 R93, R59, R0, 0x1, P2 ;  /* 0x000000003b5d7211 */ /* 0x000fe200010f0eff */
[----:B------:R-:W-:Y:S02]  /*5140*/  IMAD R31, R44, 0x4, R17 ;  /* 0x000000042c1f7824 */ /* 0x000fe400078e0211 */
[----:B------:R2:W-:Y:S01]  /*5150*/  STL.64 [R1+0x28], R94 ;  /* 0x0000285e01007387 */ /* 0x0005e20000100a00 */
[----:B------:R-:W0:Y:S01]  /*5160*/  LDC R7, c[0x0][0x3d8] ;  /* 0x0000f600ff077b82 */ /* 0x000e220000000800 */
[----:B------:R-:W-:-:S02]  /*5170*/  IMAD R45, R42, 0x4, R31 ;  /* 0x000000042a2d7824 */ /* 0x000fc400078e021f */
[----:B------:R3:W-:Y:S05]  /*5180*/  STL.64 [R1+0x20], R92 ;  /* 0x0000205c01007387 */ /* 0x0007ea0000100a00 */
[----:B------:R-:W0:Y:S01]  /*5190*/  LDC R12, c[0x0][0x3d8] ;  /* 0x0000f600ff0c7b82 */ /* 0x000e220000000800 */
[-C--:B--2---:R-:W-:Y:S02]  /*51a0*/  LEA R94, P1, R63, R154.reuse, 0x1 ;  /* 0x0000009a3f5e7211 */ /* 0x084fe400078208ff */
[----:B---3--:R-:W-:-:S05]  /*51b0*/  LEA R92, P2, R65, R154, 0x1 ;  /* 0x0000009a415c7211 */ /* 0x008fca00078408ff */
[----:B------:R-:W2:Y:S01]  /*51c0*/  LDC R13, c[0x0][0x3d8] ;  /* 0x0000f600ff0d7b82 */ /* 0x000ea20000000800 */
[----:B------:R-:W-:Y:S02]  /*51d0*/  LEA.HI.X.SX32 R95, R63, R0, 0x1, P1 ;  /* 0x000000003f5f7211 */ /* 0x000fe400008f0eff */
[----:B------:R-:W-:Y:S02]  /*51e0*/  LEA R250, P1, R19, R154, 0x1 ;  /* 0x0000009a13fa7211 */ /* 0x000fe400078208ff */
[----:B------:R-:W-:Y:S02]  /*51f0*/  LEA.HI.X.SX32 R93, R65, R0, 0x1, P2 ;  /* 0x00000000415d7211 */ /* 0x000fe400010f0eff */
[----:B------:R-:W-:Y:S01]  /*5200*/  LEA R248, P2, R69, R154, 0x1 ;  /* 0x0000009a45f87211 */ /* 0x000fe200078408ff */
[----:B------:R-:W3:Y:S01]  /*5210*/  LDC R15, c[0x0][0x3d8] ;  /* 0x0000f600ff0f7b82 */ /* 0x000ee20000000800 */
[----:B------:R-:W-:Y:S02]  /*5220*/  LEA.HI.X.SX32 R251, R19, R0, 0x1, P1 ;  /* 0x0000000013fb7211 */ /* 0x000fe400008f0eff */
[----:B------:R-:W-:-:S02]  /*5230*/  LEA R244, P1, R21, R154, 0x1 ;  /* 0x0000009a15f47211 */ /* 0x000fc400078208ff */
[----:B------:R-:W-:Y:S02]  /*5240*/  LEA R19, R38, R45, 0x2 ;  /* 0x0000002d26137211 */ /* 0x000fe400078e10ff */
[----:B------:R-:W-:Y:S02]  /*5250*/  LEA.HI.X.SX32 R249, R69, R0, 0x1, P2 ;  /* 0x0000000045f97211 */ /* 0x000fe400010f0eff */
[----:B------:R-:W-:Y:S02]  /*5260*/  LEA R242, P2, R43, R154, 0x1 ;  /* 0x0000009a2bf27211 */ /* 0x000fe400078408ff */
[-C--:B------:R-:W-:Y:S01]  /*5270*/  LEA.HI.X.SX32 R245, R21, R0.reuse, 0x1, P1 ;  /* 0x0000000015f57211 */ /* 0x080fe200008f0eff */
[----:B------:R-:W-:Y:S01]  /*5280*/  IMAD R21, R40, 0x4, R19 ;  /* 0x0000000428157824 */ /* 0x000fe200078e0213 */
[----:B------:R-:W-:Y:S02]  /*5290*/  LEA.HI.X.SX32 R243, R43, R0, 0x1, P2 ;  /* 0x000000002bf37211 */ /* 0x000fe400010f0eff */
[-C--:B------:R-:W-:Y:S01]  /*52a0*/  LEA R238, P1, R9, R154.reuse, 0x1 ;  /* 0x0000009a09ee7211 */ /* 0x080fe200078208ff */
[----:B------:R-:W-:Y:S01]  /*52b0*/  IMAD R43, R36, 0x4, R21 ;  /* 0x00000004242b7824 */ /* 0x000fe200078e0215 */
[----:B------:R-:W-:-:S02]  /*52c0*/  LEA R236, P2, R39, R154, 0x1 ;  /* 0x0000009a27ec7211 */ /* 0x000fc400078408ff */
[-C--:B------:R-:W-:Y:S02]  /*52d0*/  LEA.HI.X.SX32 R239, R9, R0.reuse, 0x1, P1 ;  /* 0x0000000009ef7211 */ /* 0x080fe400008f0eff */
[----:B------:R-:W-:Y:S02]  /*52e0*/  LEA R9, R34, R43, 0x2 ;  /* 0x0000002b22097211 */ /* 0x000fe400078e10ff */
[----:B------:R-:W-:Y:S02]  /*52f0*/  LEA.HI.X.SX32 R237, R39, R0, 0x1, P2 ;  /* 0x0000000027ed7211 */ /* 0x000fe400010f0eff */
[-C--:B------:R-:W-:Y:S01]  /*5300*/  LEA R230, P2, R41, R154.reuse, 0x1 ;  /* 0x0000009a29e67211 */ /* 0x080fe200078408ff */
[----:B------:R-:W-:Y:S01]  /*5310*/  IMAD R39, R32, 0x4, R9 ;  /* 0x0000000420277824 */ /* 0x000fe200078e0209 */
[----:B------:R-:W-:Y:S02]  /*5320*/  LEA R232, P1, R33, R154, 0x1 ;  /* 0x0000009a21e87211 */ /* 0x000fe400078208ff */
[-C--:B------:R-:W-:Y:S01]  /*5330*/  LEA.HI.X.SX32 R231, R41, R0.reuse, 0x1, P2 ;  /* 0x0000000029e77211 */ /* 0x080fe200010f0eff */
[----:B------:R-:W-:Y:S01]  /*5340*/  IMAD R41, R30, 0x4, R39 ;  /* 0x000000041e297824 */ /* 0x000fe200078e0227 */
[----:B------:R-:W-:-:S02]  /*5350*/  LEA.HI.X.SX32 R233, R33, R0, 0x1, P1 ;  /* 0x0000000021e97211 */ /* 0x000fc400008f0eff */
[-C--:B------:R-:W-:Y:S02]  /*5360*/  LEA R226, P1, R35, R154.reuse, 0x1 ;  /* 0x0000009a23e27211 */ /* 0x080fe400078208ff */
[----:B------:R-:W-:Y:S02]  /*5370*/  LEA R33, R28, R41, 0x2 ;  /* 0x000000291c217211 */ /* 0x000fe400078e10ff */
[----:B------:R-:W-:Y:S02]  /*5380*/  LEA R224, P2, R37, R154, 0x1 ;  /* 0x0000009a25e07211 */ /* 0x000fe400078408ff */
[-C--:B------:R-:W-:Y:S01]  /*5390*/  LEA.HI.X.SX32 R227, R35, R0.reuse, 0x1, P1 ;  /* 0x0000000023e37211 */ /* 0x080fe200008f0eff */
[----:B------:R-:W-:Y:S01]  /*53a0*/  IMAD R35, R26, 0x4, R33 ;  /* 0x000000041a237824 */ /* 0x000fe200078e0221 */
[----:B------:R-:W-:Y:S02]  /*53b0*/  LEA.HI.X.SX32 R225, R37, R0, 0x1, P2 ;  /* 0x0000000025e17211 */ /* 0x000fe400010f0eff */
[-C--:B------:R-:W-:Y:S01]  /*53c0*/  LEA R220, P1, R27, R154.reuse, 0x1 ;  /* 0x0000009a1bdc7211 */ /* 0x080fe200078208ff */
[----:B------:R-:W-:Y:S01]  /*53d0*/  IMAD R37, R24, 0x4, R35 ;  /* 0x0000000418257824 */ /* 0x000fe200078e0223 */
[----:B------:R-:W-:-:S02]  /*53e0*/  LEA R90, P3, R61, R154, 0x1 ;  /* 0x0000009a3d5a7211 */ /* 0x000fc400078608ff */
[----:B------:R-:W-:Y:S02]  /*53f0*/  LEA R218, P2, R29, R154, 0x1 ;  /* 0x0000009a1dda7211 */ /* 0x000fe400078408ff */
[-C--:B------:R-:W-:Y:S02]  /*5400*/  LEA.HI.X.SX32 R221, R27, R0.reuse, 0x1, P1 ;  /* 0x000000001bdd7211 */ /* 0x080fe400008f0eff */
[-C--:B------:R-:W-:Y:S02]  /*5410*/  LEA.HI.X.SX32 R91, R61, R0.reuse, 0x1, P3 ;  /* 0x000000003d5b7211 */ /* 0x080fe400018f0eff */
[----:B------:R-:W-:Y:S02]  /*5420*/  LEA R27, R22, R37, 0x2 ;  /* 0x00000025161b7211 */ /* 0x000fe400078e10ff */
[----:B------:R-:W-:Y:S01]  /*5430*/  LEA.HI.X.SX32 R219, R29, R0, 0x1, P2 ;  /* 0x000000001ddb7211 */ /* 0x000fe200010f0eff */
[----:B------:R0:W-:Y:S01]  /*5440*/  STL.64 [R1+0x18], R90 ;  /* 0x0000185a01007387 */ /* 0x0001e20000100a00 */
[-C--:B------:R-:W-:Y:S01]  /*5450*/  LEA R212, P2, R31, R154.reuse, 0x1 ;  /* 0x0000009a1fd47211 */ /* 0x080fe200078408ff */
[----:B------:R-:W-:Y:S01]  /*5460*/  IMAD R29, R20, 0x4, R27 ;  /* 0x00000004141d7824 */ /* 0x000fe200078e021b */
[----:B------:R-:W-:-:S02]  /*5470*/  LEA R214, P1, R17, R154, 0x1 ;  /* 0x0000009a11d67211 */ /* 0x000fc400078208ff */
[----:B------:R-:W-:Y:S01]  /*5480*/  LEA.HI.X.SX32 R213, R31, R0, 0x1, P2 ;  /* 0x000000001fd57211 */ /* 0x000fe200010f0eff */
[----:B------:R-:W-:Y:S01]  /*5490*/  IMAD R31, R18, 0x4, R29 ;  /* 0x00000004121f7824 */ /* 0x000fe200078e021d */
[----:B0-----:R-:W-:-:S04]  /*54a0*/  LEA R90, P3, R67, R154, 0x1 ;  /* 0x0000009a435a7211 */ /* 0x001fc800078608ff */
[----:B------:R-:W-:Y:S02]  /*54b0*/  LEA.HI.X.SX32 R91, R67, R0, 0x1, P3 ;  /* 0x00000000435b7211 */ /* 0x000fe400018f0eff */
[----:B------:R-:W-:Y:S02]  /*54c0*/  LEA R246, P3, R71, R154, 0x1 ;  /* 0x0000009a47f67211 */ /* 0x000fe400078608ff */
[----:B------:R-:W-:Y:S02]  /*54d0*/  LEA.HI.X.SX32 R215, R17, R0, 0x1, P1 ;  /* 0x0000000011d77211 */ /* 0x000fe400008f0eff */
[----:B------:R-:W-:Y:S02]  /*54e0*/  LEA R208, P1, R19, R154, 0x1 ;  /* 0x0000009a13d07211 */ /* 0x000fe400078208ff */
[----:B------:R-:W-:Y:S02]  /*54f0*/  LEA R17, R16, R31, 0x2 ;  /* 0x0000001f10117211 */ /* 0x000fe400078e10ff */
[----:B------:R-:W-:-:S02]  /*5500*/  LEA.HI.X.SX32 R247, R71, R0, 0x1, P3 ;  /* 0x0000000047f77211 */ /* 0x000fc400018f0eff */
[-C--:B------:R-:W-:Y:S02]  /*5510*/  LEA R240, P3, R55, R154.reuse, 0x1 ;  /* 0x0000009a37f07211 */ /* 0x080fe400078608ff */
[----:B------:R-:W-:Y:S02]  /*5520*/  LEA R206, P2, R21, R154, 0x1 ;  /* 0x0000009a15ce7211 */ /* 0x000fe400078408ff */
[-C--:B------:R-:W-:Y:S01]  /*5530*/  LEA.HI.X.SX32 R209, R19, R0.reuse, 0x1, P1 ;  /* 0x0000000013d17211 */ /* 0x080fe200008f0eff */
[----:B------:R-:W-:Y:S01]  /*5540*/  IMAD R19, R14, 0x4, R17 ;  /* 0x000000040e137824 */ /* 0x000fe200078e0211 */
[----:B------:R-:W-:Y:S02]  /*5550*/  LEA.HI.X.SX32 R241, R55, R0, 0x1, P3 ;  /* 0x0000000037f17211 */ /* 0x000fe400018f0eff */
[----:B------:R-:W-:Y:S02]  /*5560*/  LEA R234, P3, R53, R154, 0x1 ;  /* 0x0000009a35ea7211 */ /* 0x000fe400078608ff */
[----:B------:R-:W-:Y:S01]  /*5570*/  LEA.HI.X.SX32 R207, R21, R0, 0x1, P2 ;  /* 0x0000000015cf7211 */ /* 0x000fe200010f0eff */
[----:B------:R-:W-:Y:S01]  /*5580*/  IMAD R21, R8, 0x4, R19 ;  /* 0x0000000408157824 */ /* 0x000fe200078e0213 */
[----:B------:R-:W-:-:S02]  /*5590*/  LEA R202, P1, R9, R154, 0x1 ;  /* 0x0000009a09ca7211 */ /* 0x000fc400078208ff */
[----:B------:R-:W-:Y:S02]  /*55a0*/  LEA.HI.X.SX32 R235, R53, R0, 0x1, P3 ;  /* 0x0000000035eb7211 */ /* 0x000fe400018f0eff */
[----:B------:R-:W-:Y:S02]  /*55b0*/  LEA R228, P3, R51, R154, 0x1 ;  /* 0x0000009a33e47211 */ /* 0x000fe400078608ff */
[-C--:B------:R-:W-:Y:S02]  /*55c0*/  LEA.HI.X.SX32 R203, R9, R0.reuse, 0x1, P1 ;  /* 0x0000000009cb7211 */ /* 0x080fe400008f0eff */
[----:B------:R-:W-:Y:S02]  /*55d0*/  LEA R9, R6, R21, 0x2 ;  /* 0x0000001506097211 */ /* 0x000fe400078e10ff */
[----:B------:R-:W-:Y:S02]  /*55e0*/  LEA.HI.X.SX32 R229, R51, R0, 0x1, P3 ;  /* 0x0000000033e57211 */ /* 0x000fe400018f0eff */
[----:B------:R-:W-:Y:S01]  /*55f0*/  LEA R222, P3, R49, R154, 0x1 ;  /* 0x0000009a31de7211 */ /* 0x000fe200078608ff */
[----:B------:R-:W-:-:S03]  /*5600*/  IMAD R10, R10, 0x4, R9 ;  /* 0x000000040a0a7824 */ /* 0x000fc600078e0209 */
[----:B------:R-:W-:Y:S01]  /*5610*/  LEA.HI.X.SX32 R223, R49, R0, 0x1, P3 ;  /* 0x0000000031df7211 */ /* 0x000fe200018f0eff */
[----:B------:R-:W-:Y:S01]  /*5620*/  IMAD R11, R11, 0x4, R10 ;  /* 0x000000040b0b7824 */ /* 0x000fe200078e020a */
[----:B------:R-:W-:-:S04]  /*5630*/  LEA R216, P3, R47, R154, 0x1 ;  /* 0x0000009a2fd87211 */ /* 0x000fc800078608ff */
[----:B------:R-:W-:Y:S02]  /*5640*/  LEA.HI.X.SX32 R217, R47, R0, 0x1, P3 ;  /* 0x000000002fd97211 */ /* 0x000fe400018f0eff */
[-C--:B------:R-:W-:Y:S02]  /*5650*/  LEA R210, P3, R45, R154.reuse, 0x1 ;  /* 0x0000009a2dd27211 */ /* 0x080fe400078608ff */
[----:B----4-:R-:W-:Y:S02]  /*5660*/  LEA R2, R2, R11, 0x2 ;  /* 0x0000000b02027211 */ /* 0x010fe400078e10ff */
[----:B------:R-:W-:Y:S02]  /*5670*/  LEA R196, P1, R33, R154, 0x1 ;  /* 0x0000009a21c47211 */ /* 0x000fe400078208ff */
[----:B------:R-:W-:Y:S01]  /*5680*/  LEA.HI.X.SX32 R211, R45, R0, 0x1, P3 ;  /* 0x000000002dd37211 */ /* 0x000fe200018f0eff */
[----:B------:R-:W-:Y:S01]  /*5690*/  IMAD R6, R25, 0x4, R2 ;  /* 0x0000000419067824 */ /* 0x000fe200078e0202 */
[----:B------:R-:W-:-:S02]  /*56a0*/  LEA R204, P3, R43, R154, 0x1 ;  /* 0x0000009a2bcc7211 */ /* 0x000fc400078608ff */
[----:B------:R-:W-:Y:S02]  /*56b0*/  LEA R200, P2, R39, R154, 0x1 ;  /* 0x0000009a27c87211 */ /* 0x000fe400078408ff */
[----:B------:R-:W-:Y:S02]  /*56c0*/  LEA.HI.X.SX32 R197, R33, R0, 0x1, P1 ;  /* 0x0000000021c57211 */ /* 0x000fe400008f0eff */
[----:B------:R-:W-:Y:S01]  /*56d0*/  LEA R190, P1, R27, R154, 0x1 ;  /* 0x0000009a1bbe7211 */ /* 0x000fe200078208ff */
[----:B------:R-:W-:Y:S01]  /*56e0*/  IMAD R8, R23, 0x4, R6 ;  /* 0x0000000417087824 */ /* 0x000fe200078e0206 */
[----:B------:R-:W-:Y:S02]  /*56f0*/  LEA.HI.X.SX32 R205, R43, R0, 0x1, P3 ;  /* 0x000000002bcd7211 */ /* 0x000fe400018f0eff */
[----:B------:R-:W-:Y:S02]  /*5700*/  LEA R198, P3, R41, R154, 0x1 ;  /* 0x0000009a29c67211 */ /* 0x000fe400078608ff */
[----:B------:R-:W-:-:S02]  /*5710*/  LEA.HI.X.SX32 R201, R39, R0, 0x1, P2 ;  /* 0x0000000027c97211 */ /* 0x000fc400010f0eff */
[----:B------:R-:W-:Y:S02]  /*5720*/  LEA R194, P2, R35, R154, 0x1 ;  /* 0x0000009a23c27211 */ /* 0x000fe400078408ff */
[----:B------:R-:W-:Y:S02]  /*5730*/  LEA.HI.X.SX32 R191, R27, R0, 0x1, P1 ;  /* 0x000000001bbf7211 */ /* 0x000fe400008f0eff */
[----:B------:R-:W-:Y:S02]  /*5740*/  LEA R184, P1, R17, R154, 0x1 ;  /* 0x0000009a11b87211 */ /* 0x000fe400078208ff */
[----:B------:R-:W-:Y:S02]  /*5750*/  LEA.HI.X.SX32 R199, R41, R0, 0x1, P3 ;  /* 0x0000000029c77211 */ /* 0x000fe400018f0eff */
[----:B------:R-:W-:Y:S02]  /*5760*/  LEA R192, P3, R37, R154, 0x1 ;  /* 0x0000009a25c07211 */ /* 0x000fe400078608ff */
[----:B------:R-:W-:-:S02]  /*5770*/  LEA.HI.X.SX32 R195, R35, R0, 0x1, P2 ;  /* 0x0000000023c37211 */ /* 0x000fc400010f0eff */
[----:B------:R-:W-:Y:S02]  /*5780*/  LEA R5, R5, R8, 0x2 ;  /* 0x0000000805057211 */ /* 0x000fe400078e10ff */
[----:B------:R-:W-:Y:S02]  /*5790*/  LEA R188, P2, R29, R154, 0x1 ;  /* 0x0000009a1dbc7211 */ /* 0x000fe400078408ff */
[----:B------:R-:W-:Y:S02]  /*57a0*/  LEA.HI.X.SX32 R185, R17, R0, 0x1, P1 ;  /* 0x0000000011b97211 */ /* 0x000fe400008f0eff */
[----:B------:R-:W-:Y:S01]  /*57b0*/  LEA R178, P1, R9, R154, 0x1 ;  /* 0x0000009a09b27211 */ /* 0x000fe200078208ff */
[----:B------:R-:W-:Y:S01]  /*57c0*/  IMAD R4, R4, 0x4, R5 ;  /* 0x0000000404047824 */ /* 0x000fe200078e0205 */
[----:B------:R-:W-:Y:S02]  /*57d0*/  LEA.HI.X.SX32 R193, R37, R0, 0x1, P3 ;  /* 0x0000000025c17211 */ /* 0x000fe400018f0eff */
[----:B------:R-:W-:-:S02]  /*57e0*/  LEA R186, P3, R31, R154, 0x1 ;  /* 0x0000009a1fba7211 */ /* 0x000fc400078608ff */
[----:B------:R-:W-:Y:S02]  /*57f0*/  LEA.HI.X.SX32 R189, R29, R0, 0x1, P2 ;  /* 0x000000001dbd7211 */ /* 0x000fe400010f0eff */
[----:B------:R-:W-:Y:S02]  /*5800*/  LEA R182, P2, R19, R154, 0x1 ;  /* 0x0000009a13b67211 */ /* 0x000fe400078408ff */
[----:B------:R-:W-:Y:S01]  /*5810*/  LEA.HI.X.SX32 R179, R9, R0, 0x1, P1 ;  /* 0x0000000009b37211 */ /* 0x000fe200008f0eff */
[----:B-1----:R-:W-:Y:S01]  /*5820*/  IMAD R3, R3, 0x4, R4 ;  /* 0x0000000403037824 */ /* 0x002fe200078e0204 */
[----:B------:R-:W-:Y:S02]  /*5830*/  LEA R172, P1, R2, R154, 0x1 ;  /* 0x0000009a02ac7211 */ /* 0x000fe400078208ff */
[----:B------:R-:W-:Y:S02]  /*5840*/  LEA.HI.X.SX32 R187, R31, R0, 0x1, P3 ;  /* 0x000000001fbb7211 */ /* 0x000fe400018f0eff */
[----:B------:R-:W-:-:S02]  /*5850*/  LEA R180, P3, R21, R154, 0x1 ;  /* 0x0000009a15b47211 */ /* 0x000fc400078608ff */
[----:B------:R-:W-:Y:S02]  /*5860*/  LEA.HI.X.SX32 R183, R19, R0, 0x1, P2 ;  /* 0x0000000013b77211 */ /* 0x000fe400010f0eff */
[----:B------:R-:W-:Y:S02]  /*5870*/  LEA R176, P2, R10, R154, 0x1 ;  /* 0x0000009a0ab07211 */ /* 0x000fe400078408ff */
[----:B------:R-:W-:Y:S02]  /*5880*/  LEA.HI.X.SX32 R173, R2, R0, 0x1, P1 ;  /* 0x0000000002ad7211 */ /* 0x000fe400008f0eff */
[----:B------:R-:W-:Y:S02]  /*5890*/  LEA R166, P1, R5, R154, 0x1 ;  /* 0x0000009a05a67211 */ /* 0x000fe400078208ff */
[----:B------:R-:W-:Y:S02]  /*58a0*/  LEA.HI.X.SX32 R181, R21, R0, 0x1, P3 ;  /* 0x0000000015b57211 */ /* 0x000fe400018f0eff */
[----:B------:R-:W-:Y:S01]  /*58b0*/  LEA R7, R7, R3, 0x2 ;  /* 0x0000000307077211 */ /* 0x000fe200078e10ff */
[----:B------:R0:W-:Y:S01]  /*58c0*/  STL.64 [R1+0x10], R94 ;  /* 0x0000105e01007387 */ /* 0x0001e20000100a00 */
[----:B------:R-:W-:-:S02]  /*58d0*/  LEA R174, P3, R11, R154, 0x1 ;  /* 0x0000009a0bae7211 */ /* 0x000fc400078608ff */
[----:B------:R-:W-:Y:S01]  /*58e0*/  LEA.HI.X.SX32 R177, R10, R0, 0x1, P2 ;  /* 0x000000000ab17211 */ /* 0x000fe200010f0eff */
[----:B------:R0:W-:Y:S01]  /*58f0*/  STL.64 [R1+0x8], R92 ;  /* 0x0000085c01007387 */ /* 0x0001e20000100a00 */
[----:B------:R-:W-:Y:S02]  /*5900*/  LEA R170, P2, R6, R154, 0x1 ;  /* 0x0000009a06aa7211 */ /* 0x000fe400078408ff */
[----:B------:R-:W-:Y:S01]  /*5910*/  LEA.HI.X.SX32 R167, R5, R0, 0x1, P1 ;  /* 0x0000000005a77211 */ /* 0x000fe200008f0eff */
[----:B------:R0:W-:Y:S01]  /*5920*/  STL.64 [R1], R90 ;  /* 0x0000005a01007387 */ /* 0x0001e20000100a00 */
[----:B------:R-:W-:Y:S02]  /*5930*/  LEA R160, P1, R7, R154, 0x1 ;  /* 0x0000009a07a07211 */ /* 0x000fe400078208ff */
[----:B------:R-:W-:Y:S02]  /*5940*/  LEA.HI.X.SX32 R175, R11, R0, 0x1, P3 ;  /* 0x000000000baf7211 */ /* 0x000fe400018f0eff */
[----:B------:R-:W-:-:S02]  /*5950*/  LEA R168, P3, R8, R154, 0x1 ;  /* 0x0000009a08a87211 */ /* 0x000fc400078608ff */
[-C--:B------:R-:W-:Y:S01]  /*5960*/  LEA.HI.X.SX32 R171, R6, R0.reuse, 0x1, P2 ;  /* 0x0000000006ab7211 */ /* 0x080fe200010f0eff */
[----:B------:R-:W-:Y:S01]  /*5970*/  IMAD R6, R12, 0x4, R7 ;  /* 0x000000040c067824 */ /* 0x000fe200078e0207 */
[----:B------:R-:W-:Y:S01]  /*5980*/  LEA.HI.X.SX32 R161, R7, R0, 0x1, P1 ;  /* 0x0000000007a17211 */ /* 0x000fe200008f0eff */
[----:B------:R-:W-:-:S04]  /*5990*/  @!UP1 UIADD3 UR10, UPT, UPT, -UR14, 0x100000, URZ ;  /* 0x001000000e0a9890 */ /* 0x000fc8000fffe1ff */
[----:B------:R-:W-:Y:S02]  /*59a0*/  @!UP1 USHF.L.U32 UR11, UR10, 0xb, URZ ;  /* 0x0000000b0a0b9899 */ /* 0x000fe400080006ff */
[----:B------:R-:W-:Y:S01]  /*59b0*/  @!UP1 USHF.L.U32 UR10, UR10, 0x1, URZ ;  /* 0x000000010a0a9899 */ /* 0x000fe200080006ff */
[----:B------:R-:W-:Y:S01]  /*59c0*/  ISETP.EQ.U32.AND P1, PT, RZ, UR4, P0 ;  /* 0x00000004ff007c0c */ /* 0x000fe20008722070 */
[----:B--2---:R-:W-:Y:S01]  /*59d0*/  IMAD R2, R13, 0x4, R6 ;  /* 0x000000040d027824 */ /* 0x004fe200078e0206 */
[----:B------:R-:W-:Y:S02]  /*59e0*/  LEA.HI.X.SX32 R169, R8, R0, 0x1, P3 ;  /* 0x0000000008a97211 */ /* 0x000fe400018f0eff */
[CC--:B------:R-:W-:Y:S01]  /*59f0*/  LEA R162, P3, R3.reuse, R154.reuse, 0x1 ;  /* 0x0000009a03a27211 */ /* 0x0c0fe200078608ff */
[----:B------:R-:W-:Y:S01]  /*5a00*/  VOTEU.ALL UP2, P5 ;  /* 0x0000000000ff7886 */ /* 0x000fe20002840000 */
[----:B------:R-:W-:Y:S02]  /*5a10*/  LEA R164, P2, R4, R154, 0x1 ;  /* 0x0000009a04a47211 */ /* 0x000fe400078408ff */
[----:B------:R-:W-:-:S02]  /*5a20*/  LEA.HI.X.SX32 R163, R3, R0, 0x1, P3 ;  /* 0x0000000003a37211 */ /* 0x000fc400018f0eff */
[----:B---3--:R-:W-:Y:S01]  /*5a30*/  LEA R3, R15, R2, 0x2 ;  /* 0x000000020f037211 */ /* 0x008fe200078e10ff */
[----:B------:R-:W1:Y:S02]  /*5a40*/  FENCE.VIEW.ASYNC.S ;  /* 0x00000000000073c6 */ /* 0x000e640000000000 */
[----:B-1----:R0:W1:Y:S01]  /*5a50*/  @!UP2 SYNCS.EXCH.64 URZ, [UR6+0xc000], UR10 ;  /* 0x00c0000a06ffa5b2 */ /* 0x0020620008000100 */
[----:B------:R-:W-:Y:S02]  /*5a60*/  LEA.HI.X.SX32 R165, R4, R0, 0x1, P2 ;  /* 0x0000000004a57211 */ /* 0x000fe400010f0eff */
[-C--:B------:R-:W-:Y:S02]  /*5a70*/  LEA R158, P2, R6, R154.reuse, 0x1 ;  /* 0x0000009a069e7211 */ /* 0x080fe400078408ff */
[-C--:B------:R-:W-:Y:S01]  /*5a80*/  LEA R156, P3, R2, R154.reuse, 0x1 ;  /* 0x0000009a029c7211 */ /* 0x080fe200078608ff */
[----:B------:R-:W-:Y:S01]  /*5a90*/  UIADD3 UR5, UPT, UPT, UR6, 0xc000, URZ ;  /* 0x0000c00006057890 */ /* 0x000fe2000fffe0ff */
[----:B------:R-:W-:Y:S01]  /*5aa0*/  LEA R154, P4, R3, R154, 0x1 ;  /* 0x0000009a039a7211 */ /* 0x000fe200078808ff */
[----:B------:R-:W-:Y:S01]  /*5ab0*/  UIADD3 UR9, UPT, UPT, UR7, 0x100000, URZ ;  /* 0x0010000007097890 */ /* 0x000fe2000fffe0ff */
[----:B------:R-:W-:-:S02]  /*5ac0*/  LEA.HI.X.SX32 R159, R6, R0, 0x1, P2 ;  /* 0x00000000069f7211 */ /* 0x000fc400010f0eff */
[-C--:B------:R-:W-:Y:S02]  /*5ad0*/  LEA.HI.X.SX32 R157, R2, R0.reuse, 0x1, P3 ;  /* 0x00000000029d7211 */ /* 0x080fe400018f0eff */
[----:B------:R-:W-:Y:S02]  /*5ae0*/  LEA.HI.X.SX32 R155, R3, R0, 0x1, P4 ;  /* 0x00000000039b7211 */ /* 0x000fe400020f0eff */
[----:B------:R-:W-:Y:S02]  /*5af0*/  PRMT R73, RZ, 0x7610, R73 ;  /* 0x00007610ff497816 */ /* 0x000fe40000000049 */
[----:B------:R-:W-:Y:S02]  /*5b00*/  PRMT R71, RZ, 0x7610, R71 ;  /* 0x00007610ff477816 */ /* 0x000fe40000000047 */
[----:B------:R-:W-:Y:S02]  /*5b10*/  PRMT R69, RZ, 0x7610, R69 ;  /* 0x00007610ff457816 */ /* 0x000fe40000000045 */
[----:B------:R-:W-:-:S02]  /*5b20*/  PRMT R67, RZ, 0x7610, R67 ;  /* 0x00007610ff437816 */ /* 0x000fc40000000043 */
[----:B------:R-:W-:Y:S02]  /*5b30*/  PRMT R65, RZ, 0x7610, R65 ;  /* 0x00007610ff417816 */ /* 0x000fe40000000041 */
[----:B------:R-:W-:Y:S02]  /*5b40*/  PRMT R63, RZ, 0x7610, R63 ;  /* 0x00007610ff3f7816 */ /* 0x000fe4000000003f */
        /* <DEDUP_REMOVED lines=57> */
[----:B------:R-:W-:Y:S01]  /*5ee0*/  PRMT R74, RZ, 0x7610, R74 ;  /* 0x00007610ff4a7816 */ /* 0x000fe2000000004a */
[----:B-1----:R-:W-:Y:S06]  /*5ef0*/  BAR.SYNC.DEFER_BLOCKING 0x0 ;  /* 0x0000000000007b1d */ /* 0x002fec0000010000 */
[----:B0-----:R-:W-:Y:S05]  /*5f00*/  @!P1 BRA `(.L_x_6) ;  /* 0x0000000400709947 */ /* 0x001fea0003800000 */
[----:B------:R-:W-:Y:S02]  /*5f10*/  USHF.R.U32.HI UR30, URZ, 0x4, UR6 ;  /* 0x00000004ff1e7899 */ /* 0x000fe40008011606 */
[----:B------:R-:W-:Y:S02]  /*5f20*/  UIADD3 UR11, UPT, UPT, UR6, 0x8000, URZ ;  /* 0x00008000060b7890 */ /* 0x000fe4000fffe0ff */
[----:B------:R-:W-:Y:S02]  /*5f30*/  USGXT.U32 UR30, UR30, 0xe ;  /* 0x0000000e1e1e789a */ /* 0x000fe40008000000 */
[----:B------:R-:W-:Y:S02]  /*5f40*/  USHF.R.U32.HI UR11, URZ, 0x4, UR11 ;  /* 0x00000004ff0b7899 */ /* 0x000fe4000801160b */
[----:B------:R-:W-:Y:S02]  /*5f50*/  UIADD3 UR60, UP2, UPT, UR30, 0x80, URZ ;  /* 0x000000801e3c7890 */ /* 0x000fe4000ff5e0ff */
[----:B------:R-:W-:Y:S01]  /*5f60*/  USGXT.U32 UR36, UR11, 0xe ;  /* 0x0000000e0b24789a */ /* 0x000fe20008000000 */
[----:B------:R-:W-:Y:S01]  /*5f70*/  UMOV UR10, URZ ;  /* 0x000000ff000a7c82 */ /* 0x000fe20008000000 */
[----:B------:R-:W-:Y:S01]  /*5f80*/  UMOV UR14, URZ ;  /* 0x000000ff000e7c82 */ /* 0x000fe20008000000 */
[----:B------:R-:W-:-:S02]  /*5f90*/  UIADD3.X UR61, UPT, UPT, UR10, 0x40004040, URZ, UP2, !UPT ;  /* 0x400040400a3d7890 */ /* 0x000fc400097fe4ff */
[----:B------:R-:W-:Y:S01]  /*5fa0*/  UIADD3 UR20, UP2, UPT, UR36, 0x2, URZ ;  /* 0x0000000224147890 */ /* 0x000fe2000ff5e0ff */
[----:B------:R-:W-:Y:S01]  /*5fb0*/  UMOV UR24, 0x0 ;  /* 0x0000000000187882 */ /* 0x000fe20000000000 */
[----:B------:R-:W-:Y:S02]  /*5fc0*/  UMOV UR25, 0x4088490 ;  /* 0x0408849000197882 */ /* 0x000fe40000000000 */
[----:B------:R-:W-:Y:S01]  /*5fd0*/  UIADD3.X UR21, UPT, UPT, UR14, 0x40004040, URZ, UP2, !UPT ;  /* 0x400040400e157890 */ /* 0x000fe200097fe4ff */
[----:B------:R-:W-:Y:S01]  /*5fe0*/  UMOV UR31, 0x40004040 ;  /* 0x40004040001f7882 */ /* 0x000fe20000000000 */
[----:B------:R-:W-:Y:S01]  /*5ff0*/  UMOV UR37, 0x40004040 ;  /* 0x4000404000257882 */ /* 0x000fe20000000000 */
[----:B------:R-:W-:Y:S01]  /*6000*/  UIADD3.64 UR64, UPT, UPT, UR60, 0x80, URZ ;  /* 0x000000803c407897 */ /* 0x000fe2000fffe0ff */
[----:B------:R0:W-:Y:S01]  /*6010*/  UTCHMMA gdesc[UR30], gdesc[UR36], tmem[UR9], tmem[UR24], idesc[UR25], !UPT ;  /* 0x00ff18241e0075ea */ /* 0x0001e2000f800009 */
[----:B------:R-:W-:Y:S02]  /*6020*/  UIADD3.64 UR68, UPT, UPT, UR20, 0x2, URZ ;  /* 0x0000000214447897 */ /* 0x000fe4000fffe0ff */
[----:B------:R-:W-:Y:S01]  /*6030*/  UIADD3.64 UR14, UPT, UPT, UR60, 0x100, URZ ;  /* 0x000001003c0e7897 */ /* 0x000fe2000fffe0ff */
[----:B------:R-:W-:Y:S01]  /*6040*/  UMOV UR18, 0x0 ;  /* 0x0000000000127882 */ /* 0x000fe20000000000 */
[----:B------:R-:W-:Y:S01]  /*6050*/  UMOV UR19, 0x4088490 ;  /* 0x0408849000137882 */ /* 0x000fe20000000000 */
[----:B------:R-:W-:-:S02]  /*6060*/  UIADD3.64 UR56, UPT, UPT, UR60, 0x180, URZ ;  /* 0x000001803c387897 */ /* 0x000fc4000fffe0ff */
[----:B------:R-:W-:Y:S01]  /*6070*/  UTCHMMA gdesc[UR60], gdesc[UR20], tmem[UR9], tmem[UR18], idesc[UR19], UPT ;  /* 0x00ff12143c0075ea */ /* 0x000fe2000b800009 */
[----:B------:R-:W-:Y:S02]  /*6080*/  UIADD3.64 UR70, UPT, UPT, UR20, 0xfe, URZ ;  /* 0x000000fe14467897 */ /* 0x000fe4000fffe0ff */
[----:B0-----:R-:W-:Y:S01]  /*6090*/  UIADD3.64 UR36, UPT, UPT, UR20, 0x4, URZ ;  /* 0x0000000414247897 */ /* 0x001fe2000fffe0ff */
[----:B------:R-:W-:Y:S01]  /*60a0*/  UMOV UR62, 0x0 ;  /* 0x00000000003e7882 */ /* 0x000fe20000000000 */
[----:B------:R-:W-:Y:S01]  /*60b0*/  UMOV UR63, 0x4088490 ;  /* 0x04088490003f7882 */ /* 0x000fe20000000000 */
[----:B------:R-:W-:Y:S01]  /*60c0*/  UIADD3.64 UR42, UPT, UPT, UR60, 0x200, URZ ;  /* 0x000002003c2a7897 */ /* 0x000fe2000fffe0ff */
[----:B------:R-:W-:Y:S01]  /*60d0*/  UTCHMMA gdesc[UR64], gdesc[UR68], tmem[UR9], tmem[UR62], idesc[UR63], UPT ;  /* 0x00ff3e44400075ea */ /* 0x000fe2000b800009 */
[----:B------:R-:W-:Y:S01]  /*60e0*/  UIADD3.64 UR76, UPT, UPT, UR20, 0x100, URZ ;  /* 0x00000100144c7897 */ /* 0x000fe2000fffe0ff */
[----:B------:R-:W-:Y:S01]  /*60f0*/  UMOV UR26, 0x0 ;  /* 0x00000000001a7882 */ /* 0x000fe20000000000 */
[----:B------:R-:W-:Y:S01]  /*6100*/  UMOV UR27, 0x4088490 ;  /* 0x04088490001b7882 */ /* 0x000fe20000000000 */
[----:B------:R-:W-:Y:S01]  /*6110*/  UIADD3.64 UR58, UPT, UPT, UR60, 0x280, URZ ;  /* 0x000002803c3a7897 */ /* 0x000fe2000fffe0ff */
[----:B------:R0:W-:Y:S01]  /*6120*/  UTCHMMA gdesc[UR14], gdesc[UR36], tmem[UR9], tmem[UR26], idesc[UR27], UPT ;  /* 0x00ff1a240e0075ea */ /* 0x0001e2000b800009 */
[----:B------:R-:W-:-:S02]  /*6130*/  UIADD3.64 UR74, UPT, UPT, UR20, 0x102, URZ ;  /* 0x00000102144a7897 */ /* 0x000fc4000fffe0ff */
[----:B------:R-:W-:Y:S02]  /*6140*/  UIADD3.64 UR54, UPT, UPT, UR60, 0x300, URZ ;  /* 0x000003003c367897 */ /* 0x000fe4000fffe0ff */
[----:B------:R-:W-:Y:S01]  /*6150*/  UIADD3.64 UR52, UPT, UPT, UR60, 0x380, URZ ;  /* 0x000003803c347897 */ /* 0x000fe2000fffe0ff */
[----:B------:R-:W-:Y:S01]  /*6160*/  UMOV UR48, 0x0 ;  /* 0x0000000000307882 */ /* 0x000fe20000000000 */
[----:B------:R-:W-:Y:S01]  /*6170*/  UMOV UR49, 0x4088490 ;  /* 0x0408849000317882 */ /* 0x000fe20000000000 */
[----:B------:R-:W-:Y:S01]  /*6180*/  UIADD3.64 UR46, UPT, UPT, UR60, 0x400, URZ ;  /* 0x000004003c2e7897 */ /* 0x000fe2000fffe0ff */
[----:B------:R1:W-:Y:S01]  /*6190*/  UTCHMMA gdesc[UR56], gdesc[UR70], tmem[UR9], tmem[UR48], idesc[UR49], UPT ;  /* 0x00ff3046380075ea */ /* 0x0003e2000b800009 */
[----:B0-----:R-:W-:Y:S02]  /*61a0*/  UIADD3.64 UR36, UPT, UPT, UR20, 0x104, URZ ;  /* 0x0000010414247897 */ /* 0x001fe4000fffe0ff */
[----:B------:R-:W-:Y:S02]  /*61b0*/  UIADD3.64 UR26, UPT, UPT, UR20, 0x1fe, URZ ;  /* 0x000001fe141a7897 */ /* 0x000fe4000fffe0ff */
[----:B------:R-:W-:-:S02]  /*61c0*/  UIADD3.64 UR40, UPT, UPT, UR60, 0x480, URZ ;  /* 0x000004803c287897 */ /* 0x000fc4000fffe0ff */
[----:B------:R-:W-:Y:S02]  /*61d0*/  UIADD3.64 UR34, UPT, UPT, UR60, 0x500, URZ ;  /* 0x000005003c227897 */ /* 0x000fe4000fffe0ff */
[----:B------:R-:W-:Y:S02]  /*61e0*/  UIADD3.64 UR30, UPT, UPT, UR60, 0x580, URZ ;  /* 0x000005803c1e7897 */ /* 0x000fe4000fffe0ff */
[----:B------:R-:W-:Y:S02]  /*61f0*/  UIADD3.64 UR24, UPT, UPT, UR60, 0x600, URZ ;  /* 0x000006003c187897 */ /* 0x000fe4000fffe0ff */
[----:B------:R-:W-:Y:S02]  /*6200*/  UIADD3.64 UR18, UPT, UPT, UR60, 0x680, URZ ;  /* 0x000006803c127897 */ /* 0x000fe4000fffe0ff */
[----:B------:R-:W-:Y:S02]  /*6210*/  UIADD3.64 UR72, UPT, UPT, UR60, 0x700, URZ ;  /* 0x000007003c487897 */ /* 0x000fe4000fffe0ff */
[----:B------:R-:W-:Y:S01]  /*6220*/  UIADD3.64 UR14, UPT, UPT, UR20, 0x200, URZ ;  /* 0x00000200140e7897 */ /* 0x000fe2000fffe0ff */
[----:B------:R-:W-:Y:S01]  /*6230*/  UMOV UR68, 0x0 ;  /* 0x0000000000447882 */ /* 0x000fe20000000000 */
[----:B------:R-:W-:Y:S01]  /*6240*/  UMOV UR69, 0x4088490 ;  /* 0x0408849000457882 */ /* 0x000fe20000000000 */
[----:B------:R-:W-:Y:S01]  /*6250*/  UIADD3.64 UR60, UPT, UPT, UR20, 0x202, URZ ;  /* 0x00000202143c7897 */ /* 0x000fe2000fffe0ff */
[----:B------:R0:W-:Y:S01]  /*6260*/  UTCHMMA gdesc[UR42], gdesc[UR76], tmem[UR9], tmem[UR68], idesc[UR69], UPT ;  /* 0x00ff444c2a0075ea */ /* 0x0001e2000b800009 */
[----:B------:R-:W-:-:S02]  /*6270*/  UIADD3.64 UR62, UPT, UPT, UR20, 0x204, URZ ;  /* 0x00000204143e7897 */ /* 0x000fc4000fffe0ff */
[----:B------:R-:W-:Y:S01]  /*6280*/  UIADD3.64 UR64, UPT, UPT, UR20, 0x2fe, URZ ;  /* 0x000002fe14407897 */ /* 0x000fe2000fffe0ff */
[----:B-1----:R-:W-:Y:S01]  /*6290*/  UMOV UR56, 0x0 ;  /* 0x0000000000387882 */ /* 0x002fe20000000000 */
[----:B------:R-:W-:Y:S01]  /*62a0*/  UMOV UR57, 0x4088490 ;  /* 0x0408849000397882 */ /* 0x000fe20000000000 */
[----:B------:R-:W-:Y:S01]  /*62b0*/  UMOV UR70, 0x0 ;  /* 0x0000000000467882 */ /* 0x000fe20000000000 */
[----:B------:R-:W-:Y:S01]  /*62c0*/  UMOV UR71, 0x4088490 ;  /* 0x0408849000477882 */ /* 0x000fe20000000000 */
[----:B------:R1:W-:Y:S01]  /*62d0*/  UTCHMMA gdesc[UR58], gdesc[UR74], tmem[UR9], tmem[UR56], idesc[UR57], UPT ;  /* 0x00ff384a3a0075ea */ /* 0x0003e2000b800009 */
[----:B0-----:R-:W-:Y:S01]  /*62e0*/  UIADD3.64 UR42, UPT, UPT, UR20, 0x300, URZ ;  /* 0x00000300142a7897 */ /* 0x001fe2000fffe0ff */
[----:B------:R1:W-:Y:S01]  /*62f0*/  UTCHMMA gdesc[UR54], gdesc[UR36], tmem[UR9], tmem[UR70], idesc[UR71], UPT ;  /* 0x00ff4624360075ea */ /* 0x0003e2000b800009 */
[----:B------:R-:W-:Y:S01]  /*6300*/  UIADD3.64 UR68, UPT, UPT, UR20, 0x302, URZ ;  /* 0x0000030214447897 */ /* 0x000fe2000fffe0ff */
[----:B------:R1:W-:Y:S01]  /*6310*/  UTCHMMA gdesc[UR52], gdesc[UR26], tmem[UR9], tmem[UR48], idesc[UR49], UPT ;  /* 0x00ff301a340075ea */ /* 0x0003e2000b800009 */
[----:B------:R-:W-:Y:S01]  /*6320*/  UIADD3.64 UR20, UPT, UPT, UR20, 0x304, URZ ;  /* 0x0000030414147897 */ /* 0x000fe2000fffe0ff */
[----:B------:R-:W-:Y:S01]  /*6330*/  UMOV UR50, 0x0 ;  /* 0x0000000000327882 */ /* 0x000fe20000000000 */
[----:B------:R-:W-:Y:S01]  /*6340*/  UMOV UR51, 0x4088490 ;  /* 0x0408849000337882 */ /* 0x000fe20000000000 */
[----:B------:R-:W-:Y:S01]  /*6350*/  UMOV UR44, 0x0 ;  /* 0x00000000002c7882 */ /* 0x000fe20000000000 */
[----:B------:R-:W-:Y:S01]  /*6360*/  UMOV UR45, 0x4088490 ;  /* 0x04088490002d7882 */ /* 0x000fe20000000000 */
[----:B------:R-:W-:Y:S01]  /*6370*/  UMOV UR38, 0x0 ;  /* 0x0000000000267882 */ /* 0x000fe20000000000 */
[----:B------:R-:W-:Y:S01]  /*6380*/  UMOV UR39, 0x4088490 ;  /* 0x0408849000277882 */ /* 0x000fe20000000000 */
[----:B------:R1:W-:Y:S01]  /*6390*/  UTCHMMA gdesc[UR46], gdesc[UR14], tmem[UR9], tmem[UR50], idesc[UR51], UPT ;  /* 0x00ff320e2e0075ea */ /* 0x0003e2000b800009 */
        /* <DEDUP_REMOVED lines=8> */
[----:B------:R-:W-:Y:S01]  /*6420*/  UMOV UR10, UR5 ;  /* 0x00000005000a7c82 */ /* 0x000fe20008000000 */
[----:B------:R-:W-:Y:S01]  /*6430*/  UMOV UR11, URZ ;  /* 0x000000ff000b7c82 */ /* 0x000fe20008000000 */
[----:B------:R1:W-:Y:S01]  /*6440*/  UTCHMMA gdesc[UR30], gdesc[UR64], tmem[UR9], tmem[UR32], idesc[UR33], UPT ;  /* 0x00ff20401e0075ea */ /* 0x0003e2000b800009 */
[----:B------:R-:W-:Y:S01]  /*6450*/  UMOV UR16, 0x0 ;  /* 0x0000000000107882 */ /* 0x000fe20000000000 */
[----:B------:R-:W-:Y:S01]  /*6460*/  UMOV UR17, 0x4088490 ;  /* 0x0408849000117882 */ /* 0x000fe20000000000 */
[----:B------:R1:W-:Y:S01]  /*6470*/  UTCHMMA gdesc[UR24], gdesc[UR42], tmem[UR9], tmem[UR28], idesc[UR29], UPT ;  /* 0x00ff1c2a180075ea */ /* 0x0003e2000b800009 */
[----:B------:R-:W-:Y:S01]  /*6480*/  UMOV UR10, UR10 ;  /* 0x0000000a000a7c82 */ /* 0x000fe20008000000 */
[----:B------:R1:W-:Y:S01]  /*6490*/  UTCHMMA gdesc[UR18], gdesc[UR68], tmem[UR9], tmem[UR22], idesc[UR23], UPT ;  /* 0x00ff1644120075ea */ /* 0x0003e2000b800009 */
[----:B------:R1:W-:Y:S01]  /*64a0*/  UTCHMMA gdesc[UR72], gdesc[UR20], tmem[UR9], tmem[UR16], idesc[UR17], UPT ;  /* 0x00ff1014480075ea */ /* 0x0003e2000b800009 */
[----:B------:R1:W-:Y:S01]  /*64b0*/  UTCBAR [UR10], URZ ;  /* 0x000000ff0a0073e9 */ /* 0x0003e200080000ff */
[----:B------:R-:W-:Y:S01]  /*64c0*/  NOP ;  /* 0x0000000000007918 */ /* 0x000fe20000000000 */
.L_x_6:
[----:B------:R-:W-:Y:S05]  /*64d0*/  @!P0 BRA `(.L_x_7) ;  /* 0x0000000000088947 */ /* 0x000fea0003800000 */
[----:B------:R-:W0:Y:S02]  /*64e0*/  SYNCS.PHASECHK.TRANS64.TRYWAIT P2, [UR6+0xc000], RZ ;  /* 0x00c000ffff0075a7 */ /* 0x000e240008041106 */
[----:B0-----:R-:W-:Y:S05]  /*64f0*/  @!P2 BRA `(.L_x_8) ;  /* 0x000000a80008a947 */ /* 0x001fea0003800000 */
.L_x_7:
[----:B------:R-:W2:Y:S01]  /*6500*/  LDL.64 R110, [R1+0x250] ;  /* 0x00025000016e7983 */ /* 0x000ea20000100a00 */
[----:B-1----:R-:W0:Y:S03]  /*6510*/  LDCU UR10, c[0x0][0x3a8] ;  /* 0x00007500ff0a77ac */ /* 0x002e260008000800 */
[----:B------:R-:W3:Y:S04]  /*6520*/  LDL.64 R108, [R1+0x60] ;  /* 0x00006000016c7983 */ /* 0x000ee80000100a00 */
[----:B------:R-:W4:Y:S04]  /*6530*/  LDL.64 R106, [R1+0x248] ;  /* 0x00024800016a7983 */ /* 0x000f280000100a00 */
[----:B------:R-:W4:Y:S04]  /*6540*/  LDL.64 R104, [R1+0x58] ;  /* 0x0000580001687983 */ /* 0x000f280000100a00 */
[----:B------:R-:W4:Y:S04]  /*6550*/  LDL.64 R102, [R1+0x50] ;  /* 0x0000500001667983 */ /* 0x000f280000100a00 */
[----:B------:R-:W4:Y:S04]  /*6560*/  LDL.64 R100, [R1+0x48] ;  /* 0x0000480001647983 */ /* 0x000f280000100a00 */
[----:B------:R-:W4:Y:S04]  /*6570*/  LDL.64 R98, [R1+0x40] ;  /* 0x0000400001627983 */ /* 0x000f280000100a00 */
[----:B------:R-:W4:Y:S04]  /*6580*/  LDL.64 R96, [R1+0x38] ;  /* 0x0000380001607983 */ /* 0x000f280000100a00 */
[----:B------:R-:W4:Y:S04]  /*6590*/  LDL.64 R94, [R1+0x30] ;  /* 0x00003000015e7983 */ /* 0x000f280000100a00 */
[----:B------:R-:W4:Y:S04]  /*65a0*/  LDL.64 R92, [R1+0x28] ;  /* 0x00002800015c7983 */ /* 0x000f280000100a00 */
[----:B------:R-:W4:Y:S04]  /*65b0*/  LDL.64 R2, [R1] ;  /* 0x0000000001027983 */ /* 0x000f280000100a00 */
[----:B------:R-:W4:Y:S04]  /*65c0*/  LDL.64 R90, [R1+0x20] ;  /* 0x00002000015a7983 */ /* 0x000f280000100a00 */
[----:B------:R-:W4:Y:S04]  /*65d0*/  LDL.64 R24, [R1+0x18] ;  /* 0x0000180001187983 */ /* 0x000f280000100a00 */
[----:B------:R-:W4:Y:S04]  /*65e0*/  LDL.64 R22, [R1+0x10] ;  /* 0x0000100001167983 */ /* 0x000f280000100a00 */
[----:B------:R-:W4:Y:S01]  /*65f0*/  LDL.64 R20, [R1+0x8] ;  /* 0x0000080001147983 */ /* 0x000f220000100a00 */
[----:B------:R-:W-:Y:S06]  /*6600*/  BAR.SYNC.DEFER_BLOCKING 0x0 ;  /* 0x0000000000007b1d */ /* 0x000fec0000010000 */
[----:B------:R-:W-:Y:S01]  /*6610*/  LDTM.16dp32bit_t0_t15.x16 R4, tmem[UR8+0x100000] ;  /* 0x10000008000479ee */ /* 0x000fe20008a00000 */
[----:B------:R-:W0:Y:S01]  /*6620*/  LDTM.16dp32bit_t16_t31.x16 R4, tmem[UR8+0x100010] ;  /* 0x10001008000479ee */ /* 0x000e220008a20000 */
[----:B------:R-:W1:Y:S01]  /*6630*/  @!P5 SYNCS.CCTL.IV [UR6+0xc000] ;  /* 0x00c00000ff00d9b1 */ /* 0x000e620008000006 */
[----:B------:R-:W-:Y:S01]  /*6640*/  NOP ;  /* 0x0000000000007918 */ /* 0x000fe20000000000 */
[----:B------:R-:W5:Y:S04]  /*6650*/  @P0 LDG.E.U16 R58, desc[UR12][R250.64] ;  /* 0x0000000cfa3a0981 */ /* 0x000f68000c1e1500 */
        /* <DEDUP_REMOVED lines=48> */
[----:B--2---:R-:W5:Y:S04]  /*6960*/  @P0 LDG.E.U16 R73, desc[UR12][R110.64] ;  /* 0x0000000c6e490981 */ /* 0x004f68000c1e1500 */
[----:B---3--:R-:W5:Y:S04]  /*6970*/  @P0 LDG.E.U16 R72, desc[UR12][R108.64] ;  /* 0x0000000c6c480981 */ /* 0x008f68000c1e1500 */
[----:B----4-:R-:W5:Y:S04]  /*6980*/  @P0 LDG.E.U16 R71, desc[UR12][R106.64] ;  /* 0x0000000c6a470981 */ /* 0x010f68000c1e1500 */
[----:B------:R-:W5:Y:S04]  /*6990*/  @P0 LDG.E.U16 R70, desc[UR12][R104.64] ;  /* 0x0000000c68460981 */ /* 0x000f68000c1e1500 */
[----:B------:R-:W5:Y:S04]  /*69a0*/  @P0 LDG.E.U16 R69, desc[UR12][R102.64] ;  /* 0x0000000c66450981 */ /* 0x000f68000c1e1500 */
[----:B------:R-:W5:Y:S04]  /*69b0*/  @P0 LDG.E.U16 R68, desc[UR12][R100.64] ;  /* 0x0000000c64440981 */ /* 0x000f68000c1e1500 */
[----:B------:R-:W5:Y:S04]  /*69c0*/  @P0 LDG.E.U16 R67, desc[UR12][R98.64] ;  /* 0x0000000c62430981 */ /* 0x000f68000c1e1500 */
[----:B------:R-:W5:Y:S04]  /*69d0*/  @P0 LDG.E.U16 R66, desc[UR12][R96.64] ;  /* 0x0000000c60420981 */ /* 0x000f68000c1e1500 */
[----:B------:R-:W5:Y:S04]  /*69e0*/  @P0 LDG.E.U16 R65, desc[UR12][R94.64] ;  /* 0x0000000c5e410981 */ /* 0x000f68000c1e1500 */
[----:B------:R-:W5:Y:S04]  /*69f0*/  @P0 LDG.E.U16 R64, desc[UR12][R92.64] ;  /* 0x0000000c5c400981 */ /* 0x000f68000c1e1500 */
[----:B------:R2:W5:Y:S04]  /*6a00*/  @P0 LDG.E.U16 R59, desc[UR12][R2.64] ;  /* 0x0000000c023b0981 */ /* 0x000568000c1e1500 */
[----:B------:R3:W5:Y:S01]  /*6a10*/  @P0 LDG.E.U16 R63, desc[UR12][R90.64] ;  /* 0x0000000c5a3f0981 */ /* 0x000762000c1e1500 */
[----:B0-----:R-:W-:Y:S01]  /*6a20*/  FMUL R4, R4, UR10 ;  /* 0x0000000a04047c20 */ /* 0x001fe20008400000 */
[----:B------:R-:W-:-:S02]  /*6a30*/  FMUL R5, R5, UR10 ;  /* 0x0000000a05057c20 */ /* 0x000fc40008400000 */
[----:B------:R0:W5:Y:S01]  /*6a40*/  @P0 LDG.E.U16 R62, desc[UR12][R24.64] ;  /* 0x0000000c183e0981 */ /* 0x000162000c1e1500 */
[----:B--2---:R-:W2:Y:S01]  /*6a50*/  S2R R3, SR_TID.X ;  /* 0x0000000000037919 */ /* 0x004ea20000002100 */
[----:B------:R-:W-:Y:S01]  /*6a60*/  FMUL R6, R6, UR10 ;  /* 0x0000000a06067c20 */ /* 0x000fe20008400000 */
[----:B------:R-:W-:Y:S01]  /*6a70*/  FMUL R7, R7, UR10 ;  /* 0x0000000a07077c20 */ /* 0x000fe20008400000 */
[----:B------:R-:W-:Y:S01]  /*6a80*/  FMUL R8, R8, UR10 ;  /* 0x0000000a08087c20 */ /* 0x000fe20008400000 */
[----:B------:R4:W5:Y:S01]  /*6a90*/  @P0 LDG.E.U16 R61, desc[UR12][R22.64] ;  /* 0x0000000c163d0981 */ /* 0x000962000c1e1500 */
[----:B------:R-:W-:Y:S01]  /*6aa0*/  FMUL R9, R9, UR10 ;  /* 0x0000000a09097c20 */ /* 0x000fe20008400000 */
[----:B------:R-:W-:Y:S02]  /*6ab0*/  FMUL R10, R10, UR10 ;  /* 0x0000000a0a0a7c20 */ /* 0x000fe40008400000 */
[----:B------:R0:W5:Y:S01]  /*6ac0*/  @P0 LDG.E.U16 R60, desc[UR12][R20.64] ;  /* 0x0000000c143c0981 */ /* 0x000162000c1e1500 */
[----:B--2---:R-:W-:-:S02]  /*6ad0*/  LOP3.LUT R2, R3, 0xf, RZ, 0xc0, !PT ;  /* 0x0000000f03027812 */ /* 0x004fc400078ec0ff */
[C---:B------:R-:W-:Y:S02]  /*6ae0*/  LOP3.LUT R0, R3.reuse, 0x60, RZ, 0xc0, !PT ;  /* 0x0000006003007812 */ /* 0x040fe400078ec0ff */
[----:B---3--:R-:W-:Y:S02]  /*6af0*/  LOP3.LUT R90, R3, 0x10, RZ, 0xc0, !PT ;  /* 0x00000010035a7812 */ /* 0x008fe400078ec0ff */
[----:B------:R-:W-:Y:S02]  /*6b00*/  LEA.HI R0, R0, R2, RZ, 0x1f ;  /* 0x0000000200007211 */ /* 0x000fe400078ff8ff */
[----:B------:R-:W-:-:S03]  /*6b10*/  LOP3.LUT R2, R90, 0x2, RZ, 0xfc, !PT ;  /* 0x000000025a027812 */ /* 0x000fc600078efcff */
[----:B------:R-:W-:Y:S01]  /*6b20*/  IMAD.IADD R0, R144, 0x1, R0 ;  /* 0x0000000190007824 */ /* 0x000fe200078e0200 */
[----:B------:R-:W-:-:S04]  /*6b30*/  LOP3.LUT R3, R90, 0x3, RZ, 0xfc, !PT ;  /* 0x000000035a037812 */ /* 0x000fc800078efcff */
[C---:B------:R-:W-:Y:S02]  /*6b40*/  ISETP.GE.AND P6, PT, R0.reuse, R2, PT ;  /* 0x000000020000720c */ /* 0x040fe40003fc6270 */
[----:B------:R-:W-:Y:S02]  /*6b50*/  ISETP.GE.AND P2, PT, R0, R90, PT ;  /* 0x0000005a0000720c */ /* 0x000fe40003f46270 */
[----:B------:R-:W-:Y:S02]  /*6b60*/  LOP3.LUT R2, R90, 0x4, RZ, 0xfc, !PT ;  /* 0x000000045a027812 */ /* 0x000fe400078efcff */
[----:B0-----:R-:W-:Y:S02]  /*6b70*/  FSEL R25, R4, -INF , P2 ;  /* 0xff80000004197808 */ /* 0x001fe40001000000 */
[C---:B------:R-:W-:Y:S02]  /*6b80*/  ISETP.GE.AND P3, PT, R0.reuse, R2, PT ;  /* 0x000000020000720c */ /* 0x040fe40003f66270 */
[----:B------:R-:W-:-:S02]  /*6b90*/  ISETP.GT.AND P2, PT, R0, R90, PT ;  /* 0x0000005a0000720c */ /* 0x000fc40003f44270 */
[----:B------:R-:W-:Y:S02]  /*6ba0*/  LOP3.LUT R2, R90, 0x5, RZ, 0xfc, !PT ;  /* 0x000000055a027812 */ /* 0x000fe400078efcff */
[----:B------:R-:W-:Y:S02]  /*6bb0*/  ISETP.GE.AND P4, PT, R0, R3, PT ;  /* 0x000000030000720c */ /* 0x000fe40003f86270 */
[----:B------:R-:W-:Y:S02]  /*6bc0*/  LOP3.LUT R3, R90, 0x6, RZ, 0xfc, !PT ;  /* 0x000000065a037812 */ /* 0x000fe400078efcff */
[----:B------:R-:W-:Y:S02]  /*6bd0*/  FSEL R24, R5, -INF , P2 ;  /* 0xff80000005187808 */ /* 0x000fe40001000000 */
[----:B------:R-:W-:Y:S02]  /*6be0*/  ISETP.GE.AND P2, PT, R0, R2, PT ;  /* 0x000000020000720c */ /* 0x000fe40003f46270 */
[----:B------:R-:W-:-:S02]  /*6bf0*/  LOP3.LUT R2, R90, 0x7, RZ, 0xfc, !PT ;  /* 0x000000075a027812 */ /* 0x000fc400078efcff */
[----:B----4-:R-:W-:Y:S02]  /*6c00*/  FSEL R23, R6, -INF , P6 ;  /* 0xff80000006177808 */ /* 0x010fe40003000000 */
[----:B------:R-:W-:Y:S02]  /*6c10*/  ISETP.GE.AND P6, PT, R0, R3, PT ;  /* 0x000000030000720c */ /* 0x000fe40003fc6270 */
[----:B------:R-:W-:Y:S02]  /*6c20*/  LOP3.LUT R3, R90, 0x8, RZ, 0xfc, !PT ;  /* 0x000000085a037812 */ /* 0x000fe400078efcff */
[----:B------:R-:W-:Y:S02]  /*6c30*/  FSEL R22, R7, -INF , P4 ;  /* 0xff80000007167808 */ /* 0x000fe40002000000 */
[----:B------:R-:W-:Y:S02]  /*6c40*/  ISETP.GE.AND P4, PT, R0, R2, PT ;  /* 0x000000020000720c */ /* 0x000fe40003f86270 */
[----:B------:R-:W-:-:S02]  /*6c50*/  LOP3.LUT R2, R90, 0x9, RZ, 0xfc, !PT ;  /* 0x000000095a027812 */ /* 0x000fc400078efcff */
[----:B------:R-:W-:Y:S02]  /*6c60*/  FSEL R21, R8, -INF , P3 ;  /* 0xff80000008157808 */ /* 0x000fe40001800000 */
[----:B------:R-:W-:Y:S02]  /*6c70*/  ISETP.GE.AND P3, PT, R0, R3, PT ;  /* 0x000000030000720c */ /* 0x000fe40003f66270 */
[----:B------:R-:W-:Y:S02]  /*6c80*/  LOP3.LUT R3, R90, 0xa, RZ, 0xfc, !PT ;  /* 0x0000000a5a037812 */ /* 0x000fe400078efcff */
[----:B------:R-:W-:Y:S02]  /*6c90*/  FSEL R20, R9, -INF , P2 ;  /* 0xff80000009147808 */ /* 0x000fe40001000000 */
[----:B------:R-:W-:Y:S01]  /*6ca0*/  ISETP.GE.AND P2, PT, R0, R2, PT ;  /* 0x000000020000720c */ /* 0x000fe20003f46270 */
[----:B------:R-:W-:Y:S01]  /*6cb0*/  FMUL R2, R11, UR10 ;  /* 0x0000000a0b027c20 */ /* 0x000fe20008400000 */
[----:B------:R-:W-:-:S02]  /*6cc0*/  FSEL R11, R10, -INF , P6 ;  /* 0xff8000000a0b7808 */ /* 0x000fc40003000000 */
[----:B------:R-:W-:Y:S02]  /*6cd0*/  ISETP.GE.AND P6, PT, R0, R3, PT ;  /* 0x000000030000720c */ /* 0x000fe40003fc6270 */
[----:B------:R-:W-:Y:S01]  /*6ce0*/  LOP3.LUT R3, R90, 0xb, RZ, 0xfc, !PT ;  /* 0x0000000b5a037812 */ /* 0x000fe200078efcff */
[----:B------:R-:W-:Y:S01]  /*6cf0*/  FMUL R8, R13, UR10 ;  /* 0x0000000a0d087c20 */ /* 0x000fe20008400000 */
[----:B------:R-:W-:Y:S02]  /*6d00*/  FSEL R10, R2, -INF , P4 ;  /* 0xff800000020a7808 */ /* 0x000fe40002000000 */
[----:B------:R-:W-:Y:S02]  /*6d10*/  ISETP.GE.AND P4, PT, R0, R3, PT ;  /* 0x000000030000720c */ /* 0x000fe40003f86270 */
[----:B------:R-:W-:Y:S02]  /*6d20*/  LOP3.LUT R3, R90, 0xd, RZ, 0xfc, !PT ;  /* 0x0000000d5a037812 */ /* 0x000fe400078efcff */
[----:B------:R-:W-:Y:S01]  /*6d30*/  FMNMX3 R2, R25, R24, R23, !PT ;  /* 0x0000001819027276 */ /* 0x000fe20007800017 */
[----:B------:R-:W-:Y:S01]  /*6d40*/  FMUL R9, R12, UR10 ;  /* 0x0000000a0c097c20 */ /* 0x000fe20008400000 */
[----:B------:R-:W-:Y:S01]  /*6d50*/  FMUL R7, R14, UR10 ;  /* 0x0000000a0e077c20 */ /* 0x000fe20008400000 */
[----:B------:R-:W-:-:S02]  /*6d60*/  FSEL R8, R8, -INF , P2 ;  /* 0xff80000008087808 */ /* 0x000fc40001000000 */
[----:B------:R-:W-:Y:S02]  /*6d70*/  ISETP.GE.AND P2, PT, R0, R3, PT ;  /* 0x000000030000720c */ /* 0x000fe40003f46270 */
[----:B------:R-:W-:Y:S02]  /*6d80*/  FMNMX3 R2, R2, R22, R21, !PT ;  /* 0x0000001602027276 */ /* 0x000fe40007800015 */
[C---:B------:R-:W-:Y:S01]  /*6d90*/  LOP3.LUT R3, R90.reuse, 0xe, RZ, 0xfc, !PT ;  /* 0x0000000e5a037812 */ /* 0x040fe200078efcff */
[----:B------:R-:W-:Y:S01]  /*6da0*/  FMUL R6, R15, UR10 ;  /* 0x0000000a0f067c20 */ /* 0x000fe20008400000 */
[----:B------:R-:W-:Y:S02]  /*6db0*/  LOP3.LUT R4, R90, 0xc, RZ, 0xfc, !PT ;  /* 0x0000000c5a047812 */ /* 0x000fe400078efcff */
[----:B------:R-:W-:Y:S02]  /*6dc0*/  FSEL R9, R9, -INF , P3 ;  /* 0xff80000009097808 */ /* 0x000fe40001800000 */
[----:B------:R-:W-:-:S02]  /*6dd0*/  FSEL R7, R7, -INF , P6 ;  /* 0xff80000007077808 */ /* 0x000fc40003000000 */
[----:B------:R-:W-:Y:S02]  /*6de0*/  FMNMX3 R2, R2, R20, R11, !PT ;  /* 0x0000001402027276 */ /* 0x000fe4000780000b */
[----:B------:R-:W-:Y:S01]  /*6df0*/  ISETP.GE.AND P6, PT, R0, R3, PT ;  /* 0x000000030000720c */ /* 0x000fe20003fc6270 */
[----:B------:R-:W-:Y:S01]  /*6e00*/  FMUL R5, R16, UR10 ;  /* 0x0000000a10057c20 */ /* 0x000fe20008400000 */
[----:B------:R-:W-:Y:S02]  /*6e10*/  LOP3.LUT R3, R90, 0xf, RZ, 0xfc, !PT ;  /* 0x0000000f5a037812 */ /* 0x000fe400078efcff */
[----:B------:R-:W-:Y:S02]  /*6e20*/  ISETP.GE.AND P3, PT, R0, R4, PT ;  /* 0x000000040000720c */ /* 0x000fe40003f66270 */
[----:B------:R-:W-:Y:S02]  /*6e30*/  FMNMX3 R2, R2, R10, R9, !PT ;  /* 0x0000000a02027276 */ /* 0x000fe40007800009 */
[----:B------:R-:W-:Y:S01]  /*6e40*/  FSEL R6, R6, -INF , P4 ;  /* 0xff80000006067808 */ /* 0x000fe20002000000 */
[----:B------:R-:W-:Y:S01]  /*6e50*/  FMUL R4, R17, UR10 ;  /* 0x0000000a11047c20 */ /* 0x000fe20008400000 */
[----:B------:R-:W-:Y:S01]  /*6e60*/  ISETP.GE.AND P4, PT, R0, R3, PT ;  /* 0x000000030000720c */ /* 0x000fe20003f86270 */
[----:B------:R-:W-:Y:S01]  /*6e70*/  FMUL R3, R18, UR10 ;  /* 0x0000000a12037c20 */ /* 0x000fe20008400000 */
[----:B------:R-:W-:-:S02]  /*6e80*/  FSEL R5, R5, -INF , P3 ;  /* 0xff80000005057808 */ /* 0x000fc40001800000 */
[----:B------:R-:W-:Y:S01]  /*6e90*/  FMNMX3 R2, R2, R8, R7, !PT ;  /* 0x0000000802027276 */ /* 0x000fe20007800007 */
[----:B------:R-:W-:Y:S01]  /*6ea0*/  FMUL R0, R19, UR10 ;  /* 0x0000000a13007c20 */ /* 0x000fe20008400000 */
[----:B------:R-:W-:Y:S02]  /*6eb0*/  FSEL R4, R4, -INF , P2 ;  /* 0xff80000004047808 */ /* 0x000fe40001000000 */
[----:B------:R-:W-:Y:S02]  /*6ec0*/  FSEL R3, R3, -INF , P6 ;  /* 0xff80000003037808 */ /* 0x000fe40003000000 */
[----:B------:R-:W-:Y:S02]  /*6ed0*/  FMNMX3 R2, R2, R6, R5, !PT ;  /* 0x0000000602027276 */ /* 0x000fe40007800005 */
[----:B------:R-:W-:Y:S02]  /*6ee0*/  FSEL R0, R0, -INF , P4 ;  /* 0xff80000000007808 */ /* 0x000fe40002000000 */
[----:B------:R-:W-:-:S04]  /*6ef0*/  FMNMX3 R2, R2, R4, R3, !PT ;  /* 0x0000000402027276 */ /* 0x000fc80007800003 */
[----:B------:R-:W-:-:S05]  /*6f00*/  FMNMX R2, R0, R2, !PT ;  /* 0x0000000200027209 */ /* 0x000fca0007800000 */
[----:B------:R-:W0:Y:S02]  /*6f10*/  SHFL.BFLY PT, R12, R2, 0x10, 0x1f ;  /* 0x0e001f00020c7f89 */ /* 0x000e2400000e0000 */
[----:B0-----:R-:W-:-:S05]  /*6f20*/  FMNMX3 R2, R2, -INF , R12, !PT ;  /* 0xff80000002027876 */ /* 0x001fca000780000c */
[--C-:B------:R-:W-:Y:S01]  /*6f30*/  FADD R12, R25, -R2.reuse ;  /* 0x80000002190c7221 */ /* 0x100fe20000000000 */
[----:B------:R-:W-:-:S03]  /*6f40*/  FADD R13, R24, -R2 ;  /* 0x80000002180d7221 */ /* 0x000fc60000000000 */
[----:B------:R-:W-:-:S04]  /*6f50*/  FMUL R12, R12, 1.4426950216293334961 ;  /* 0x3fb8aa3b0c0c7820 */ /* 0x000fc80000400000 */
[----:B------:R0:W-:Y:S01]  /*6f60*/  MUFU.EX2 R24, R12 ;  /* 0x0000000c00187308 */ /* 0x0001e20000000800 */
[--C-:B------:R-:W-:Y:S01]  /*6f70*/  FADD R19, R22, -R2.reuse ;  /* 0x8000000216137221 */ /* 0x100fe20000000000 */
[--C-:B------:R-:W-:Y:S01]  /*6f80*/  FADD R18, R21, -R2.reuse ;  /* 0x8000000215127221 */ /* 0x100fe20000000000 */
[----:B0-----:R-:W-:Y:S01]  /*6f90*/  FMUL R12, R13, 1.4426950216293334961 ;  /* 0x3fb8aa3b0d0c7820 */ /* 0x001fe20000400000 */
[----:B------:R-:W-:-:S04]  /*6fa0*/  FADD R13, R23, -R2 ;  /* 0x80000002170d7221 */ /* 0x000fc80000000000 */
[----:B------:R0:W2:Y:S01]  /*6fb0*/  MUFU.EX2 R23, R12 ;  /* 0x0000000c00177308 */ /* 0x0000a20000000800 */
[----:B------:R-:W-:Y:S01]  /*6fc0*/  FMUL R19, R19, 1.4426950216293334961 ;  /* 0x3fb8aa3b13137820 */ /* 0x000fe20000400000 */
[----:B------:R-:W-:Y:S01]  /*6fd0*/  FMUL R18, R18, 1.4426950216293334961 ;  /* 0x3fb8aa3b12127820 */ /* 0x000fe20000400000 */
[----:B------:R-:W-:Y:S01]  /*6fe0*/  FADD R17, R20, -R2 ;  /* 0x8000000214117221 */ /* 0x000fe20000000000 */
[----:B0-----:R-:W-:-:S04]  /*6ff0*/  FMUL R12, R13, 1.4426950216293334961 ;  /* 0x3fb8aa3b0d0c7820 */ /* 0x001fc80000400000 */
[----:B------:R-:W0:Y:S01]  /*7000*/  MUFU.EX2 R22, R12 ;  /* 0x0000000c00167308 */ /* 0x000e220000000800 */
[----:B------:R-:W-:Y:S01]  /*7010*/  FMUL R17, R17, 1.4426950216293334961 ;  /* 0x3fb8aa3b11117820 */ /* 0x000fe20000400000 */
[----:B------:R-:W-:-:S06]  /*7020*/  FADD R16, R11, -R2 ;  /* 0x800000020b107221 */ /* 0x000fcc0000000000 */
[----:B------:R-:W3:Y:S01]  /*7030*/  MUFU.EX2 R19, R19 ;  /* 0x0000001300137308 */ /* 0x000ee20000000800 */
[----:B------:R-:W-:Y:S01]  /*7040*/  FMUL R16, R16, 1.4426950216293334961 ;  /* 0x3fb8aa3b10107820 */ /* 0x000fe20000400000 */
[--C-:B------:R-:W-:Y:S01]  /*7050*/  FADD R15, R10, -R2.reuse ;  /* 0x800000020a0f7221 */ /* 0x100fe20000000000 */
[--C-:B------:R-:W-:Y:S01]  /*7060*/  FADD R14, R9, -R2.reuse ;  /* 0x80000002090e7221 */ /* 0x100fe20000000000 */
[----:B------:R-:W-:-:S04]  /*7070*/  FADD R9, R6, -R2 ;  /* 0x8000000206097221 */ /* 0x000fc80000000000 */
[----:B------:R-:W4:Y:S01]  /*7080*/  MUFU.EX2 R18, R18 ;  /* 0x0000001200127308 */ /* 0x000f220000000800 */
[----:B--2---:R-:W-:Y:S01]  /*7090*/  FADD R6, R24, R23 ;  /* 0x0000001718067221 */ /* 0x004fe20000000000 */
[----:B------:R-:W-:-:S06]  /*70a0*/  FMUL R15, R15, 1.4426950216293334961 ;  /* 0x3fb8aa3b0f0f7820 */ /* 0x000fcc0000400000 */
[----:B------:R-:W2:Y:S01]  /*70b0*/  MUFU.EX2 R17, R17 ;  /* 0x0000001100117308 */ /* 0x000ea20000000800 */
[----:B0-----:R-:W-:Y:S01]  /*70c0*/  FADD R6, R22, R6 ;  /* 0x0000000616067221 */ /* 0x001fe20000000000 */
[----:B------:R-:W-:Y:S01]  /*70d0*/  FMUL R14, R14, 1.4426950216293334961 ;  /* 0x3fb8aa3b0e0e7820 */ /* 0x000fe20000400000 */
[--C-:B------:R-:W-:Y:S01]  /*70e0*/  FADD R8, R8, -R2.reuse ;  /* 0x8000000208087221 */ /* 0x100fe20000000000 */
[----:B------:R-:W-:-:S04]  /*70f0*/  FADD R12, R5, -R2 ;  /* 0x80000002050c7221 */ /* 0x000fc80000000000 */
[----:B------:R-:W0:Y:S01]  /*7100*/  MUFU.EX2 R16, R16 ;  /* 0x0000001000107308 */ /* 0x000e220000000800 */
[----:B---3--:R-:W-:Y:S01]  /*7110*/  FADD R5, R19, R6 ;  /* 0x0000000613057221 */ /* 0x008fe20000000000 */
[----:B------:R-:W-:Y:S01]  /*7120*/  FMUL R8, R8, 1.4426950216293334961 ;  /* 0x3fb8aa3b08087820 */ /* 0x000fe20000400000 */
[----:B------:R-:W-:-:S05]  /*7130*/  FADD R13, R7, -R2 ;  /* 0x80000002070d7221 */ /* 0x000fca0000000000 */
[----:B------:R-:W3:Y:S01]  /*7140*/  MUFU.EX2 R15, R15 ;  /* 0x0000000f000f7308 */ /* 0x000ee20000000800 */
[----:B----4-:R-:W-:Y:S01]  /*7150*/  FADD R5, R18, R5 ;  /* 0x0000000512057221 */ /* 0x010fe20000000000 */
[----:B------:R-:W-:Y:S01]  /*7160*/  FMUL R13, R13, 1.4426950216293334961 ;  /* 0x3fb8aa3b0d0d7820 */ /* 0x000fe20000400000 */
[----:B------:R-:W-:-:S05]  /*7170*/  FADD R10, R4, -R2 ;  /* 0x80000002040a7221 */ /* 0x000fca0000000000 */
[----:B------:R-:W4:Y:S01]  /*7180*/  MUFU.EX2 R14, R14 ;  /* 0x0000000e000e7308 */ /* 0x000f220000000800 */
[----:B--2---:R-:W-:Y:S01]  /*7190*/  FADD R4, R17, R5 ;  /* 0x0000000511047221 */ /* 0x004fe20000000000 */
[----:B------:R-:W-:-:S06]  /*71a0*/  FMUL R9, R9, 1.4426950216293334961 ;  /* 0x3fb8aa3b09097820 */ /* 0x000fcc0000400000 */
[----:B------:R-:W2:Y:S01]  /*71b0*/  MUFU.EX2 R8, R8 ;  /* 0x0000000800087308 */ /* 0x000ea20000000800 */
[----:B0-----:R-:W-:Y:S01]  /*71c0*/  FADD R4, R16, R4 ;  /* 0x0000000410047221 */ /* 0x001fe20000000000 */
[----:B------:R-:W-:Y:S01]  /*71d0*/  FMUL R12, R12, 1.4426950216293334961 ;  /* 0x3fb8aa3b0c0c7820 */ /* 0x000fe20000400000 */
[----:B------:R-:W-:-:S05]  /*71e0*/  FADD R5, R3, -R2 ;  /* 0x8000000203057221 */ /* 0x000fca0000000000 */
[----:B------:R-:W0:Y:S01]  /*71f0*/  MUFU.EX2 R13, R13 ;  /* 0x0000000d000d7308 */ /* 0x000e220000000800 */
[----:B---3--:R-:W-:Y:S01]  /*7200*/  FADD R3, R15, R4 ;  /* 0x000000040f037221 */ /* 0x008fe20000000000 */
[----:B------:R-:W-:-:S06]  /*7210*/  FMUL R10, R10, 1.4426950216293334961 ;  /* 0x3fb8aa3b0a0a7820 */ /* 0x000fcc0000400000 */
[----:B------:R-:W3:Y:S01]  /*7220*/  MUFU.EX2 R9, R9 ;  /* 0x0000000900097308 */ /* 0x000ee20000000800 */
[----:B----4-:R-:W-:Y:S01]  /*7230*/  FADD R4, R14, R3 ;  /* 0x000000030e047221 */ /* 0x010fe20000000000 */
[----:B------:R-:W-:Y:S01]  /*7240*/  FADD R11, R0, -R2 ;  /* 0x80000002000b7221 */ /* 0x000fe20000000000 */
[----:B------:R-:W-:-:S05]  /*7250*/  FMUL R5, R5, 1.4426950216293334961 ;  /* 0x3fb8aa3b05057820 */ /* 0x000fca0000400000 */
[----:B------:R-:W4:Y:S01]  /*7260*/  MUFU.EX2 R12, R12 ;  /* 0x0000000c000c7308 */ /* 0x000f220000000800 */
[----:B--2---:R-:W-:Y:S01]  /*7270*/  FADD R0, R8, R4 ;  /* 0x0000000408007221 */ /* 0x004fe20000000000 */
[----:B------:R-:W-:-:S06]  /*7280*/  FMUL R11, R11, 1.4426950216293334961 ;  /* 0x3fb8aa3b0b0b7820 */ /* 0x000fcc0000400000 */
[----:B------:R-:W2:Y:S01]  /*7290*/  MUFU.EX2 R10, R10 ;  /* 0x0000000a000a7308 */ /* 0x000ea20000000800 */
[----:B0-----:R-:W-:-:S07]  /*72a0*/  FADD R0, R13, R0 ;  /* 0x000000000d007221 */ /* 0x001fce0000000000 */
[----:B------:R-:W0:Y:S01]  /*72b0*/  MUFU.EX2 R3, R5 ;  /* 0x0000000500037308 */ /* 0x000e220000000800 */
[----:B---3--:R-:W-:-:S07]  /*72c0*/  FADD R0, R9, R0 ;  /* 0x0000000009007221 */ /* 0x008fce0000000000 */
[----:B------:R-:W3:Y:S01]  /*72d0*/  MUFU.EX2 R11, R11 ;  /* 0x0000000b000b7308 */ /* 0x000ee20000000800 */
[----:B----4-:R-:W-:-:S04]  /*72e0*/  FADD R0, R12, R0 ;  /* 0x000000000c007221 */ /* 0x010fc80000000000 */
[----:B--2---:R-:W-:-:S04]  /*72f0*/  FADD R0, R10, R0 ;  /* 0x000000000a007221 */ /* 0x004fc80000000000 */
[----:B0-----:R-:W-:-:S04]  /*7300*/  FADD R0, R3, R0 ;  /* 0x0000000003007221 */ /* 0x001fc80000000000 */
[----:B---3--:R-:W-:-:S05]  /*7310*/  FADD R0, R11, R0 ;  /* 0x000000000b007221 */ /* 0x008fca0000000000 */
[----:B------:R-:W0:Y:S01]  /*7320*/  SHFL.BFLY PT, R4, R0, 0x10, 0x1f ;  /* 0x0e001f0000047f89 */ /* 0x000e2200000e0000 */
[----:B------:R-:W-:Y:S02]  /*7330*/  F2FP.BF16.F32.PACK_AB R5, R19, R22 ;  /* 0x000000161305723e */ /* 0x000fe400000010ff */
[----:B------:R-:W-:Y:S02]  /*7340*/  F2FP.BF16.F32.PACK_AB R6, R17, R18 ;  /* 0x000000121106723e */ /* 0x000fe400000010ff */
[----:B------:R-:W-:Y:S02]  /*7350*/  F2FP.BF16.F32.PACK_AB R7, R15, R16 ;  /* 0x000000100f07723e */ /* 0x000fe400000010ff */
[----:B------:R-:W-:Y:S02]  /*7360*/  F2FP.BF16.F32.PACK_AB R8, R8, R14 ;  /* 0x0000000e0808723e */ /* 0x000fe400000010ff */
[----:B------:R-:W-:Y:S02]  /*7370*/  F2FP.BF16.F32.PACK_AB R9, R9, R13 ;  /* 0x0000000d0909723e */ /* 0x000fe400000010ff */
[----:B------:R-:W-:-:S02]  /*7380*/  F2FP.BF16.F32.PACK_AB R10, R10, R12 ;  /* 0x0000000c0a0a723e */ /* 0x000fc400000010ff */
[----:B------:R-:W-:Y:S01]  /*7390*/  F2FP.BF16.F32.PACK_AB R11, R11, R3 ;  /* 0x000000030b0b723e */ /* 0x000fe200000010ff */
[----:B0-----:R-:W-:Y:S01]  /*73a0*/  FADD R20, R0, R4 ;  /* 0x0000000400147221 */ /* 0x001fe20000000000 */
[----:B------:R-:W-:Y:S01]  /*73b0*/  F2FP.BF16.F32.PACK_AB R4, R23, R24 ;  /* 0x000000181704723e */ /* 0x000fe200000010ff */
[----:B-1----:R-:W-:Y:S06]  /*73c0*/  @!P0 BRA `(.L_x_9) ;  /* 0x0000000000088947 */ /* 0x002fec0003800000 */
[----:B------:R0:W-:Y:S01]  /*73d0*/  STTM.16dp32bit_t0_t15.x8 tmem[UR8+0x100], R4 ;  /* 0x00010004000079ed */ /* 0x0001e20008980008 */
[----:B------:R0:W-:Y:S02]  /*73e0*/  STTM.16dp32bit_t16_t31.x8 tmem[UR8+0x108], R4 ;  /* 0x00010804000079ed */ /* 0x0001e400089a0008 */
.L_x_9:
[----:B------:R-:W-:Y:S01]  /*73f0*/  LOP3.LUT R3, R132, 0x20, RZ, 0x3c, !PT ;  /* 0x0000002084037812 */ /* 0x000fe200078e3cff */
[----:B-----5:R-:W-:Y:S01]  /*7400*/  STS.U16 [R132+UR6+0x8000], R73 ;  /* 0x0080004984007988 */ /* 0x020fe20008000406 */
[----:B------:R-:W-:-:S03]  /*7410*/  FADD R0, -R2, -INF ;  /* 0xff80000002007421 */ /* 0x000fc60000000100 */
[----:B------:R-:W-:Y:S01]  /*7420*/  STS.U16 [R132+UR6+0x8200], R71 ;  /* 0x0082004784007988 */ /* 0x000fe20008000406 */
[----:B------:R-:W-:-:S03]  /*7430*/  FMUL R0, R0, 1.4426950216293334961 ;  /* 0x3fb8aa3b00007820 */ /* 0x000fc60000400000 */
[----:B------:R-:W-:Y:S03]  /*7440*/  STS.U16 [R132+UR6+0x8400], R69 ;  /* 0x0084004584007988 */ /* 0x000fe60008000406 */
[----:B------:R-:W1:Y:S01]  /*7450*/  MUFU.EX2 R0, R0 ;  /* 0x0000000000007308 */ /* 0x000e620000000800 */
[----:B------:R-:W-:Y:S04]  /*7460*/  STS.U16 [R132+UR6+0x8600], R67 ;  /* 0x0086004384007988 */ /* 0x000fe80008000406 */
[----:B------:R-:W-:Y:S04]  /*7470*/  STS.U16 [R132+UR6+0x8800], R65 ;  /* 0x0088004184007988 */ /* 0x000fe80008000406 */
[----:B------:R-:W-:Y:S04]  /*7480*/  STS.U16 [R132+UR6+0x8a00], R63 ;  /* 0x008a003f84007988 */ /* 0x000fe80008000406 */
[----:B------:R-:W-:Y:S04]  /*7490*/  STS.U16 [R132+UR6+0x8c00], R61 ;  /* 0x008c003d84007988 */ /* 0x000fe80008000406 */
[----:B------:R-:W-:Y:S01]  /*74a0*/  STS.U16 [R132+UR6+0x8e00], R59 ;  /* 0x008e003b84007988 */ /* 0x000fe20008000406 */
[----:B-1----:R-:W-:-:S03]  /*74b0*/  FADD R145, R0, R20 ;  /* 0x0000001400917221 */ /* 0x002fc60000000000 */
        /* <DEDUP_REMOVED lines=55> */
[----:B------:R1:W-:Y:S01]  /*7830*/  STS.U16 [R3+UR6+0xbf00], R74 ;  /* 0x00bf004a03007988 */ /* 0x0003e20008000406 */
[----:B------:R-:W2:Y:S02]  /*7840*/  FENCE.VIEW.ASYNC.T ;  /* 0x00000000000073c6 */ /* 0x000ea40000000200 */
[----:B--2---:R-:W-:Y:S06]  /*7850*/  BAR.SYNC.DEFER_BLOCKING 0x0 ;  /* 0x0000000000007b1d */ /* 0x004fec0000010000 */
[----:B01----:R-:W0:Y:S01]  /*7860*/  LDTM.16dp32bit_t0_t15.x128 R4, tmem[UR8] ;  /* 0x00000008000479ee */ /* 0x003e220008b80000 */
[----:B------:R-:W1:Y:S01]  /*7870*/  LDTM.16dp32bit_t16_t31.x128 R4, tmem[UR8+0x80] ;  /* 0x00008008000479ee */ /* 0x000e620008ba0000 */
[----:B------:R-:W-:Y:S01]  /*7880*/  NOP ;  /* 0x0000000000007918 */ /* 0x000fe20000000000 */
[----:B------:R-:W-:Y:S05]  /*7890*/  @!P0 BRA `(.L_x_10) ;  /* 0x0000000800088947 */ /* 0x000fea0003800000 */
[C---:B01----:R-:W-:Y:S01]  /*78a0*/  FMUL R4, R0.reuse, R4 ;  /* 0x0000000400047220 */ /* 0x043fe20000400000 */
[C---:B------:R-:W-:Y:S01]  /*78b0*/  FMUL R5, R0.reuse, R5 ;  /* 0x0000000500057220 */ /* 0x040fe20000400000 */
        /* <DEDUP_REMOVED lines=125> */
[----:B------:R-:W-:-:S04]  /*8090*/  FMUL R131, R0, R131 ;  /* 0x0000008300837220 */ /* 0x000fc80000400000 */
[----:B------:R2:W-:Y:S01]  /*80a0*/  STTM.16dp32bit_t0_t15.x128 tmem[UR8], R4 ;  /* 0x00000004000079ed */ /* 0x0005e20008b80008 */
[----:B------:R2:W-:Y:S02]  /*80b0*/  STTM.16dp32bit_t16_t31.x128 tmem[UR8+0x80], R4 ;  /* 0x00008004000079ed */ /* 0x0005e40008ba0008 */
.L_x_10:
[----:B-1----:R-:W1:Y:S02]  /*80c0*/  FENCE.VIEW.ASYNC.T ;  /* 0x00000000000073c6 */ /* 0x002e640000000200 */
[----:B-1----:R-:W-:Y:S01]  /*80d0*/  BAR.SYNC.DEFER_BLOCKING 0x0 ;  /* 0x0000000000007b1d */ /* 0x002fe20000010000 */
[----:B------:R-:W-:Y:S01]  /*80e0*/  UIADD3 UR68, UPT, UPT, UR6, 0x14000, URZ ;  /* 0x0001400006447890 */ /* 0x000fe2000fffe0ff */
[----:B------:R-:W-:Y:S01]  /*80f0*/  FSEL R0, R2, -INF , P0 ;  /* 0xff80000002007808 */ /* 0x000fe20000000000 */
[----:B------:R-:W-:Y:S01]  /*8100*/  UIADD3 UR10, UPT, UPT, UR7, 0x100, URZ ;  /* 0x00000100070a7890 */ /* 0x000fe2000fffe0ff */
[----:B------:R-:W-:Y:S02]  /*8110*/  FSEL R145, R145, 1, P0 ;  /* 0x3f80000091917808 */ /* 0x000fe40000000000 */
[----:B------:R1:W-:Y:S06]  /*8120*/  MEMBAR.ALL.CTA ;  /* 0x0000000000007992 */ /* 0x0003ec0000008000 */
[----:B-1----:R-:W1:Y:S02]  /*8130*/  FENCE.VIEW.ASYNC.S ;  /* 0x00000000000073c6 */ /* 0x002e640000000000 */
[----:B-1----:R-:W-:Y:S06]  /*8140*/  BAR.SYNC.DEFER_BLOCKING 0x0 ;  /* 0x0000000000007b1d */ /* 0x002fec0000010000 */
[----:B------:R-:W-:Y:S05]  /*8150*/  @!P1 BRA `(.L_x_11) ;  /* 0x0000000000609947 */ /* 0x000fea0003800000 */
[----:B------:R-:W-:Y:S01]  /*8160*/  UIADD3 UR11, UPT, UPT, UR6, 0x8000, URZ ;  /* 0x00008000060b7890 */ /* 0x000fe2000fffe0ff */
[----:B------:R-:W-:Y:S01]  /*8170*/  BSSY.RECONVERGENT B0, `(.L_x_12) ;  /* 0x0000015000007945 */ /* 0x000fe20003800200 */
[----:B------:R-:W-:Y:S02]  /*8180*/  ELECT P0, URZ, PT ;  /* 0x0000000000ff782f */ /* 0x000fe40003800000 */
[----:B------:R-:W-:Y:S01]  /*8190*/  USHF.R.U32.HI UR11, URZ, 0x4, UR11 ;  /* 0x00000004ff0b7899 */ /* 0x000fe2000801160b */
[----:B------:R-:W-:Y:S01]  /*81a0*/  UMOV UR16, 0xfffffffe ;  /* 0xfffffffe00107882 */ /* 0x000fe20000000000 */
[----:B------:R-:W-:Y:S02]  /*81b0*/  UMOV UR17, 0x7fffbfdf ;  /* 0x7fffbfdf00117882 */ /* 0x000fe40000000000 */
[----:B------:R-:W-:Y:S01]  /*81c0*/  USGXT.U32 UR14, UR11, 0xe ;  /* 0x0000000e0b0e789a */ /* 0x000fe20008000000 */
[----:B------:R-:W-:Y:S01]  /*81d0*/  UMOV UR15, URZ ;  /* 0x000000ff000f7c82 */ /* 0x000fe20008000000 */
[----:B------:R-:W-:-:S02]  /*81e0*/  UIADD3 UR11, UPT, UPT, UR7, 0x108, URZ ;  /* 0x00000108070b7890 */ /* 0x000fc4000fffe0ff */
[----:B------:R-:W-:Y:S01]  /*81f0*/  UIADD3.64 UR16, UPT, UPT, UR14, -UR16, URZ ;  /* 0x800000100e107297 */ /* 0x000fe2000fffe0ff */
[----:B------:R-:W-:Y:S01]  /*8200*/  UMOV UR18, 0x0 ;  /* 0x0000000000127882 */ /* 0x000fe20000000000 */
[----:B------:R-:W-:Y:S01]  /*8210*/  UMOV UR19, 0x4400490 ;  /* 0x0440049000137882 */ /* 0x000fe20000000000 */
[----:B------:R-:W-:Y:S01]  /*8220*/  UMOV UR15, 0x80004020 ;  /* 0x80004020000f7882 */ /* 0x000fe20000000000 */
[----:B------:R-:W-:Y:S01]  /*8230*/  UMOV UR20, 0x0 ;  /* 0x0000000000147882 */ /* 0x000fe20000000000 */
[----:B------:R-:W-:Y:S01]  /*8240*/  UMOV UR21, 0x4400490 ;  /* 0x0440049000157882 */ /* 0x000fe20000000000 */
[----:B------:R1:W-:Y:S03]  /*8250*/  UTCHMMA tmem[UR10], gdesc[UR14], tmem[UR7], tmem[UR18], idesc[UR19], UPT ;  /* 0x00ff120e0a0079ea */ /* 0x0003e6000b800007 */
[----:B------:R1:W-:Y:S01]  /*8260*/  UTCHMMA tmem[UR11], gdesc[UR16], tmem[UR7], tmem[UR20], idesc[UR21], UPT ;  /* 0x00ff14100b0079ea */ /* 0x0003e2000b800007 */
[----:B------:R-:W-:Y:S05]  /*8270*/  @!P0 BRA `(.L_x_13) ;  /* 0x0000000000108947 */ /* 0x000fea0003800000 */
[----:B------:R-:W-:Y:S02]  /*8280*/  UMOV UR69, URZ ;  /* 0x000000ff00457c82 */ /* 0x000fe40008000000 */
[----:B-1----:R-:W-:Y:S02]  /*8290*/  UMOV UR11, UR68 ;  /* 0x00000044000b7c82 */ /* 0x002fe40008000000 */
[----:B------:R3:W-:Y:S01]  /*82a0*/  UTCBAR [UR11], URZ ;  /* 0x000000ff0b0073e9 */ /* 0x0007e200080000ff */
[----:B------:R-:W-:Y:S02]  /*82b0*/  NOP ;  /* 0x0000000000007918 */ /* 0x000fe40000000000 */
.L_x_13:
[----:B-1-3--:R-:W-:Y:S05]  /*82c0*/  BSYNC.RECONVERGENT B0 ;  /* 0x0000000000007941 */ /* 0x00afea0003800200 */
.L_x_12:
[----:B------:R-:W-:Y:S05]  /*82d0*/  BRA `(.L_x_14) ;  /* 0x0000000000087947 */ /* 0x000fea0003800000 */
.L_x_11:
[----:B------:R-:W-:-:S13]  /*82e0*/  ISETP.GE.AND P0, PT, R144, RZ, PT ;  /* 0x000000ff9000720c */ /* 0x000fda0003f06270 */
[----:B------:R-:W-:Y:S05]  /*82f0*/  @!P0 BRA `(.L_x_15) ;  /* 0x0000003c00a48947 */ /* 0x000fea0003800000 */
.L_x_14:
[----:B------:R-:W-:Y:S01]  /*8300*/  USHF.R.U32.HI UR72, URZ, 0x4, UR5 ;  /* 0x00000004ff487899 */ /* 0x000fe20008011605 */
[----:B------:R-:W1:Y:S01]  /*8310*/  LDC R3, c[0x0][0x3c4] ;  /* 0x0000f100ff037b82 */ /* 0x000e620000000800 */
[----:B------:R-:W-:Y:S01]  /*8320*/  USHF.R.U32.HI UR11, URZ, 0x4, UR6 ;  /* 0x00000004ff0b7899 */ /* 0x000fe20008011606 */
[----:B------:R-:W-:Y:S01]  /*8330*/  IMAD.U32 R252, RZ, RZ, UR68 ;  /* 0x00000044fffc7e24 */ /* 0x000fe2000f8e00ff */
[----:B------:R-:W-:Y:S01]  /*8340*/  USGXT.U32 UR72, UR72, 0xe ;  /* 0x0000000e4848789a */ /* 0x000fe20008000000 */
[----:B------:R-:W-:Y:S01]  /*8350*/  IMAD.MOV.U32 R140, RZ, RZ, 0x1 ;  /* 0x00000001ff8c7424 */ /* 0x000fe200078e00ff */
[----:B------:R-:W-:Y:S01]  /*8360*/  USGXT.U32 UR11, UR11, 0xe ;  /* 0x0000000e0b0b789a */ /* 0x000fe20008000000 */
[----:B0-2---:R-:W-:Y:S01]  /*8370*/  IMAD.MOV.U32 R20, RZ, RZ, RZ ;  /* 0x000000ffff147224 */ /* 0x005fe200078e00ff */
[----:B------:R-:W-:Y:S01]  /*8380*/  UIADD3 UR16, UP3, UPT, UR72, 0x2, URZ ;  /* 0x0000000248107890 */ /* 0x000fe2000ff7e0ff */
[----:B------:R-:W-:Y:S01]  /*8390*/  MOV R134, 0xffffffe0 ;  /* 0xffffffe000867802 */ /* 0x000fe20000000f00 */
[----:B------:R-:W-:Y:S01]  /*83a0*/  UIADD3 UR14, UP4, UPT, UR11, 0x80, URZ ;  /* 0x000000800b0e7890 */ /* 0x000fe2000ff9e0ff */
[----:B------:R-:W-:Y:S01]  /*83b0*/  IMAD.MOV.U32 R135, RZ, RZ, -0x1 ;  /* 0xffffffffff877424 */ /* 0x000fe200078e00ff */
[----:B------:R-:W-:Y:S01]  /*83c0*/  UMOV UR5, URZ ;  /* 0x000000ff00057c82 */ /* 0x000fe20008000000 */
[----:B------:R-:W-:Y:S01]  /*83d0*/  UMOV UR15, URZ ;  /* 0x000000ff000f7c82 */ /* 0x000fe20008000000 */
[----:B------:R-:W-:Y:S01]  /*83e0*/  UIADD3.X UR17, UPT, UPT, UR5, 0x40004040, URZ, UP3, !UPT ;  /* 0x4000404005117890 */ /* 0x000fe20009ffe4ff */
[----:B------:R-:W-:Y:S01]  /*83f0*/  IMAD.MOV.U32 R141, RZ, RZ, RZ ;  /* 0x000000ffff8d7224 */ /* 0x000fe200078e00ff */
[----:B------:R-:W-:-:S02]  /*8400*/  UIADD3.X UR15, UPT, UPT, UR15, 0x40004040, URZ, UP4, !UPT ;  /* 0x400040400f0f7890 */ /* 0x000fc4000a7fe4ff */
[----:B------:R-:W-:Y:S02]  /*8410*/  UIADD3 UR18, UP6, UPT, UR14, 0x80, URZ ;  /* 0x000000800e127890 */ /* 0x000fe4000ffde0ff */
[----:B------:R-:W-:Y:S02]  /*8420*/  UIADD3 UR20, UP3, UPT, UR14, 0x100, URZ ;  /* 0x000001000e147890 */ /* 0x000fe4000ff7e0ff */
[----:B------:R-:W-:Y:S02]  /*8430*/  UIADD3.X UR19, UPT, UPT, UR15, URZ, URZ, UP6, !UPT ;  /* 0x000000ff0f137290 */ /* 0x000fe4000b7fe4ff */
[----:B------:R-:W-:Y:S01]  /*8440*/  UIADD3.X UR21, UPT, UPT, UR15, URZ, URZ, UP3, !UPT ;  /* 0x000000ff0f157290 */ /* 0x000fe20009ffe4ff */
[----:B-1----:R-:W-:Y:S01]  /*8450*/  SHF.L.U32 R3, R3, 0x5, RZ ;  /* 0x0000000503037819 */ /* 0x002fe200000006ff */
[----:B------:R-:W-:Y:S02]  /*8460*/  UIADD3 UR22, UP4, UPT, UR14, 0x180, URZ ;  /* 0x000001800e167890 */ /* 0x000fe4000ff9e0ff */
[----:B------:R-:W-:-:S02]  /*8470*/  UIADD3 UR24, UP5, UPT, UR14, 0x200, URZ ;  /* 0x000002000e187890 */ /* 0x000fc4000ffbe0ff */
[----:B------:R-:W-:Y:S02]  /*8480*/  UIADD3 UR26, UP6, UPT, UR14, 0x280, URZ ;  /* 0x000002800e1a7890 */ /* 0x000fe4000ffde0ff */
[----:B------:R-:W-:Y:S02]  /*8490*/  UIADD3 UR28, UP3, UPT, UR14, 0x300, URZ ;  /* 0x000003000e1c7890 */ /* 0x000fe4000ff7e0ff */
[----:B------:R-:W-:Y:S02]  /*84a0*/  UIADD3.64 UR52, UPT, UPT, UR16, 0x2, URZ ;  /* 0x0000000210347897 */ /* 0x000fe4000fffe0ff */
[----:B------:R-:W-:Y:S02]  /*84b0*/  UISETP.NE.U32.AND UP2, UPT, UR4, URZ, UPT ;  /* 0x000000ff0400728c */ /* 0x000fe4000bf45070 */
[----:B------:R-:W-:Y:S02]  /*84c0*/  UIADD3 UR4, UPT, UPT, UR6, 0x10000, URZ ;  /* 0x0001000006047890 */ /* 0x000fe4000fffe0ff */
[----:B------:R-:W-:Y:S01]  /*84d0*/  UIADD3.X UR23, UPT, UPT, UR15, URZ, URZ, UP4, !UPT ;  /* 0x000000ff0f177290 */ /* 0x000fe2000a7fe4ff */
[----:B------:R-:W-:Y:S01]  /*84e0*/  IMAD.U32 R152, RZ, RZ, UR52 ;  /* 0x00000034ff987e24 */ /* 0x000fe2000f8e00ff */
[----:B------:R-:W-:Y:S01]  /*84f0*/  UIADD3.X UR25, UPT, UPT, UR15, URZ, URZ, UP5, !UPT ;  /* 0x000000ff0f197290 */ /* 0x000fe2000affe4ff */
[----:B------:R-:W-:Y:S01]  /*8500*/  MOV R153, UR53 ;  /* 0x0000003500997c02 */ /* 0x000fe20008000f00 */
[----:B------:R-:W-:-:S02]  /*8510*/  UIADD3.X UR27, UPT, UPT, UR15, URZ, URZ, UP6, !UPT ;  /* 0x000000ff0f1b7290 */ /* 0x000fc4000b7fe4ff */
[----:B------:R-:W-:Y:S02]  /*8520*/  UIADD3.X UR29, UPT, UPT, UR15, URZ, URZ, UP3, !UPT ;  /* 0x000000ff0f1d7290 */ /* 0x000fe40009ffe4ff */
[----:B------:R-:W-:Y:S02]  /*8530*/  UIADD3 UR30, UP4, UPT, UR14, 0x380, URZ ;  /* 0x000003800e1e7890 */ /* 0x000fe4000ff9e0ff */
[----:B------:R-:W-:Y:S02]  /*8540*/  UIADD3 UR32, UP5, UPT, UR14, 0x400, URZ ;  /* 0x000004000e207890 */ /* 0x000fe4000ffbe0ff */
[----:B------:R-:W-:Y:S02]  /*8550*/  UIADD3 UR34, UP6, UPT, UR14, 0x480, URZ ;  /* 0x000004800e227890 */ /* 0x000fe4000ffde0ff */
[----:B------:R-:W-:Y:S02]  /*8560*/  UIADD3 UR36, UP3, UPT, UR14, 0x500, URZ ;  /* 0x000005000e247890 */ /* 0x000fe4000ff7e0ff */
[----:B------:R-:W-:-:S02]  /*8570*/  USHF.R.U32.HI UR4, URZ, 0x4, UR4 ;  /* 0x00000004ff047899 */ /* 0x000fc40008011604 */
[----:B------:R-:W-:Y:S02]  /*8580*/  USHF.L.U32 UR66, UR66, 0x5, URZ ;  /* 0x0000000542427899 */ /* 0x000fe400080006ff */
[----:B------:R-:W-:Y:S02]  /*8590*/  UIADD3.64 UR48, UPT, UPT, UR16, 0x4, URZ ;  /* 0x0000000410307897 */ /* 0x000fe4000fffe0ff */
[----:B------:R-:W-:Y:S02]  /*85a0*/  UIADD3.64 UR50, UPT, UPT, UR16, 0xfe, URZ ;  /* 0x000000fe10327897 */ /* 0x000fe4000fffe0ff */
[----:B------:R-:W-:Y:S01]  /*85b0*/  UIADD3.64 UR52, UPT, UPT, UR16, 0x100, URZ ;  /* 0x0000010010347897 */ /* 0x000fe2000fffe0ff */
[----:B------:R-:W-:Y:S01]  /*85c0*/  IMAD.U32 R2, RZ, RZ, UR66 ;  /* 0x00000042ff027e24 */ /* 0x000fe2000f8e00ff */
[----:B------:R-:W-:Y:S01]  /*85d0*/  UIADD3.X UR31, UPT, UPT, UR15, URZ, URZ, UP4, !UPT ;  /* 0x000000ff0f1f7290 */ /* 0x000fe2000a7fe4ff */
[----:B------:R-:W-:Y:S01]  /*85e0*/  IMAD.U32 R150, RZ, RZ, UR48 ;  /* 0x00000030ff967e24 */ /* 0x000fe2000f8e00ff */
[----:B------:R-:W-:Y:S01]  /*85f0*/  UIADD3.X UR33, UPT, UPT, UR15, URZ, URZ, UP5, !UPT ;  /* 0x000000ff0f217290 */ /* 0x000fe2000affe4ff */
[----:B------:R-:W-:Y:S01]  /*8600*/  IMAD.U32 R151, RZ, RZ, UR49 ;  /* 0x00000031ff977e24 */ /* 0x000fe2000f8e00ff */
[----:B------:R-:W-:Y:S01]  /*8610*/  UIADD3.X UR35, UPT, UPT, UR15, URZ, URZ, UP6, !UPT ;  /* 0x000000ff0f237290 */ /* 0x000fe2000b7fe4ff */
[----:B------:R-:W-:Y:S01]  /*8620*/  MOV R142, UR50 ;  /* 0x00000032008e7c02 */ /* 0x000fe20008000f00 */
[----:B------:R-:W-:Y:S01]  /*8630*/  UIADD3.X UR37, UPT, UPT, UR15, URZ, URZ, UP3, !UPT ;  /* 0x000000ff0f257290 */ /* 0x000fe20009ffe4ff */
[----:B------:R-:W-:Y:S01]  /*8640*/  IMAD.U32 R143, RZ, RZ, UR51 ;  /* 0x00000033ff8f7e24 */ /* 0x000fe2000f8e00ff */
[----:B------:R-:W-:Y:S01]  /*8650*/  USGXT.U32 UR4, UR4, 0xe ;  /* 0x0000000e0404789a */ /* 0x000fe20008000000 */
[----:B------:R-:W-:Y:S01]  /*8660*/  IMAD.U32 R148, RZ, RZ, UR52 ;  /* 0x00000034ff947e24 */ /* 0x000fe2000f8e00ff */
[----:B------:R-:W-:Y:S01]  /*8670*/  UIADD3 UR38, UP4, UPT, UR14, 0x580, URZ ;  /* 0x000005800e267890 */ /* 0x000fe2000ff9e0ff */
[----:B------:R-:W-:Y:S01]  /*8680*/  MOV R149, UR53 ;  /* 0x0000003500957c02 */ /* 0x000fe20008000f00 */
[----:B------:R-:W-:-:S02]  /*8690*/  UIADD3 UR40, UP5, UPT, UR14, 0x600, URZ ;  /* 0x000006000e287890 */ /* 0x000fc4000ffbe0ff */
[----:B------:R-:W-:Y:S02]  /*86a0*/  UIADD3 UR42, UP6, UPT, UR14, 0x680, URZ ;  /* 0x000006800e2a7890 */ /* 0x000fe4000ffde0ff */
[----:B------:R-:W-:Y:S01]  /*86b0*/  UIADD3 UR44, UP3, UPT, UR14, 0x700, URZ ;  /* 0x000007000e2c7890 */ /* 0x000fe2000ff7e0ff */
[----:B------:R-:W-:Y:S01]  /*86c0*/  UMOV UR46, 0xfffffffe ;  /* 0xfffffffe002e7882 */ /* 0x000fe20000000000 */
[----:B------:R-:W-:Y:S01]  /*86d0*/  UMOV UR47, 0x7fffbfdf ;  /* 0x7fffbfdf002f7882 */ /* 0x000fe20000000000 */
[----:B------:R-:W-:Y:S02]  /*86e0*/  UIADD3.X UR39, UPT, UPT, UR15, URZ, URZ, UP4, !UPT ;  /* 0x000000ff0f277290 */ /* 0x000fe4000a7fe4ff */
[----:B------:R-:W-:Y:S02]  /*86f0*/  UIADD3.64 UR46, UPT, UPT, UR4, -UR46, URZ ;  /* 0x8000002e042e7297 */ /* 0x000fe4000fffe0ff */
[----:B------:R-:W-:Y:S02]  /*8700*/  UIADD3.X UR41, UPT, UPT, UR15, URZ, URZ, UP5, !UPT ;  /* 0x000000ff0f297290 */ /* 0x000fe4000affe4ff */
[----:B------:R-:W-:-:S02]  /*8710*/  UIADD3.X UR43, UPT, UPT, UR15, URZ, URZ, UP6, !UPT ;  /* 0x000000ff0f2b7290 */ /* 0x000fc4000b7fe4ff */
[----:B------:R-:W-:Y:S02]  /*8720*/  UIADD3.X UR45, UPT, UPT, UR15, URZ, URZ, UP3, !UPT ;  /* 0x000000ff0f2d7290 */ /* 0x000fe40009ffe4ff */
[----:B------:R-:W-:Y:S02]  /*8730*/  UIADD3.64 UR48, UPT, UPT, UR16, 0x102, URZ ;  /* 0x0000010210307897 */ /* 0x000fe4000fffe0ff */
[----:B------:R-:W-:Y:S02]  /*8740*/  UIADD3.64 UR50, UPT, UPT, UR16, 0x104, URZ ;  /* 0x0000010410327897 */ /* 0x000fe4000fffe0ff */
[----:B------:R-:W-:Y:S02]  /*8750*/  UIADD3.64 UR52, UPT, UPT, UR16, 0x1fe, URZ ;  /* 0x000001fe10347897 */ /* 0x000fe4000fffe0ff */
[----:B------:R-:W-:Y:S02]  /*8760*/  UIADD3.64 UR54, UPT, UPT, UR16, 0x200, URZ ;  /* 0x0000020010367897 */ /* 0x000fe4000fffe0ff */
[----:B------:R-:W-:-:S02]  /*8770*/  UIADD3.64 UR56, UPT, UPT, UR16, 0x202, URZ ;  /* 0x0000020210387897 */ /* 0x000fc4000fffe0ff */
[----:B------:R-:W-:Y:S02]  /*8780*/  UIADD3.64 UR58, UPT, UPT, UR16, 0x204, URZ ;  /* 0x00000204103a7897 */ /* 0x000fe4000fffe0ff */
[----:B------:R-:W-:Y:S02]  /*8790*/  UIADD3.64 UR60, UPT, UPT, UR16, 0x2fe, URZ ;  /* 0x000002fe103c7897 */ /* 0x000fe4000fffe0ff */
[----:B------:R-:W-:Y:S02]  /*87a0*/  UIADD3.64 UR62, UPT, UPT, UR16, 0x300, URZ ;  /* 0x00000300103e7897 */ /* 0x000fe4000fffe0ff */
[----:B------:R-:W-:Y:S02]  /*87b0*/  UIADD3.64 UR64, UPT, UPT, UR16, 0x302, URZ ;  /* 0x0000030210407897 */ /* 0x000fe4000fffe0ff */
[----:B------:R-:W-:-:S12]  /*87c0*/  UIADD3.64 UR66, UPT, UPT, UR16, 0x304, URZ ;  /* 0x0000030410427897 */ /* 0x000fd8000fffe0ff */
.L_x_20:
[----:B------:R-:W2:Y:S04]  /*87d0*/  LDL.64 R18, [R1+0x1e8] ;  /* 0x0001e80001127983 */ /* 0x000ea80000100a00 */
[----:B------:R-:W3:Y:S04]  /*87e0*/  LDL.64 R12, [R1+0x170] ;  /* 0x00017000010c7983 */ /* 0x000ee80000100a00 */
[----:B------:R-:W4:Y:S04]  /*87f0*/  LDL.64 R10, [R1+0x168] ;  /* 0x00016800010a7983 */ /* 0x000f280000100a00 */
[----:B------:R-:W5:Y:S04]  /*8800*/  LDL.64 R6, [R1+0x1f0] ;  /* 0x0001f00001067983 */ /* 0x000f680000100a00 */
[----:B------:R-:W5:Y:S04]  /*8810*/  LDL.64 R22, [R1+0xf0] ;  /* 0x0000f00001167983 */ /* 0x000f680000100a00 */
[----:B------:R-:W5:Y:S04]  /*8820*/  LDL.64 R34, [R1+0xe8] ;  /* 0x0000e80001227983 */ /* 0x000f680000100a00 */
[----:B------:R-:W5:Y:S04]  /*8830*/  LDL.64 R32, [R1+0x70] ;  /* 0x0000700001207983 */ /* 0x000f680000100a00 */
[----:B------:R-:W5:Y:S04]  /*8840*/  LDL.64 R38, [R1+0x1d8] ;  /* 0x0001d80001267983 */ /* 0x000f680000100a00 */
[----:B------:R-:W5:Y:S01]  /*8850*/  LDL.64 R40, [R1+0x68] ;  /* 0x0000680001287983 */ /* 0x000f620000100a00 */
[----:B------:R-:W-:-:S03]  /*8860*/  IMAD.WIDE R8, R3, 0x2, R138 ;  /* 0x0000000203087825 */ /* 0x000fc600078e028a */
[----:B------:R-:W5:Y:S04]  /*8870*/  LDL.64 R30, [R1+0x158] ;  /* 0x00015800011e7983 */ /* 0x000f680000100a00 */
[----:B------:R-:W5:Y:S04]  /*8880*/  LDL.64 R28, [R1+0xe0] ;  /* 0x0000e000011c7983 */ /* 0x000f680000100a00 */
[----:B------:R2:W5:Y:S04]  /*8890*/  LDG.E.U16 R17, desc[UR12][R8.64] ;  /* 0x0000000c08117981 */ /* 0x000568000c1e1500 */
[----:B------:R-:W5:Y:S04]  /*88a0*/  LDL.64 R48, [R1+0x150] ;  /* 0x0001500001307983 */ /* 0x000f680000100a00 */
        /* <DEDUP_REMOVED lines=20> */
[----:B------:R-:W5:Y:S04]  /*89f0*/  LDG.E.U16 R4, desc[UR12][R4.64] ;  /* 0x0000000c04047981 */ /* 0x000f68000c1e1500 */
        /* <DEDUP_REMOVED lines=10> */
[----:B--2---:R-:W-:-:S04]  /*8aa0*/  IMAD.WIDE R8, R3, 0x2, R18 ;  /* 0x0000000203087825 */ /* 0x004fc800078e0212 */
[C---:B---3--:R-:W-:Y:S02]  /*8ab0*/  IMAD.WIDE R12, R3.reuse, 0x2, R12 ;  /* 0x00000002030c7825 */ /* 0x048fe400078e020c */
[----:B------:R-:W2:Y:S02]  /*8ac0*/  LDG.E.U16 R8, desc[UR12][R8.64] ;  /* 0x0000000c08087981 */ /* 0x000ea4000c1e1500 */
[C---:B----4-:R-:W-:Y:S02]  /*8ad0*/  IMAD.WIDE R10, R3.reuse, 0x2, R10 ;  /* 0x00000002030a7825 */ /* 0x050fe400078e020a */
[----:B------:R0:W3:Y:S02]  /*8ae0*/  LDG.E.U16 R19, desc[UR12][R12.64] ;  /* 0x0000000c0c137981 */ /* 0x0000e4000c1e1500 */
[C---:B-----5:R-:W-:Y:S02]  /*8af0*/  IMAD.WIDE R6, R3.reuse, 0x2, R6 ;  /* 0x0000000203067825 */ /* 0x060fe400078e0206 */
[----:B-1----:R1:W4:Y:S02]  /*8b00*/  LDG.E.U16 R9, desc[UR12][R10.64] ;  /* 0x0000000c0a097981 */ /* 0x002324000c1e1500 */
[----:B------:R-:W-:-:S02]  /*8b10*/  IMAD.WIDE R22, R3, 0x2, R22 ;  /* 0x0000000203167825 */ /* 0x000fc400078e0216 */
[----:B------:R-:W5:Y:S02]  /*8b20*/  LDG.E.U16 R7, desc[UR12][R6.64] ;  /* 0x0000000c06077981 */ /* 0x000f64000c1e1500 */
[C---:B0-----:R-:W-:Y:S02]  /*8b30*/  IMAD.WIDE R12, R3.reuse, 0x2, R32 ;  /* 0x00000002030c7825 */ /* 0x041fe400078e0220 */
[----:B------:R-:W2:Y:S02]  /*8b40*/  LDL.64 R32, [R1+0x148] ;  /* 0x0001480001207983 */ /* 0x000ea40000100a00 */
[C---:B-1----:R-:W-:Y:S02]  /*8b50*/  IMAD.WIDE R10, R3.reuse, 0x2, R34 ;  /* 0x00000002030a7825 */ /* 0x042fe400078e0222 */
[----:B------:R-:W3:Y:S04]  /*8b60*/  LDL.64 R34, [R1+0x1c8] ;  /* 0x0001c80001227983 */ /* 0x000ee80000100a00 */
[----:B------:R0:W4:Y:S04]  /*8b70*/  LDG.E.U16 R6, desc[UR12][R22.64] ;  /* 0x0000000c16067981 */ /* 0x000128000c1e1500 */
[----:B------:R-:W4:Y:S01]  /*8b80*/  LDG.E.U16 R10, desc[UR12][R10.64] ;  /* 0x0000000c0a0a7981 */ /* 0x000f22000c1e1500 */
[----:B------:R-:W-:-:S03]  /*8b90*/  IMAD.WIDE R30, R3, 0x2, R30 ;  /* 0x00000002031e7825 */ /* 0x000fc600078e021e */
[----:B------:R1:W4:Y:S01]  /*8ba0*/  LDG.E.U16 R13, desc[UR12][R12.64] ;  /* 0x0000000c0c0d7981 */ /* 0x000322000c1e1500 */
[----:B0-----:R-:W-:-:S03]  /*8bb0*/  IMAD.WIDE R22, R3, 0x2, R38 ;  /* 0x0000000203167825 */ /* 0x001fc600078e0226 */
[----:B------:R-:W4:Y:S04]  /*8bc0*/  LDL.64 R38, [R1+0x240] ;  /* 0x0002400001267983 */ /* 0x000f280000100a00 */
[----:B------:R0:W5:Y:S01]  /*8bd0*/  LDG.E.U16 R11, desc[UR12][R22.64] ;  /* 0x0000000c160b7981 */ /* 0x000162000c1e1500 */
[C---:B------:R-:W-:Y:S01]  /*8be0*/  IMAD.WIDE R28, R3.reuse, 0x2, R28 ;  /* 0x00000002031c7825 */ /* 0x040fe200078e021c */
[----:B-1----:R-:W1:Y:S02]  /*8bf0*/  LDC R12, c[0x0][0x3c4] ;  /* 0x0000f100ff0c7b82 */ /* 0x002e640000000800 */
[----:B------:R0:W5:Y:S04]  /*8c00*/  LDG.E.U16 R16, desc[UR12][R30.64] ;  /* 0x0000000c1e107981 */ /* 0x000168000c1e1500 */
[----:B------:R0:W5:Y:S02]  /*8c10*/  LDG.E.U16 R18, desc[UR12][R28.64] ;  /* 0x0000000c1c127981 */ /* 0x000164000c1e1500 */
[----:B0-----:R-:W-:-:S02]  /*8c20*/  IMAD.WIDE R22, R3, 0x2, R40 ;  /* 0x0000000203167825 */ /* 0x001fc400078e0228 */
[----:B------:R-:W5:Y:S02]  /*8c30*/  LDL.64 R40, [R1+0x140] ;  /* 0x0001400001287983 */ /* 0x000f640000100a00 */
[C---:B------:R-:W-:Y:S02]  /*8c40*/  IMAD.WIDE R30, R3.reuse, 0x2, R36 ;  /* 0x00000002031e7825 */ /* 0x040fe400078e0224 */
[----:B------:R-:W5:Y:S02]  /*8c50*/  LDG.E.U16 R22, desc[UR12][R22.64] ;  /* 0x0000000c16167981 */ /* 0x000f64000c1e1500 */
[C---:B------:R-:W-:Y:S02]  /*8c60*/  IMAD.WIDE R28, R3.reuse, 0x2, R48 ;  /* 0x00000002031c7825 */ /* 0x040fe400078e0230 */
[----:B------:R-:W5:Y:S02]  /*8c70*/  LDL.64 R48, [R1+0x230] ;  /* 0x0002300001307983 */ /* 0x000f640000100a00 */
[----:B------:R-:W-:-:S02]  /*8c80*/  IMAD.WIDE R24, R3, 0x2, R24 ;  /* 0x0000000203187825 */ /* 0x000fc400078e0218 */
[----:B------:R0:W5:Y:S04]  /*8c90*/  LDG.E.U16 R37, desc[UR12][R28.64] ;  /* 0x0000000c1c257981 */ /* 0x000168000c1e1500 */
[----:B------:R0:W5:Y:S01]  /*8ca0*/  LDG.E.U16 R23, desc[UR12][R30.64] ;  /* 0x0000000c1e177981 */ /* 0x000162000c1e1500 */
[----:B------:R-:W-:-:S03]  /*8cb0*/  IMAD.WIDE R14, R3, 0x2, R14 ;  /* 0x00000002030e7825 */ /* 0x000fc600078e020e */
[----:B------:R0:W5:Y:S02]  /*8cc0*/  LDG.E.U16 R21, desc[UR12][R24.64] ;  /* 0x0000000c18157981 */ /* 0x000164000c1e1500 */
[C---:B0-----:R-:W-:Y:S02]  /*8cd0*/  IMAD.WIDE R28, R3.reuse, 0x2, R46 ;  /* 0x00000002031c7825 */ /* 0x041fe400078e022e */
[----:B------:R-:W5:Y:S02]  /*8ce0*/  LDL.64 R46, [R1+0x228] ;  /* 0x00022800012e7983 */ /* 0x000f640000100a00 */
[C---:B------:R-:W-:Y:S02]  /*8cf0*/  IMAD.WIDE R30, R3.reuse, 0x2, R44 ;  /* 0x00000002031e7825 */ /* 0x040fe400078e022c */
[----:B------:R-:W5:Y:S02]  /*8d00*/  LDL.64 R44, [R1+0x1b0] ;  /* 0x0001b000012c7983 */ /* 0x000f640000100a00 */
[----:B------:R-:W-:-:S02]  /*8d10*/  IMAD.WIDE R24, R3, 0x2, R42 ;  /* 0x0000000203187825 */ /* 0x000fc400078e022a */
[----:B------:R-:W5:Y:S01]  /*8d20*/  LDG.E.U16 R15, desc[UR12][R14.64] ;  /* 0x0000000c0e0f7981 */ /* 0x000f62000c1e1500 */
[----:B------:R-:W0:Y:S01]  /*8d30*/  LDC R42, c[0x0][0x3c4] ;  /* 0x0000f100ff2a7b82 */ /* 0x000e220000000800 */
[C---:B------:R-:W-:Y:S02]  /*8d40*/  IMAD.WIDE R26, R3.reuse, 0x2, R26 ;  /* 0x00000002031a7825 */ /* 0x040fe400078e021a */
[----:B------:R-:W5:Y:S04]  /*8d50*/  LDG.E.U16 R24, desc[UR12][R24.64] ;  /* 0x0000000c18187981 */ /* 0x000f68000c1e1500 */
[----:B------:R-:W5:Y:S04]  /*8d60*/  LDG.E.U16 R26, desc[UR12][R26.64] ;  /* 0x0000000c1a1a7981 */ /* 0x000f68000c1e1500 */
[----:B------:R-:W5:Y:S04]  /*8d70*/  LDG.E.U16 R28, desc[UR12][R28.64] ;  /* 0x0000000c1c1c7981 */ /* 0x000f68000c1e1500 */
[----:B------:R-:W5:Y:S01]  /*8d80*/  LDG.E.U16 R30, desc[UR12][R30.64] ;  /* 0x0000000c1e1e7981 */ /* 0x000f62000c1e1500 */
[----:B--2---:R-:W-:-:S04]  /*8d90*/  IMAD.WIDE R32, R3, 0x2, R32 ;  /* 0x0000000203207825 */ /* 0x004fc800078e0220 */
[C---:B---3--:R-:W-:Y:S01]  /*8da0*/  IMAD.WIDE R34, R3.reuse, 0x2, R34 ;  /* 0x0000000203227825 */ /* 0x048fe200078e0222 */
[----:B------:R2:W3:Y:S04]  /*8db0*/  LDG.E.U16 R14, desc[UR12][R32.64] ;  /* 0x0000000c200e7981 */ /* 0x0004e8000c1e1500 */
[----:B------:R0:W3:Y:S01]  /*8dc0*/  LDG.E.U16 R25, desc[UR12][R34.64] ;  /* 0x0000000c22197981 */ /* 0x0000e2000c1e1500 */
[----:B--2---:R-:W-:-:S03]  /*8dd0*/  IMAD.WIDE R32, R3, 0x2, R50 ;  /* 0x0000000203207825 */ /* 0x004fc600078e0232 */
[----:B------:R-:W2:Y:S01]  /*8de0*/  LDL.64 R50, [R1+0x130] ;  /* 0x0001300001327983 */ /* 0x000ea20000100a00 */
[----:B0-----:R-:W-:-:S03]  /*8df0*/  IMAD.WIDE R34, R3, 0x2, R52 ;  /* 0x0000000203227825 */ /* 0x001fc600078e0234 */
[----:B------:R-:W3:Y:S01]  /*8e00*/  LDL.64 R52, [R1+0xb0] ;  /* 0x0000b00001347983 */ /* 0x000ee20000100a00 */
[----:B----4-:R-:W-:-:S03]  /*8e10*/  IMAD.WIDE R38, R3, 0x2, R38 ;  /* 0x0000000203267825 */ /* 0x010fc600078e0226 */
[----:B------:R0:W4:Y:S04]  /*8e20*/  LDG.E.U16 R27, desc[UR12][R34.64] ;  /* 0x0000000c221b7981 */ /* 0x000128000c1e1500 */
[----:B------:R0:W4:Y:S01]  /*8e30*/  LDG.E.U16 R29, desc[UR12][R38.64] ;  /* 0x0000000c261d7981 */ /* 0x000122000c1e1500 */
[C---:B-----5:R-:W-:Y:S01]  /*8e40*/  IMAD.WIDE R40, R3.reuse, 0x2, R40 ;  /* 0x0000000203287825 */ /* 0x060fe200078e0228 */
[----:B-1----:R-:W-:Y:S02]  /*8e50*/  SHF.L.U32 R12, R12, 0x1, RZ ;  /* 0x000000010c0c7819 */ /* 0x002fe400000006ff */
[----:B------:R-:W5:Y:S01]  /*8e60*/  LDG.E.U16 R32, desc[UR12][R32.64] ;  /* 0x0000000c20207981 */ /* 0x000f62000c1e1500 */
[----:B0-----:R-:W-:-:S03]  /*8e70*/  IMAD.WIDE R34, R3, 0x2, R58 ;  /* 0x0000000203227825 */ /* 0x001fc600078e023a */
[----:B------:R-:W4:Y:S01]  /*8e80*/  LDL.64 R58, [R1+0x220] ;  /* 0x00022000013a7983 */ /* 0x000f220000100a00 */
[----:B------:R-:W-:-:S03]  /*8e90*/  IMAD.WIDE R38, R3, 0x2, R56 ;  /* 0x0000000203267825 */ /* 0x000fc600078e0238 */
[----:B------:R-:W5:Y:S04]  /*8ea0*/  LDL.64 R56, [R1+0x218] ;  /* 0x0002180001387983 */ /* 0x000f680000100a00 */
[----:B------:R0:W5:Y:S01]  /*8eb0*/  LDG.E.U16 R31, desc[UR12][R40.64] ;  /* 0x0000000c281f7981 */ /* 0x000162000c1e1500 */
[----:B------:R-:W-:-:S03]  /*8ec0*/  IMAD.WIDE R42, R42, 0x2, R138 ;  /* 0x000000022a2a7825 */ /* 0x000fc600078e028a */
[----:B------:R1:W5:Y:S04]  /*8ed0*/  LDG.E.U16 R5, desc[UR12][R34.64] ;  /* 0x0000000c22057981 */ /* 0x000368000c1e1500 */
[----:B------:R-:W5:Y:S01]  /*8ee0*/  LDG.E.U16 R38, desc[UR12][R38.64] ;  /* 0x0000000c26267981 */ /* 0x000f62000c1e1500 */
[----:B0-----:R-:W-:-:S03]  /*8ef0*/  IMAD.WIDE R40, R3, 0x2, R54 ;  /* 0x0000000203287825 */ /* 0x001fc600078e0236 */
[----:B------:R-:W5:Y:S01]  /*8f00*/  LDL.64 R54, [R1+0x1a0] ;  /* 0x0001a00001367983 */ /* 0x000f620000100a00 */
[----:B-1----:R-:W-:-:S03]  /*8f10*/  IMAD.WIDE R34, R3, 0x2, R48 ;  /* 0x0000000203227825 */ /* 0x002fc600078e0230 */
[----:B------:R0:W5:Y:S01]  /*8f20*/  LDG.E.U16 R36, desc[UR12][R40.64] ;  /* 0x0000000c28247981 */ /* 0x000162000c1e1500 */
[----:B------:R-:W-:-:S03]  /*8f30*/  IMAD.WIDE R46, R3, 0x2, R46 ;  /* 0x00000002032e7825 */ /* 0x000fc600078e022e */
[----:B------:R-:W5:Y:S01]  /*8f40*/  LDL.64 R48, [R1+0x198] ;  /* 0x0001980001307983 */ /* 0x000f620000100a00 */
[----:B------:R-:W-:-:S03]  /*8f50*/  IMAD.WIDE R42, R3, 0x2, R42 ;  /* 0x00000002032a7825 */ /* 0x000fc600078e022a */
[----:B------:R-:W5:Y:S01]  /*8f60*/  LDG.E.U16 R35, desc[UR12][R34.64] ;  /* 0x0000000c22237981 */ /* 0x000f62000c1e1500 */
[----:B0-----:R-:W-:-:S04]  /*8f70*/  IMAD.WIDE R40, R3, 0x2, R44 ;  /* 0x0000000203287825 */ /* 0x001fc800078e022c */
[----:B------:R-:W-:Y:S01]  /*8f80*/  IMAD.WIDE R44, R12, 0x2, R136 ;  /* 0x000000020c2c7825 */ /* 0x000fe200078e0288 */
[----:B------:R0:W5:Y:S04]  /*8f90*/  LDG.E.U16 R33, desc[UR12][R40.64] ;  /* 0x0000000c28217981 */ /* 0x000168000c1e1500 */
[----:B------:R1:W5:Y:S04]  /*8fa0*/  LDG.E.U16 R34, desc[UR12][R46.64] ;  /* 0x0000000c2e227981 */ /* 0x000368000c1e1500 */
[----:B------:R3:W5:Y:S01]  /*8fb0*/  LDG.E.U16 R12, desc[UR12][R42.64] ;  /* 0x0000000c2a0c7981 */ /* 0x000762000c1e1500 */
[----:B0-----:R-:W-:-:S03]  /*8fc0*/  IMAD.WIDE R40, R3, 0x2, R60 ;  /* 0x0000000203287825 */ /* 0x001fc600078e023c */
[----:B------:R-:W5:Y:S01]  /*8fd0*/  LDL.64 R60, [R1+0x210] ;  /* 0x00021000013c7983 */ /* 0x000f620000100a00 */
[----:B-1----:R-:W-:-:S03]  /*8fe0*/  IMAD.WIDE R46, R3, 0x2, R62 ;  /* 0x00000002032e7825 */ /* 0x002fc600078e023e */
[----:B------:R-:W5:Y:S01]  /*8ff0*/  LDL.64 R62, [R1+0x98] ;  /* 0x00009800013e7983 */ /* 0x000f620000100a00 */
[----:B------:R-:W-:-:S03]  /*9000*/  IMAD.WIDE R44, R3, 0x2, R44 ;  /* 0x00000002032c7825 */ /* 0x000fc600078e022c */
[----:B------:R-:W5:Y:S01]  /*9010*/  LDG.E.U16 R39, desc[UR12][R46.64] ;  /* 0x0000000c2e277981 */ /* 0x000f62000c1e1500 */
[----:B--2---:R-:W-:-:S04]  /*9020*/  IMAD.WIDE R50, R3, 0x2, R50 ;  /* 0x0000000203327825 */ /* 0x004fc800078e0232 */
[C---:B---3--:R-:W-:Y:S02]  /*9030*/  IMAD.WIDE R42, R3.reuse, 0x2, R52 ;  /* 0x00000002032a7825 */ /* 0x048fe400078e0234 */
[----:B------:R0:W2:Y:S04]  /*9040*/  LDG.E.U16 R52, desc[UR12][R40.64] ;  /* 0x0000000c28347981 */ /* 0x0000a8000c1e1500 */
[----:B------:R-:W3:Y:S04]  /*9050*/  LDG.E.U16 R50, desc[UR12][R50.64] ;  /* 0x0000000c32327981 */ /* 0x000ee8000c1e1500 */
[----:B------:R4:W2:Y:S01]  /*9060*/  LDG.E.U16 R53, desc[UR12][R42.64] ;  /* 0x0000000c2a357981 */ /* 0x0008a2000c1e1500 */
[----:B0-----:R-:W-:-:S03]  /*9070*/  IMAD.WIDE R40, R3, 0x2, R64 ;  /* 0x0000000203287825 */ /* 0x001fc600078e0240 */
[----:B------:R-:W2:Y:S04]  /*9080*/  LDL.64 R64, [R1+0x108] ;  /* 0x0001080001407983 */ /* 0x000ea80000100a00 */
[----:B------:R5:W3:Y:S01]  /*9090*/  LDG.E.U16 R51, desc[UR12][R44.64] ;  /* 0x0000000c2c337981 */ /* 0x000ae2000c1e1500 */
[----:B----4-:R-:W-:-:S04]  /*90a0*/  IMAD.WIDE R42, R3, 0x2, R58 ;  /* 0x00000002032a7825 */ /* 0x010fc800078e023a */
[----:B-----5:R-:W-:-:S05]  /*90b0*/  IMAD.WIDE R44, R3, 0x2, R56 ;  /* 0x00000002032c7825 */ /* 0x020fca00078e0238 */
[----:B------:R0:W4:Y:S01]  /*90c0*/  LDG.E.U16 R56, desc[UR12][R44.64] ;  /* 0x0000000c2c387981 */ /* 0x000122000c1e1500 */
[----:B------:R-:W-:-:S03]  /*90d0*/  IMAD.WIDE R46, R3, 0x2, R54 ;  /* 0x00000002032e7825 */ /* 0x000fc600078e0236 */
[----:B------:R1:W5:Y:S01]  /*90e0*/  LDG.E.U16 R54, desc[UR12][R40.64] ;  /* 0x0000000c28367981 */ /* 0x000362000c1e1500 */
[----:B0-----:R-:W-:-:S03]  /*90f0*/  IMAD.WIDE R44, R3, 0x2, R74 ;  /* 0x00000002032c7825 */ /* 0x001fc600078e024a */
[----:B------:R0:W3:Y:S04]  /*9100*/  LDG.E.U16 R55, desc[UR12][R42.64] ;  /* 0x0000000c2a377981 */ /* 0x0000e8000c1e1500 */
[----:B------:R-:W3:Y:S01]  /*9110*/  LDL.64 R74, [R1+0x78] ;  /* 0x00007800014a7983 */ /* 0x000ee20000100a00 */
[----:B-1----:R-:W-:-:S03]  /*9120*/  IMAD.WIDE R40, R3, 0x2, R78 ;  /* 0x0000000203287825 */ /* 0x002fc600078e024e */
[----:B------:R-:W4:Y:S01]  /*9130*/  LDL.64 R78, [R1+0xf8] ;  /* 0x0000f800014e7983 */ /* 0x000f220000100a00 */
[----:B0-----:R-:W-:-:S03]  /*9140*/  IMAD.WIDE R42, R3, 0x2, R76 ;  /* 0x00000002032a7825 */ /* 0x001fc600078e024c */
[----:B------:R-:W5:Y:S01]  /*9150*/  LDL.64 R76, [R1+0x80] ;  /* 0x00008000014c7983 */ /* 0x000f620000100a00 */
[----:B------:R-:W-:-:S03]  /*9160*/  IMAD.WIDE R48, R3, 0x2, R48 ;  /* 0x0000000203307825 */ /* 0x000fc600078e0230 */
[----:B------:R0:W5:Y:S04]  /*9170*/  LDG.E.U16 R57, desc[UR12][R46.64] ;  /* 0x0000000c2e397981 */ /* 0x000168000c1e1500 */
[----:B------:R1:W5:Y:S04]  /*9180*/  LDG.E.U16 R58, desc[UR12][R48.64] ;  /* 0x0000000c303a7981 */ /* 0x000368000c1e1500 */
[----:B------:R1:W5:Y:S01]  /*9190*/  LDG.E.U16 R59, desc[UR12][R40.64] ;  /* 0x0000000c283b7981 */ /* 0x000362000c1e1500 */
[----:B0-----:R-:W-:-:S04]  /*91a0*/  IMAD.WIDE R46, R3, 0x2, R62 ;  /* 0x00000002032e7825 */ /* 0x001fc800078e023e */
[C---:B-1----:R-:W-:Y:S01]  /*91b0*/  IMAD.WIDE R48, R3.reuse, 0x2, R60 ;  /* 0x0000000203307825 */ /* 0x042fe200078e023c */
[----:B------:R0:W5:Y:S03]  /*91c0*/  LDG.E.U16 R62, desc[UR12][R46.64] ;  /* 0x0000000c2e3e7981 */ /* 0x000166000c1e1500 */
[C---:B------:R-:W-:Y:S01]  /*91d0*/  IMAD.WIDE R40, R3.reuse, 0x2, R92 ;  /* 0x0000000203287825 */ /* 0x040fe200078e025c */
[----:B------:R1:W5:Y:S04]  /*91e0*/  LDG.E.U16 R60, desc[UR12][R42.64] ;  /* 0x0000000c2a3c7981 */ /* 0x000368000c1e1500 */
[----:B------:R1:W5:Y:S01]  /*91f0*/  LDG.E.U16 R61, desc[UR12][R44.64] ;  /* 0x0000000c2c3d7981 */ /* 0x000362000c1e1500 */
[----:B0-----:R-:W-:-:S03]  /*9200*/  IMAD.WIDE R46, R3, 0x2, R66 ;  /* 0x00000002032e7825 */ /* 0x001fc600078e0242 */
[----:B------:R-:W5:Y:S01]  /*9210*/  LDG.E.U16 R63, desc[UR12][R48.64] ;  /* 0x0000000c303f7981 */ /* 0x000f62000c1e1500 */
[----:B-1----:R-:W-:-:S03]  /*9220*/  IMAD.WIDE R42, R3, 0x2, R90 ;  /* 0x00000002032a7825 */ /* 0x002fc600078e025a */
[----:B------:R0:W5:Y:S01]  /*9230*/  LDG.E.U16 R67, desc[UR12][R46.64] ;  /* 0x0000000c2e437981 */ /* 0x000162000c1e1500 */
[----:B------:R-:W-:-:S05]  /*9240*/  IMAD.WIDE R44, R3, 0x2, R68 ;  /* 0x00000002032c7825 */ /* 0x000fca00078e0244 */
[----:B------:R1:W5:Y:S01]  /*9250*/  LDG.E.U16 R66, desc[UR12][R44.64] ;  /* 0x0000000c2c427981 */ /* 0x000362000c1e1500 */
[----:B0-----:R-:W-:-:S05]  /*9260*/  IMAD.WIDE R46, R3, 0x2, R72 ;  /* 0x00000002032e7825 */ /* 0x001fca00078e0248 */
[----:B------:R-:W5:Y:S01]  /*9270*/  LDG.E.U16 R72, desc[UR12][R46.64] ;  /* 0x0000000c2e487981 */ /* 0x000f62000c1e1500 */
[----:B-1----:R-:W-:-:S04]  /*9280*/  IMAD.WIDE R44, R3, 0x2, R84 ;  /* 0x00000002032c7825 */ /* 0x002fc800078e0254 */
[C---:B--2---:R-:W-:Y:S02]  /*9290*/  IMAD.WIDE R48, R3.reuse, 0x2, R64 ;  /* 0x0000000203307825 */ /* 0x044fe400078e0240 */
[----:B------:R0:W2:Y:S04]  /*92a0*/  LDG.E.U16 R64, desc[UR12][R40.64] ;  /* 0x0000000c28407981 */ /* 0x0000a8000c1e1500 */
[----:B------:R1:W2:Y:S04]  /*92b0*/  LDG.E.U16 R65, desc[UR12][R42.64] ;  /* 0x0000000c2a417981 */ /* 0x0002a8000c1e1500 */
[----:B------:R1:W2:Y:S01]  /*92c0*/  LDG.E.U16 R68, desc[UR12][R48.64] ;  /* 0x0000000c30447981 */ /* 0x0002a2000c1e1500 */
[----:B0-----:R-:W-:-:S04]  /*92d0*/  IMAD.WIDE R40, R3, 0x2, R88 ;  /* 0x0000000203287825 */ /* 0x001fc800078e0258 */
[C---:B-1----:R-:W-:Y:S01]  /*92e0*/  IMAD.WIDE R42, R3.reuse, 0x2, R86 ;  /* 0x00000002032a7825 */ /* 0x042fe200078e0256 */
[----:B------:R0:W2:Y:S03]  /*92f0*/  LDG.E.U16 R69, desc[UR12][R40.64] ;  /* 0x0000000c28457981 */ /* 0x0000a6000c1e1500 */
[C---:B------:R-:W-:Y:S02]  /*9300*/  IMAD.WIDE R48, R3.reuse, 0x2, R70 ;  /* 0x0000000203307825 */ /* 0x040fe400078e0246 */
[----:B------:R1:W2:Y:S04]  /*9310*/  LDG.E.U16 R70, desc[UR12][R42.64] ;  /* 0x0000000c2a467981 */ /* 0x0002a8000c1e1500 */
[----:B------:R-:W2:Y:S01]  /*9320*/  LDG.E.U16 R71, desc[UR12][R44.64] ;  /* 0x0000000c2c477981 */ /* 0x000ea2000c1e1500 */
[----:B0-----:R-:W-:-:S03]  /*9330*/  IMAD.WIDE R40, R3, 0x2, R82 ;  /* 0x0000000203287825 */ /* 0x001fc600078e0252 */
[----:B------:R3:W2:Y:S01]  /*9340*/  LDG.E.U16 R73, desc[UR12][R48.64] ;  /* 0x0000000c30497981 */ /* 0x0006a2000c1e1500 */
[----:B-1----:R-:W-:-:S03]  /*9350*/  IMAD.WIDE R42, R3, 0x2, R80 ;  /* 0x00000002032a7825 */ /* 0x002fc600078e0250 */
[----:B------:R0:W2:Y:S04]  /*9360*/  LDG.E.U16 R40, desc[UR12][R40.64] ;  /* 0x0000000c28287981 */ /* 0x0000a8000c1e1500 */
[----:B------:R1:W2:Y:S01]  /*9370*/  LDG.E.U16 R42, desc[UR12][R42.64] ;  /* 0x0000000c2a2a7981 */ /* 0x0002a2000c1e1500 */
[----:B---3--:R-:W-:-:S04]  /*9380*/  IMAD.WIDE R48, R3, 0x2, R74 ;  /* 0x0000000203307825 */ /* 0x008fc800078e024a */
[C---:B----4-:R-:W-:Y:S02]  /*9390*/  IMAD.WIDE R44, R3.reuse, 0x2, R78 ;  /* 0x00000002032c7825 */ /* 0x050fe400078e024e */
[----:B------:R-:W3:Y:S02]  /*93a0*/  LDG.E.U16 R48, desc[UR12][R48.64] ;  /* 0x0000000c30307981 */ /* 0x000ee4000c1e1500 */
[----:B-----5:R-:W-:Y:S02]  /*93b0*/  IMAD.WIDE R46, R3, 0x2, R76 ;  /* 0x00000002032e7825 */ /* 0x020fe400078e024c */
[----:B------:R-:W4:Y:S04]  /*93c0*/  LDG.E.U16 R44, desc[UR12][R44.64] ;  /* 0x0000000c2c2c7981 */ /* 0x000f28000c1e1500 */
[----:B------:R-:W5:Y:S01]  /*93d0*/  LDG.E.U16 R46, desc[UR12][R46.64] ;  /* 0x0000000c2e2e7981 */ /* 0x000f62000c1e1500 */
[----:B------:R-:W0:Y:S01]  /*93e0*/  S2R R74, SR_TID.X ;  /* 0x00000000004a7919 */ /* 0x000e220000002100 */
[----:B------:R-:W-:-:S02]  /*93f0*/  UMOV UR68, 0x1 ;  /* 0x0000000100447882 */ /* 0x000fc40000000000 */
[----:B------:R-:W-:-:S04]  /*9400*/  @!UP1 UIADD3 UR68, UPT, UPT, -UR68, 0x100000, URZ ;  /* 0x0010000044449890 */ /* 0x000fc8000fffe1ff */
[----:B------:R-:W-:Y:S02]  /*9410*/  @!UP1 USHF.L.U32 UR69, UR68, 0xb, URZ ;  /* 0x0000000b44459899 */ /* 0x000fe400080006ff */
[----:B------:R-:W-:Y:S01]  /*9420*/  @!UP1 USHF.L.U32 UR68, UR68, 0x1, URZ ;  /* 0x0000000144449899 */ /* 0x000fe200080006ff */
[C---:B0-----:R-:W-:Y:S02]  /*9430*/  LOP3.LUT R41, R74.reuse, 0x3f, RZ, 0xc0, !PT ;  /* 0x0000003f4a297812 */ /* 0x041fe400078ec0ff */
[----:B-1----:R-:W-:-:S03]  /*9440*/  LOP3.LUT R43, R74, 0x40, RZ, 0xc0, !PT ;  /* 0x000000404a2b7812 */ /* 0x002fc600078ec0ff */
[----:B------:R-:W-:-:S04]  /*9450*/  IMAD.SHL.U32 R41, R41, 0x2, RZ ;  /* 0x0000000229297824 */ /* 0x000fc800078e00ff */
[----:B------:R-:W-:-:S05]  /*9460*/  IMAD R41, R43, 0x40, R41 ;  /* 0x000000402b297824 */ /* 0x000fca00078e0229 */
[----:B------:R0:W-:Y:S04]  /*9470*/  STS.U16 [R41+UR6+0xe000], R4 ;  /* 0x00e0000429007988 */ /* 0x0001e80008000406 */
[----:B------:R-:W-:Y:S01]  /*9480*/  STS.U16 [R41+UR6+0xc000], R17 ;  /* 0x00c0001129007988 */ /* 0x000fe20008000406 */
[----:B0-----:R-:W-:-:S03]  /*9490*/  LOP3.LUT R4, R41, 0x10, RZ, 0x3c, !PT ;  /* 0x0000001029047812 */ /* 0x001fc600078e3cff */
[----:B------:R-:W-:Y:S04]  /*94a0*/  STS.U16 [R41+UR6+0xc400], R7 ;  /* 0x00c4000729007988 */ /* 0x000fe80008000406 */
[----:B------:R-:W-:Y:S04]  /*94b0*/  STS.U16 [R41+UR6+0xe400], R8 ;  /* 0x00e4000829007988 */ /* 0x000fe80008000406 */
[----:B------:R-:W-:Y:S04]  /*94c0*/  STS.U16 [R41+UR6+0xc800], R19 ;  /* 0x00c8001329007988 */ /* 0x000fe80008000406 */
[----:B------:R-:W-:Y:S04]  /*94d0*/  STS.U16 [R41+UR6+0xe800], R9 ;  /* 0x00e8000929007988 */ /* 0x000fe80008000406 */
[----:B------:R0:W-:Y:S04]  /*94e0*/  STS.U16 [R41+UR6+0xcc00], R6 ;  /* 0x00cc000629007988 */ /* 0x0001e80008000406 */
[----:B------:R-:W-:Y:S04]  /*94f0*/  STS.U16 [R41+UR6+0xec00], R10 ;  /* 0x00ec000a29007988 */ /* 0x000fe80008000406 */
[----:B------:R-:W-:Y:S01]  /*9500*/  STS.U16 [R4+UR6+0xc080], R12 ;  /* 0x00c0800c04007988 */ /* 0x000fe20008000406 */
[----:B0-----:R-:W-:-:S03]  /*9510*/  LOP3.LUT R6, R41, 0x20, RZ, 0x3c, !PT ;  /* 0x0000002029067812 */ /* 0x001fc600078e3cff */
[----:B------:R-:W-:Y:S04]  /*9520*/  STS.U16 [R4+UR6+0xe080], R13 ;  /* 0x00e0800d04007988 */ /* 0x000fe80008000406 */
[----:B------:R-:W-:Y:S04]  /*9530*/  STS.U16 [R4+UR6+0xc480], R15 ;  /* 0x00c4800f04007988 */ /* 0x000fe80008000406 */
[----:B------:R-:W-:Y:S04]  /*9540*/  STS.U16 [R4+UR6+0xe480], R11 ;  /* 0x00e4800b04007988 */ /* 0x000fe80008000406 */
[----:B------:R-:W-:Y:S04]  /*9550*/  STS.U16 [R4+UR6+0xc880], R26 ;  /* 0x00c8801a04007988 */ /* 0x000fe80008000406 */
[----:B------:R-:W-:Y:S04]  /*9560*/  STS.U16 [R4+UR6+0xe880], R16 ;  /* 0x00e8801004007988 */ /* 0x000fe80008000406 */
[----:B------:R-:W-:Y:S04]  /*9570*/  STS.U16 [R4+UR6+0xcc80], R18 ;  /* 0x00cc801204007988 */ /* 0x000fe80008000406 */
[----:B------:R0:W-:Y:S04]  /*9580*/  STS.U16 [R4+UR6+0xec80], R21 ;  /* 0x00ec801504007988 */ /* 0x0001e80008000406 */
        /* <DEDUP_REMOVED lines=15> */
[----:B------:R0:W-:Y:S04]  /*9680*/  STS.U16 [R4+UR6+0xe980], R5 ;  /* 0x00e9800504007988 */ /* 0x0001e80008000406 */
[----:B------:R-:W-:Y:S04]  /*9690*/  STS.U16 [R4+UR6+0xcd80], R38 ;  /* 0x00cd802604007988 */ /* 0x000fe80008000406 */
[----:B------:R1:W-:Y:S01]  /*96a0*/  STS.U16 [R4+UR6+0xed80], R36 ;  /* 0x00ed802404007988 */ /* 0x0003e20008000406 */
[----:B0-----:R-:W-:Y:S01]  /*96b0*/  LOP3.LUT R5, R41, 0x60, RZ, 0x3c, !PT ;  /* 0x0000006029057812 */ /* 0x001fe200078e3cff */
[----:B------:R-:W-:-:S02]  /*96c0*/  VOTEU.ALL UP3, P5 ;  /* 0x0000000000ff7886 */ /* 0x000fc40002860000 */
[----:B------:R0:W-:Y:S01]  /*96d0*/  STS.U16 [R6+UR6+0xc200], R35 ;  /* 0x00c2002306007988 */ /* 0x0001e20008000406 */
[C---:B-1----:R-:W-:Y:S02]  /*96e0*/  LOP3.LUT R4, R41.reuse, 0x50, RZ, 0x3c, !PT ;  /* 0x0000005029047812 */ /* 0x042fe400078e3cff */
[----:B------:R-:W-:Y:S01]  /*96f0*/  LOP3.LUT R41, R41, 0x70, RZ, 0x3c, !PT ;  /* 0x0000007029297812 */ /* 0x000fe200078e3cff */
[----:B------:R0:W-:Y:S04]  /*9700*/  STS.U16 [R6+UR6+0xe200], R34 ;  /* 0x00e2002206007988 */ /* 0x0001e80008000406 */
        /* <DEDUP_REMOVED lines=15> */
[----:B--2---:R0:W-:Y:S04]  /*9800*/  STS.U16 [R5+UR6+0xe300], R64 ;  /* 0x00e3004005007988 */ /* 0x0041e80008000406 */
        /* <DEDUP_REMOVED lines=11> */
[----:B----4-:R0:W-:Y:S04]  /*98c0*/  STS.U16 [R41+UR6+0xeb80], R44 ;  /* 0x00eb802c29007988 */ /* 0x0101e80008000406 */
[----:B-----5:R0:W-:Y:S04]  /*98d0*/  STS.U16 [R41+UR6+0xcf80], R46 ;  /* 0x00cf802e29007988 */ /* 0x0201e80008000406 */
[----:B---3--:R0:W-:Y:S01]  /*98e0*/  STS.U16 [R41+UR6+0xef80], R48 ;  /* 0x00ef803029007988 */ /* 0x0081e20008000406 */
[----:B------:R1:W-:Y:S06]  /*98f0*/  MEMBAR.ALL.CTA ;  /* 0x0000000000007992 */ /* 0x0003ec0000008000 */
[----:B-1----:R-:W-:Y:S04]  /*9900*/  FENCE.VIEW.ASYNC.S ;  /* 0x00000000000073c6 */ /* 0x002fe80000000000 */
[----:B------:R-:W1:Y:S02]  /*9910*/  FENCE.VIEW.ASYNC.S ;  /* 0x00000000000073c6 */ /* 0x000e640000000000 */
[----:B-1----:R0:W1:Y:S02]  /*9920*/  @!UP3 SYNCS.EXCH.64 URZ, [UR6+0x14010], UR68 ;  /* 0x0140104406ffb5b2 */ /* 0x0020640008000100 */
[----:B-1----:R-:W-:Y:S06]  /*9930*/  BAR.SYNC.DEFER_BLOCKING 0x0 ;  /* 0x0000000000007b1d */ /* 0x002fec0000010000 */
[----:B0-----:R-:W-:Y:S05]  /*9940*/  BRA.U UP2, `(.L_x_16) ;  /* 0x0000000102c87547 */ /* 0x001fea000b800000 */
[----:B------:R-:W-:Y:S01]  /*9950*/  UMOV UR68, UR11 ;  /* 0x0000000b00447c82 */ /* 0x000fe20008000000 */
[----:B------:R-:W-:Y:S01]  /*9960*/  UMOV UR69, 0x40004040 ;  /* 0x4000404000457882 */ /* 0x000fe20000000000 */
[----:B------:R-:W-:Y:S01]  /*9970*/  UMOV UR74, 0x0 ;  /* 0x00000000004a7882 */ /* 0x000fe20000000000 */
[----:B------:R-:W-:Y:S01]  /*9980*/  UMOV UR75, 0x4088490 ;  /* 0x04088490004b7882 */ /* 0x000fe20000000000 */
[----:B------:R-:W-:Y:S01]  /*9990*/  UMOV UR70, UR72 ;  /* 0x0000004800467c82 */ /* 0x000fe20008000000 */
[----:B------:R-:W-:Y:S01]  /*99a0*/  UMOV UR71, 0x40004040 ;  /* 0x4000404000477882 */ /* 0x000fe20000000000 */
[----:B------:R-:W-:Y:S01]  /*99b0*/  UMOV UR76, 0x0 ;  /* 0x00000000004c7882 */ /* 0x000fe20000000000 */
[----:B------:R0:W-:Y:S01]  /*99c0*/  UTCHMMA gdesc[UR68], gdesc[UR70], tmem[UR9], tmem[UR74], idesc[UR75], !UPT ;  /* 0x00ff4a46440075ea */ /* 0x0001e2000f800009 */
[----:B------:R-:W-:Y:S01]  /*99d0*/  UMOV UR77, 0x4088490 ;  /* 0x04088490004d7882 */ /* 0x000fe20000000000 */
[----:B------:R-:W-:Y:S01]  /*99e0*/  ELECT P0, URZ, PT ;  /* 0x0000000000ff782f */ /* 0x000fe20003800000 */
[----:B------:R1:W-:Y:S01]  /*99f0*/  UTCHMMA gdesc[UR14], gdesc[UR16], tmem[UR9], tmem[UR76], idesc[UR77], UPT ;  /* 0x00ff4c100e0075ea */ /* 0x0003e2000b800009 */
[----:B------:R-:W-:Y:S01]  /*9a00*/  MOV R4, UR6 ;  /* 0x0000000600047c02 */ /* 0x000fe20008000f00 */
[----:B------:R-:W-:-:S04]  /*9a10*/  IMAD.MOV.U32 R5, RZ, RZ, RZ ;  /* 0x000000ffff057224 */ /* 0x000fc800078e00ff */
[----:B------:R-:W-:Y:S01]  /*9a20*/  VIADD R4, R4, 0x14010 ;  /* 0x0001401004047836 */ /* 0x000fe20000000000 */
[----:B0-----:R-:W-:Y:S01]  /*9a30*/  R2UR UR70, R152 ;  /* 0x00000000984672ca */ /* 0x001fe200000e0000 */
[----:B------:R-:W-:Y:S01]  /*9a40*/  UMOV UR68, 0x0 ;  /* 0x0000000000447882 */ /* 0x000fe20000000000 */
[----:B------:R-:W-:Y:S01]  /*9a50*/  R2UR UR71, R153 ;  /* 0x00000000994772ca */ /* 0x000fe200000e0000 */
[----:B------:R-:W-:Y:S01]  /*9a60*/  UMOV UR69, 0x4088490 ;  /* 0x0408849000457882 */ /* 0x000fe20000000000 */
[----:B------:R-:W-:Y:S02]  /*9a70*/  R2UR UR74, R150 ;  /* 0x00000000964a72ca */ /* 0x000fe400000e0000 */
[----:B------:R-:W-:Y:S02]  /*9a80*/  R2UR UR75, R151 ;  /* 0x00000000974b72ca */ /* 0x000fe400000e0000 */
[----:B-1----:R-:W-:Y:S02]  /*9a90*/  R2UR UR76, R142 ;  /* 0x000000008e4c72ca */ /* 0x002fe400000e0000 */
[----:B------:R-:W-:-:S02]  /*9aa0*/  R2UR UR77, R143 ;  /* 0x000000008f4d72ca */ /* 0x000fc400000e0000 */
[----:B------:R-:W-:-:S03]  /*9ab0*/  @P0 MOV R4, R4 ;  /* 0x0000000400040202 */ /* 0x000fc60000000f00 */
[----:B------:R0:W-:Y:S01]  /*9ac0*/  UTCHMMA gdesc[UR18], gdesc[UR70], tmem[UR9], tmem[UR68], idesc[UR69], UPT ;  /* 0x00ff4446120075ea */ /* 0x0001e2000b800009 */
[----:B------:R-:W-:Y:S02]  /*9ad0*/  @P0 R2UR UR73, R4 ;  /* 0x00000000044902ca */ /* 0x000fe400000e0000 */
[----:B0-----:R-:W-:Y:S01]  /*9ae0*/  R2UR UR68, R148 ;  /* 0x00000000944472ca */ /* 0x001fe200000e0000 */
[----:B------:R-:W-:Y:S01]  /*9af0*/  UMOV UR70, 0x0 ;  /* 0x0000000000467882 */ /* 0x000fe20000000000 */
[----:B------:R-:W-:Y:S01]  /*9b00*/  R2UR UR69, R149 ;  /* 0x00000000954572ca */ /* 0x000fe200000e0000 */
[----:B------:R-:W-:Y:S02]  /*9b10*/  UMOV UR71, 0x4088490 ;  /* 0x0408849000477882 */ /* 0x000fe40000000000 */
[----:B------:R0:W-:Y:S02]  /*9b20*/  UTCHMMA gdesc[UR20], gdesc[UR74], tmem[UR9], tmem[UR70], idesc[UR71], UPT ;  /* 0x00ff464a140075ea */ /* 0x0001e4000b800009 */
[----:B0-----:R-:W-:Y:S01]  /*9b30*/  UMOV UR74, 0x0 ;  /* 0x00000000004a7882 */ /* 0x001fe20000000000 */
[----:B------:R-:W-:-:S02]  /*9b40*/  UMOV UR75, 0x4088490 ;  /* 0x04088490004b7882 */ /* 0x000fc40000000000 */
[----:B------:R0:W-:Y:S02]  /*9b50*/  UTCHMMA gdesc[UR22], gdesc[UR76], tmem[UR9], tmem[UR74], idesc[UR75], UPT ;  /* 0x00ff4a4c160075ea */ /* 0x0001e4000b800009 */
[----:B0-----:R-:W-:Y:S01]  /*9b60*/  UMOV UR76, 0x0 ;  /* 0x00000000004c7882 */ /* 0x001fe20000000000 */
[----:B------:R-:W-:Y:S02]  /*9b70*/  UMOV UR77, 0x4088490 ;  /* 0x04088490004d7882 */ /* 0x000fe40000000000 */
[----:B------:R0:W-:Y:S02]  /*9b80*/  UTCHMMA gdesc[UR24], gdesc[UR68], tmem[UR9], tmem[UR76], idesc[UR77], UPT ;  /* 0x00ff4c44180075ea */ /* 0x0001e4000b800009 */
[----:B0-----:R-:W-:Y:S01]  /*9b90*/  UMOV UR68, 0x0 ;  /* 0x0000000000447882 */ /* 0x001fe20000000000 */
[----:B------:R-:W-:Y:S02]  /*9ba0*/  UMOV UR69, 0x4088490 ;  /* 0x0408849000457882 */ /* 0x000fe40000000000 */
[----:B------:R0:W-:Y:S01]  /*9bb0*/  UTCHMMA gdesc[UR26], gdesc[UR48], tmem[UR9], tmem[UR68], idesc[UR69], UPT ;  /* 0x00ff44301a0075ea */ /* 0x0001e2000b800009 */
        /* <DEDUP_REMOVED lines=9> */
[----:B------:R0:W-:Y:S01]  /*9c50*/  UTCBAR [UR73], URZ ;  /* 0x000000ff490073e9 */ /* 0x0001e200080000ff */
[----:B------:R-:W-:Y:S01]  /*9c60*/  NOP ;  /* 0x0000000000007918 */ /* 0x000fe20000000000 */
.L_x_16:
[----:B------:R-:W1:Y:S01]  /*9c70*/  SYNCS.PHASECHK.TRANS64.TRYWAIT P0, [UR6+0x14010], RZ ;  /* 0x014010ffff0075a7 */ /* 0x000e620008001106 */
[----:B------:R-:W2:Y:S01]  /*9c80*/  S2R R4, SR_TID.X ;  /* 0x0000000000047919 */ /* 0x000ea20000002100 */
[----:B------:R-:W-:Y:S02]  /*9c90*/  LOP3.LUT R25, R74, 0x60, RZ, 0xc0, !PT ;  /* 0x000000604a197812 */ /* 0x000fe400078ec0ff */
[----:B--2---:R-:W-:-:S04]  /*9ca0*/  LOP3.LUT R4, R4, 0x10, RZ, 0xc0, !PT ;  /* 0x0000001004047812 */ /* 0x004fc800078ec0ff */
[----:B------:R-:W-:Y:S02]  /*9cb0*/  IADD3 R31, P1, PT, R4, R134, RZ ;  /* 0x00000086041f7210 */ /* 0x000fe40007f3e0ff */
[----:B------:R-:W-:-:S04]  /*9cc0*/  LOP3.LUT R4, R74, 0xf, RZ, 0xc0, !PT ;  /* 0x0000000f4a047812 */ /* 0x000fc800078ec0ff */
[----:B------:R-:W-:Y:S01]  /*9cd0*/  LEA.HI R25, R25, R4, RZ, 0x1f ;  /* 0x0000000419197211 */ /* 0x000fe200078ff8ff */
[----:B-1----:R-:W-:Y:S06]  /*9ce0*/  @!P0 BRA `(.L_x_17) ;  /* 0x0000007000188947 */ /* 0x002fec0003800000 */
.L_x_25:
[----:B------:R-:W-:Y:S01]  /*9cf0*/  BAR.SYNC.DEFER_BLOCKING 0x0 ;  /* 0x0000000000007b1d */ /* 0x000fe20000010000 */
[C---:B------:R-:W-:Y:S01]  /*9d00*/  IADD3 R21, P3, PT, R31.reuse, 0x42, RZ ;  /* 0x000000421f157810 */ /* 0x040fe20007f7e0ff */
[----:B------:R-:W-:Y:S01]  /*9d10*/  IMAD.X R29, RZ, RZ, R135, P1 ;  /* 0x000000ffff1d7224 */ /* 0x000fe200008e0687 */
[----:B------:R-:W-:Y:S02]  /*9d20*/  IADD3 R25, PT, PT, R144, R25, RZ ;  /* 0x0000001990197210 */ /* 0x000fe40007ffe0ff */
[C---:B------:R-:W-:Y:S01]  /*9d30*/  IADD3 R22, P6, PT, R31.reuse, 0x43, RZ ;  /* 0x000000431f167810 */ /* 0x040fe20007fde0ff */
[----:B0-----:R-:W0:Y:S01]  /*9d40*/  LDCU UR68, c[0x0][0x3a8] ;  /* 0x00007500ff4477ac */ /* 0x001e220008000800 */
[C---:B------:R-:W-:Y:S01]  /*9d50*/  IADD3 R23, P2, PT, R31.reuse, 0x44, RZ ;  /* 0x000000441f177810 */ /* 0x040fe20007f5e0ff */
[----:B------:R-:W-:Y:S01]  /*9d60*/  LDTM.16dp32bit_t0_t15.x16 R4, tmem[UR8+0x100000] ;  /* 0x10000008000479ee */ /* 0x000fe20008a00000 */
[----:B------:R-:W0:Y:S01]  /*9d70*/  LDTM.16dp32bit_t16_t31.x16 R4, tmem[UR8+0x100010] ;  /* 0x10001008000479ee */ /* 0x000e220008a20000 */
[----:B------:R-:W-:Y:S01]  /*9d80*/  ISETP.GT.U32.AND P1, PT, R22, R25, PT ;  /* 0x000000191600720c */ /* 0x000fe20003f24070 */
[--C-:B------:R-:W-:Y:S01]  /*9d90*/  IMAD.X R22, RZ, RZ, R29.reuse, P3 ;  /* 0x000000ffff167224 */ /* 0x100fe200018e061d */
[----:B------:R-:W-:Y:S01]  /*9da0*/  IADD3 R24, P3, PT, R31, 0x45, RZ ;  /* 0x000000451f187810 */ /* 0x000fe20007f7e0ff */
[----:B------:R-:W-:Y:S01]  /*9db0*/  IMAD.X R27, RZ, RZ, R29, P2 ;  /* 0x000000ffff1b7224 */ /* 0x000fe200010e061d */
[----:B------:R-:W-:Y:S01]  /*9dc0*/  IADD3.X R28, PT, PT, RZ, R29, RZ, P6, !PT ;  /* 0x0000001dff1c7210 */ /* 0x000fe200037fe4ff */
[----:B------:R-:W1:Y:S01]  /*9dd0*/  S2R R33, SR_TID.X ;  /* 0x0000000000217919 */ /* 0x000e620000002100 */
[----:B------:R-:W-:-:S02]  /*9de0*/  ISETP.GT.U32.AND P4, PT, R21, R25, PT ;  /* 0x000000191500720c */ /* 0x000fc40003f84070 */
[C---:B------:R-:W-:Y:S02]  /*9df0*/  IADD3 R32, P6, PT, R31.reuse, 0x40, RZ ;  /* 0x000000401f207810 */ /* 0x040fe40007fde0ff */
[----:B------:R-:W-:Y:S02]  /*9e00*/  IADD3 R21, P2, PT, R31, 0x46, RZ ;  /* 0x000000461f157810 */ /* 0x000fe40007f5e0ff */
[----:B------:R-:W-:Y:S01]  /*9e10*/  ISETP.GT.U32.AND P0, PT, R23, R25, PT ;  /* 0x000000191700720c */ /* 0x000fe20003f04070 */
[--C-:B------:R-:W-:Y:S01]  /*9e20*/  IMAD.X R23, RZ, RZ, R29.reuse, P3 ;  /* 0x000000ffff177224 */ /* 0x100fe200018e061d */
[----:B------:R-:W-:Y:S01]  /*9e30*/  IADD3.X R30, PT, PT, RZ, R29, RZ, P6, !PT ;  /* 0x0000001dff1e7210 */ /* 0x000fe200037fe4ff */
[--C-:B------:R-:W-:Y:S01]  /*9e40*/  IMAD.X R26, RZ, RZ, R29.reuse, P2 ;  /* 0x000000ffff1a7224 */ /* 0x100fe200010e061d */
[-C--:B------:R-:W-:Y:S01]  /*9e50*/  ISETP.GT.U32.AND P3, PT, R32, R25.reuse, PT ;  /* 0x000000192000720c */ /* 0x080fe20003f64070 */
[----:B------:R-:W-:Y:S01]  /*9e60*/  IMAD.U32 R20, R20, -0x80000000, RZ ;  /* 0x8000000014147824 */ /* 0x000fe200078e00ff */
[----:B------:R-:W-:Y:S01]  /*9e70*/  IADD3 R31, P2, PT, R31, 0x47, RZ ;  /* 0x000000471f1f7810 */ /* 0x000fe20007f5e0ff */
[----:B------:R-:W2:Y:S01]  /*9e80*/  @!P5 SYNCS.CCTL.IV [UR6+0x14010] ;  /* 0x01401000ff00d9b1 */ /* 0x000ea20008000006 */
[----:B------:R-:W-:Y:S01]  /*9e90*/  ISETP.GT.U32.AND.EX P3, PT, R30, RZ, PT, P3 ;  /* 0x000000ff1e00720c */ /* 0x000fe20003f64130 */
[----:B------:R-:W-:Y:S01]  /*9ea0*/  NOP ;  /* 0x0000000000007918 */ /* 0x000fe20000000000 */
[----:B------:R-:W-:Y:S01]  /*9eb0*/  ISETP.GT.U32.AND.EX P4, PT, R22, RZ, PT, P4 ;  /* 0x000000ff1600720c */ /* 0x000fe20003f84140 */
[----:B0-----:R-:W-:Y:S01]  /*9ec0*/  FMUL R4, R4, UR68 ;  /* 0x0000004404047c20 */ /* 0x001fe20008400000 */
[----:B------:R-:W-:Y:S01]  /*9ed0*/  FMUL R6, R6, UR68 ;  /* 0x0000004406067c20 */ /* 0x000fe20008400000 */
[----:B------:R-:W-:Y:S01]  /*9ee0*/  IMAD.X R29, RZ, RZ, R29, P2 ;  /* 0x000000ffff1d7224 */ /* 0x000fe200010e061d */
[----:B------:R-:W-:Y:S01]  /*9ef0*/  ISETP.GT.U32.AND.EX P1, PT, R28, RZ, PT, P1 ;  /* 0x000000ff1c00720c */ /* 0x000fe20003f24110 */
[----:B------:R-:W-:Y:S01]  /*9f00*/  FMUL R5, R5, UR68 ;  /* 0x0000004405057c20 */ /* 0x000fe20008400000 */
[----:B------:R-:W-:Y:S01]  /*9f10*/  FSEL R4, R4, -INF , !P3 ;  /* 0xff80000004047808 */ /* 0x000fe20005800000 */
[----:B------:R-:W-:Y:S01]  /*9f20*/  FMUL R7, R7, UR68 ;  /* 0x0000004407077c20 */ /* 0x000fe20008400000 */
[----:B------:R-:W-:Y:S01]  /*9f30*/  FSEL R6, R6, -INF , !P4 ;  /* 0xff80000006067808 */ /* 0x000fe20006000000 */
[----:B------:R-:W-:Y:S01]  /*9f40*/  FMUL R10, R10, UR68 ;  /* 0x000000440a0a7c20 */ /* 0x000fe20008400000 */
[-C--:B------:R-:W-:Y:S01]  /*9f50*/  ISETP.GT.U32.AND P3, PT, R21, R25.reuse, PT ;  /* 0x000000191500720c */ /* 0x080fe20003f64070 */
[----:B------:R-:W-:Y:S01]  /*9f60*/  FMUL R13, R13, UR68 ;  /* 0x000000440d0d7c20 */ /* 0x000fe20008400000 */
[----:B------:R-:W-:-:S02]  /*9f70*/  ISETP.GT.U32.AND P4, PT, R31, R25, PT ;  /* 0x000000191f00720c */ /* 0x000fc40003f84070 */
[----:B------:R-:W-:Y:S02]  /*9f80*/  ISETP.GT.U32.AND.EX P0, PT, R27, RZ, PT, P0 ;  /* 0x000000ff1b00720c */ /* 0x000fe40003f04100 */
[----:B------:R-:W-:Y:S02]  /*9f90*/  ISETP.GT.U32.AND.EX P3, PT, R26, RZ, PT, P3 ;  /* 0x000000ff1a00720c */ /* 0x000fe40003f64130 */
[----:B------:R-:W-:Y:S01]  /*9fa0*/  ISETP.GT.U32.AND.EX P4, PT, R29, RZ, PT, P4 ;  /* 0x000000ff1d00720c */ /* 0x000fe20003f84140 */
[----:B------:R-:W3:Y:S01]  /*9fb0*/  LDL.64 R26, [R1+0x248] ;  /* 0x00024800011a7983 */ /* 0x000ee20000100a00 */
[----:B------:R-:W-:Y:S02]  /*9fc0*/  ISETP.GE.U32.AND P6, PT, R32, R25, PT ;  /* 0x000000192000720c */ /* 0x000fe40003fc6070 */
[----:B-1----:R-:W-:Y:S01]  /*9fd0*/  LOP3.LUT R33, R33, 0x10, RZ, 0xc0, !PT ;  /* 0x0000001021217812 */ /* 0x002fe200078ec0ff */
[----:B------:R-:W4:Y:S01]  /*9fe0*/  LDL.64 R28, [R1+0x250] ;  /* 0x00025000011c7983 */ /* 0x000f220000100a00 */
[----:B------:R-:W-:-:S02]  /*9ff0*/  ISETP.GE.U32.AND.EX P6, PT, R30, RZ, PT, P6 ;  /* 0x000000ff1e00720c */ /* 0x000fc40003fc6160 */
[----:B------:R-:W-:Y:S02]  /*a000*/  FSEL R7, R7, -INF , !P1 ;  /* 0xff80000007077808 */ /* 0x000fe40004800000 */
[----:B------:R-:W-:Y:S02]  /*a010*/  FSEL R5, R5, -INF , !P6 ;  /* 0xff80000005057808 */ /* 0x000fe40007000000 */
[----:B------:R-:W-:Y:S02]  /*a020*/  IADD3 R21, P6, PT, R134, 0x40, RZ ;  /* 0x0000004086157810 */ /* 0x000fe40007fde0ff */
[----:B------:R-:W-:Y:S01]  /*a030*/  ISETP.GT.U32.AND P2, PT, R24, R25, PT ;  /* 0x000000191800720c */ /* 0x000fe20003f44070 */
[----:B------:R-:W-:Y:S01]  /*a040*/  FMUL R24, R9, UR68 ;  /* 0x0000004409187c20 */ /* 0x000fe20008400000 */
[----:B------:R-:W-:Y:S02]  /*a050*/  LOP3.LUT R22, R21, 0x9, R33, 0xfe, !PT ;  /* 0x0000000915167812 */ /* 0x000fe400078efe21 */
[----:B------:R-:W-:-:S02]  /*a060*/  ISETP.GT.U32.AND.EX P2, PT, R23, RZ, PT, P2 ;  /* 0x000000ff1700720c */ /* 0x000fc40003f44120 */
[-C--:B------:R-:W-:Y:S01]  /*a070*/  ISETP.GT.U32.AND P1, PT, R22, R25.reuse, PT ;  /* 0x000000191600720c */ /* 0x080fe20003f24070 */
[----:B------:R-:W-:Y:S01]  /*a080*/  FMUL R22, R8, UR68 ;  /* 0x0000004408167c20 */ /* 0x000fe20008400000 */
[C-C-:B------:R-:W-:Y:S02]  /*a090*/  LOP3.LUT R8, R21.reuse, 0xc, R33.reuse, 0xfe, !PT ;  /* 0x0000000c15087812 */ /* 0x140fe400078efe21 */
[----:B------:R-:W-:Y:S02]  /*a0a0*/  LOP3.LUT R23, R21, 0xb, R33, 0xfe, !PT ;  /* 0x0000000b15177812 */ /* 0x000fe400078efe21 */
[----:B------:R-:W-:Y:S02]  /*a0b0*/  FSEL R9, R22, -INF , !P0 ;  /* 0xff80000016097808 */ /* 0x000fe40004000000 */
[-C--:B------:R-:W-:Y:S02]  /*a0c0*/  ISETP.GT.U32.AND P0, PT, R8, R25.reuse, PT ;  /* 0x000000190800720c */ /* 0x080fe40003f04070 */
[----:B------:R-:W-:Y:S01]  /*a0d0*/  FSEL R8, R24, -INF , !P2 ;  /* 0xff80000018087808 */ /* 0x000fe20005000000 */
[----:B------:R-:W-:Y:S01]  /*a0e0*/  FMUL R24, R11, UR68 ;  /* 0x000000440b187c20 */ /* 0x000fe20008400000 */
[----:B------:R-:W-:-:S02]  /*a0f0*/  ISETP.GT.U32.AND P2, PT, R23, R25, PT ;  /* 0x000000191700720c */ /* 0x000fc40003f44070 */
[C-C-:B------:R-:W-:Y:S02]  /*a100*/  LOP3.LUT R23, R21.reuse, 0xd, R33.reuse, 0xfe, !PT ;  /* 0x0000000d15177812 */ /* 0x140fe400078efe21 */
[--C-:B------:R-:W-:Y:S02]  /*a110*/  LOP3.LUT R22, R21, 0xe, R33.reuse, 0xfe, !PT ;  /* 0x0000000e15167812 */ /* 0x100fe400078efe21 */
[----:B------:R-:W-:Y:S02]  /*a120*/  FSEL R11, R10, -INF , !P3 ;  /* 0xff8000000a0b7808 */ /* 0x000fe40005800000 */
[-C--:B------:R-:W-:Y:S02]  /*a130*/  ISETP.GT.U32.AND P3, PT, R23, R25.reuse, PT ;  /* 0x000000191700720c */ /* 0x080fe40003f64070 */
[----:B------:R-:W-:Y:S02]  /*a140*/  LOP3.LUT R23, R21, 0x8, R33, 0xfe, !PT ;  /* 0x0000000815177812 */ /* 0x000fe400078efe21 */
[----:B------:R-:W-:Y:S01]  /*a150*/  FSEL R10, R24, -INF , !P4 ;  /* 0xff800000180a7808 */ /* 0x000fe20006000000 */
[----:B------:R-:W-:Y:S01]  /*a160*/  FMUL R24, R12, UR68 ;  /* 0x000000440c187c20 */ /* 0x000fe20008400000 */
[----:B------:R-:W-:-:S02]  /*a170*/  ISETP.GT.U32.AND P4, PT, R22, R25, PT ;  /* 0x000000191600720c */ /* 0x000fc40003f84070 */
[----:B------:R-:W-:Y:S02]  /*a180*/  IADD3.X R22, PT, PT, RZ, R135, RZ, P6, !PT ;  /* 0x00000087ff167210 */ /* 0x000fe400037fe4ff */
[----:B------:R-:W-:Y:S02]  /*a190*/  ISETP.GT.U32.AND P6, PT, R23, R25, PT ;  /* 0x000000191700720c */ /* 0x000fe40003fc4070 */
[C---:B------:R-:W-:Y:S02]  /*a1a0*/  ISETP.GT.U32.AND.EX P1, PT, R22.reuse, RZ, PT, P1 ;  /* 0x000000ff1600720c */ /* 0x040fe40003f24110 */
[C-C-:B------:R-:W-:Y:S02]  /*a1b0*/  LOP3.LUT R23, R21.reuse, 0xf, R33.reuse, 0xfe, !PT ;  /* 0x0000000f15177812 */ /* 0x140fe400078efe21 */
[----:B------:R-:W-:Y:S02]  /*a1c0*/  ISETP.GT.U32.AND.EX P6, PT, R22, RZ, PT, P6 ;  /* 0x000000ff1600720c */ /* 0x000fe40003fc4160 */
[----:B------:R-:W-:-:S02]  /*a1d0*/  LOP3.LUT R21, R21, 0xa, R33, 0xfe, !PT ;  /* 0x0000000a15157812 */ /* 0x000fc400078efe21 */
[----:B------:R-:W-:Y:S02]  /*a1e0*/  FSEL R12, R13, -INF , !P1 ;  /* 0xff8000000d0c7808 */ /* 0x000fe40004800000 */
[----:B------:R-:W-:Y:S02]  /*a1f0*/  FSEL R13, R24, -INF , !P6 ;  /* 0xff800000180d7808 */ /* 0x000fe40007000000 */
[----:B------:R-:W-:Y:S02]  /*a200*/  ISETP.GT.U32.AND P6, PT, R21, R25, PT ;  /* 0x000000191500720c */ /* 0x000fe40003fc4070 */
[----:B------:R-:W-:Y:S02]  /*a210*/  FMNMX3 R21, R4, R5, R6, !PT ;  /* 0x0000000504157276 */ /* 0x000fe40007800006 */
[----:B------:R-:W-:Y:S02]  /*a220*/  ISETP.GT.U32.AND P1, PT, R23, R25, PT ;  /* 0x000000191700720c */ /* 0x000fe40003f24070 */
[----:B------:R-:W-:Y:S01]  /*a230*/  FMNMX3 R21, R21, R7, R9, !PT ;  /* 0x0000000715157276 */ /* 0x000fe20007800009 */
[----:B------:R-:W-:Y:S01]  /*a240*/  FMUL R14, R14, UR68 ;  /* 0x000000440e0e7c20 */ /* 0x000fe20008400000 */
[----:B------:R-:W-:-:S02]  /*a250*/  ISETP.GT.U32.AND.EX P0, PT, R22, RZ, PT, P0 ;  /* 0x000000ff1600720c */ /* 0x000fc40003f04100 */
[C---:B------:R-:W-:Y:S02]  /*a260*/  ISETP.GT.U32.AND.EX P2, PT, R22.reuse, RZ, PT, P2 ;  /* 0x000000ff1600720c */ /* 0x040fe40003f44120 */
[C---:B------:R-:W-:Y:S02]  /*a270*/  ISETP.GT.U32.AND.EX P3, PT, R22.reuse, RZ, PT, P3 ;  /* 0x000000ff1600720c */ /* 0x040fe40003f64130 */
[C---:B------:R-:W-:Y:S02]  /*a280*/  ISETP.GT.U32.AND.EX P4, PT, R22.reuse, RZ, PT, P4 ;  /* 0x000000ff1600720c */ /* 0x040fe40003f84140 */
[C---:B------:R-:W-:Y:S02]  /*a290*/  ISETP.GT.U32.AND.EX P1, PT, R22.reuse, RZ, PT, P1 ;  /* 0x000000ff1600720c */ /* 0x040fe40003f24110 */
[----:B------:R-:W-:Y:S02]  /*a2a0*/  ISETP.GT.U32.AND.EX P6, PT, R22, RZ, PT, P6 ;  /* 0x000000ff1600720c */ /* 0x000fe40003fc4160 */
[----:B------:R-:W-:Y:S01]  /*a2b0*/  FMNMX3 R22, R21, R8, R11, !PT ;  /* 0x0000000815167276 */ /* 0x000fe2000780000b */
[----:B------:R-:W-:Y:S01]  /*a2c0*/  FMUL R15, R15, UR68 ;  /* 0x000000440f0f7c20 */ /* 0x000fe20008400000 */
[----:B------:R-:W-:Y:S01]  /*a2d0*/  FMUL R16, R16, UR68 ;  /* 0x0000004410107c20 */ /* 0x000fe20008400000 */
[----:B------:R-:W-:-:S02]  /*a2e0*/  FSEL R21, R14, -INF , !P6 ;  /* 0xff8000000e157808 */ /* 0x000fc40007000000 */
[----:B------:R-:W-:Y:S01]  /*a2f0*/  FMNMX3 R22, R22, R10, R13, !PT ;  /* 0x0000000a16167276 */ /* 0x000fe2000780000d */
[----:B------:R-:W-:Y:S01]  /*a300*/  FMUL R17, R17, UR68 ;  /* 0x0000004411117c20 */ /* 0x000fe20008400000 */
[----:B------:R-:W-:Y:S01]  /*a310*/  FMUL R14, R18, UR68 ;  /* 0x00000044120e7c20 */ /* 0x000fe20008400000 */
[----:B------:R-:W-:Y:S01]  /*a320*/  FSEL R16, R16, -INF , !P0 ;  /* 0xff80000010107808 */ /* 0x000fe20004000000 */
[----:B------:R-:W-:Y:S01]  /*a330*/  FMUL R19, R19, UR68 ;  /* 0x0000004413137c20 */ /* 0x000fe20008400000 */
[----:B------:R-:W-:Y:S01]  /*a340*/  FSEL R18, R15, -INF , !P2 ;  /* 0xff8000000f127808 */ /* 0x000fe20005000000 */
[----:B--2---:R-:W0:Y:S01]  /*a350*/  SYNCS.PHASECHK.TRANS64.TRYWAIT P0, [R252+URZ], R20 ;  /* 0x00000014fc0075a7 */ /* 0x004e2200080011ff */
[----:B------:R-:W-:Y:S02]  /*a360*/  FMNMX3 R22, R22, R12, R21, !PT ;  /* 0x0000000c16167276 */ /* 0x000fe40007800015 */
[----:B------:R-:W-:Y:S02]  /*a370*/  FSEL R17, R17, -INF , !P3 ;  /* 0xff80000011117808 */ /* 0x000fe40005800000 */
[----:B------:R-:W-:-:S02]  /*a380*/  FSEL R15, R14, -INF , !P4 ;  /* 0xff8000000e0f7808 */ /* 0x000fc40006000000 */
[----:B------:R-:W-:Y:S02]  /*a390*/  FMNMX3 R22, R22, R18, R16, !PT ;  /* 0x0000001216167276 */ /* 0x000fe40007800010 */
[----:B------:R-:W-:Y:S02]  /*a3a0*/  FSEL R14, R19, -INF , !P1 ;  /* 0xff800000130e7808 */ /* 0x000fe40004800000 */
[----:B------:R-:W-:-:S04]  /*a3b0*/  FMNMX3 R22, R22, R17, R15, !PT ;  /* 0x0000001116167276 */ /* 0x000fc8000780000f */
[----:B------:R-:W-:-:S05]  /*a3c0*/  FMNMX R133, R14, R22, !PT ;  /* 0x000000160e857209 */ /* 0x000fca0007800000 */
[----:B------:R-:W1:Y:S02]  /*a3d0*/  SHFL.BFLY PT, R19, R133, 0x10, 0x1f ;  /* 0x0e001f0085137f89 */ /* 0x000e6400000e0000 */
[----:B-1----:R-:W-:-:S05]  /*a3e0*/  FMNMX3 R133, R133, R19, R0, !PT ;  /* 0x0000001385857276 */ /* 0x002fca0007800000 */
[--C-:B------:R-:W-:Y:S01]  /*a3f0*/  FADD R64, R4, -R133.reuse ;  /* 0x8000008504407221 */ /* 0x100fe20000000000 */
[--C-:B------:R-:W-:Y:S01]  /*a400*/  FADD R5, R5, -R133.reuse ;  /* 0x8000008505057221 */ /* 0x100fe20000000000 */
[--C-:B------:R-:W-:Y:S02]  /*a410*/  FADD R6, R6, -R133.reuse ;  /* 0x8000008506067221 */ /* 0x100fe40000000000 */
[----:B------:R-:W-:Y:S01]  /*a420*/  FMUL R64, R64, 1.4426950216293334961 ;  /* 0x3fb8aa3b40407820 */ /* 0x000fe20000400000 */
[----:B------:R-:W-:Y:S01]  /*a430*/  FMUL R5, R5, 1.4426950216293334961 ;  /* 0x3fb8aa3b05057820 */ /* 0x000fe20000400000 */
[----:B------:R-:W-:Y:S01]  /*a440*/  FMUL R6, R6, 1.4426950216293334961 ;  /* 0x3fb8aa3b06067820 */ /* 0x000fe20000400000 */
[--C-:B------:R-:W-:Y:S02]  /*a450*/  FADD R7, R7, -R133.reuse ;  /* 0x8000008507077221 */ /* 0x100fe40000000000 */
[----:B------:R-:W-:Y:S01]  /*a460*/  MUFU.EX2 R65, R5 ;  /* 0x0000000500417308 */ /* 0x000fe20000000800 */
[----:B------:R-:W-:Y:S01]  /*a470*/  FADD R9, R9, -R133 ;  /* 0x8000008509097221 */ /* 0x000fe20000000000 */
[----:B------:R-:W-:-:S06]  /*a480*/  FMUL R7, R7, 1.4426950216293334961 ;  /* 0x3fb8aa3b07077820 */ /* 0x000fcc0000400000 */
[----:B------:R-:W1:Y:S01]  /*a490*/  MUFU.EX2 R64, R64 ;  /* 0x0000004000407308 */ /* 0x000e620000000800 */
[--C-:B------:R-:W-:Y:S01]  /*a4a0*/  FADD R8, R8, -R133.reuse ;  /* 0x8000008508087221 */ /* 0x100fe20000000000 */
[----:B------:R-:W-:-:S06]  /*a4b0*/  FADD R11, R11, -R133 ;  /* 0x800000850b0b7221 */ /* 0x000fcc0000000000 */
[----:B------:R2:W5:Y:S01]  /*a4c0*/  MUFU.EX2 R62, R6 ;  /* 0x00000006003e7308 */ /* 0x0005620000000800 */
[----:B------:R-:W-:Y:S01]  /*a4d0*/  FMUL R8, R8, 1.4426950216293334961 ;  /* 0x3fb8aa3b08087820 */ /* 0x000fe20000400000 */
[----:B--2---:R-:W-:-:S06]  /*a4e0*/  FMUL R6, R9, 1.4426950216293334961 ;  /* 0x3fb8aa3b09067820 */ /* 0x004fcc0000400000 */
[----:B------:R2:W0:Y:S01]  /*a4f0*/  MUFU.EX2 R63, R7 ;  /* 0x00000007003f7308 */ /* 0x0004220000000800 */
[----:B------:R-:W-:Y:S01]  /*a500*/  FADD R10, R10, -R133 ;  /* 0x800000850a0a7221 */ /* 0x000fe20000000000 */
[----:B-1----:R-:W-:-:S06]  /*a510*/  FADD R4, R64, R65 ;  /* 0x0000004140047221 */ /* 0x002fcc0000000000 */
[----:B------:R-:W1:Y:S01]  /*a520*/  MUFU.EX2 R6, R6 ;  /* 0x0000000600067308 */ /* 0x000e620000000800 */
[----:B--2---:R-:W-:Y:S01]  /*a530*/  FMUL R7, R11, 1.4426950216293334961 ;  /* 0x3fb8aa3b0b077820 */ /* 0x004fe20000400000 */
[----:B------:R-:W-:Y:S01]  /*a540*/  FADD R13, R13, -R133 ;  /* 0x800000850d0d7221 */ /* 0x000fe20000000000 */
[----:B------:R-:W-:-:S05]  /*a550*/  FMUL R10, R10, 1.4426950216293334961 ;  /* 0x3fb8aa3b0a0a7820 */ /* 0x000fca0000400000 */
[----:B------:R2:W1:Y:S01]  /*a560*/  MUFU.EX2 R55, R8 ;  /* 0x0000000800377308 */ /* 0x0004620000000800 */
[----:B-----5:R-:W-:Y:S01]  /*a570*/  FADD R4, R62, R4 ;  /* 0x000000043e047221 */ /* 0x020fe20000000000 */
[----:B------:R-:W-:-:S06]  /*a580*/  FADD R12, R12, -R133 ;  /* 0x800000850c0c7221 */ /* 0x000fcc0000000000 */
[----:B------:R-:W5:Y:S01]  /*a590*/  MUFU.EX2 R7, R7 ;  /* 0x0000000700077308 */ /* 0x000f620000000800 */
[----:B--2---:R-:W-:Y:S01]  /*a5a0*/  FMUL R8, R13, 1.4426950216293334961 ;  /* 0x3fb8aa3b0d087820 */ /* 0x004fe20000400000 */
[----:B0-----:R-:W-:Y:S01]  /*a5b0*/  FADD R4, R63, R4 ;  /* 0x000000043f047221 */ /* 0x001fe20000000000 */
[----:B------:R-:W-:Y:S01]  /*a5c0*/  FADD R21, R21, -R133 ;  /* 0x8000008515157221 */ /* 0x000fe20000000000 */
[----:B------:R-:W-:-:S04]  /*a5d0*/  FMUL R12, R12, 1.4426950216293334961 ;  /* 0x3fb8aa3b0c0c7820 */ /* 0x000fc80000400000 */
[----:B------:R0:W2:Y:S01]  /*a5e0*/  MUFU.EX2 R54, R10 ;  /* 0x0000000a00367308 */ /* 0x0000a20000000800 */
[----:B-1----:R-:W-:Y:S01]  /*a5f0*/  FADD R4, R6, R4 ;  /* 0x0000000406047221 */ /* 0x002fe20000000000 */
[----:B------:R-:W-:Y:S01]  /*a600*/  FMUL R9, R21, 1.4426950216293334961 ;  /* 0x3fb8aa3b15097820 */ /* 0x000fe20000400000 */
[----:B------:R-:W-:-:S05]  /*a610*/  FADD R52, R18, -R133 ;  /* 0x8000008512347221 */ /* 0x000fca0000000000 */
[----:B------:R-:W1:Y:S01]  /*a620*/  MUFU.EX2 R8, R8 ;  /* 0x0000000800087308 */ /* 0x000e620000000800 */
[----:B------:R-:W-:Y:S01]  /*a630*/  FADD R4, R55, R4 ;  /* 0x0000000437047221 */ /* 0x000fe20000000000 */
[----:B------:R-:W-:Y:S01]  /*a640*/  FMUL R52, R52, 1.4426950216293334961 ;  /* 0x3fb8aa3b34347820 */ /* 0x000fe20000400000 */
[----:B------:R-:W-:-:S05]  /*a650*/  FADD R16, R16, -R133 ;  /* 0x8000008510107221 */ /* 0x000fca0000000000 */
[----:B------:R-:W1:Y:S01]  /*a660*/  MUFU.EX2 R53, R12 ;  /* 0x0000000c00357308 */ /* 0x000e620000000800 */
[----:B-----5:R-:W-:Y:S01]  /*a670*/  FADD R4, R7, R4 ;  /* 0x0000000407047221 */ /* 0x020fe20000000000 */
[----:B0-----:R-:W-:Y:S01]  /*a680*/  FMUL R10, R16, 1.4426950216293334961 ;  /* 0x3fb8aa3b100a7820 */ /* 0x001fe20000400000 */
[----:B------:R-:W-:-:S05]  /*a690*/  FADD R17, R17, -R133 ;  /* 0x8000008511117221 */ /* 0x000fca0000000000 */
[----:B------:R-:W0:Y:S01]  /*a6a0*/  MUFU.EX2 R9, R9 ;  /* 0x0000000900097308 */ /* 0x000e220000000800 */
[----:B--2---:R-:W-:Y:S01]  /*a6b0*/  FADD R4, R54, R4 ;  /* 0x0000000436047221 */ /* 0x004fe20000000000 */
[----:B------:R-:W-:Y:S01]  /*a6c0*/  FADD R15, R15, -R133 ;  /* 0x800000850f0f7221 */ /* 0x000fe20000000000 */
[----:B------:R-:W-:-:S05]  /*a6d0*/  FMUL R17, R17, 1.4426950216293334961 ;  /* 0x3fb8aa3b11117820 */ /* 0x000fca0000400000 */
[----:B------:R-:W2:Y:S01]  /*a6e0*/  MUFU.EX2 R52, R52 ;  /* 0x0000003400347308 */ /* 0x000ea20000000800 */
[----:B-1----:R-:W-:Y:S01]  /*a6f0*/  FADD R4, R8, R4 ;  /* 0x0000000408047221 */ /* 0x002fe20000000000 */
[----:B------:R-:W-:Y:S01]  /*a700*/  FMUL R11, R15, 1.4426950216293334961 ;  /* 0x3fb8aa3b0f0b7820 */ /* 0x000fe20000400000 */
[----:B------:R-:W-:-:S05]  /*a710*/  FADD R14, R14, -R133 ;  /* 0x800000850e0e7221 */ /* 0x000fca0000000000 */
[----:B------:R-:W1:Y:S01]  /*a720*/  MUFU.EX2 R10, R10 ;  /* 0x0000000a000a7308 */ /* 0x000e620000000800 */
[----:B------:R-:W-:Y:S01]  /*a730*/  FADD R4, R53, R4 ;  /* 0x0000000435047221 */ /* 0x000fe20000000000 */
[----:B------:R-:W-:-:S06]  /*a740*/  FMUL R14, R14, 1.4426950216293334961 ;  /* 0x3fb8aa3b0e0e7820 */ /* 0x000fcc0000400000 */
[----:B------:R-:W5:Y:S01]  /*a750*/  MUFU.EX2 R51, R17 ;  /* 0x0000001100337308 */ /* 0x000f620000000800 */
[----:B0-----:R-:W-:-:S07]  /*a760*/  FADD R4, R9, R4 ;  /* 0x0000000409047221 */ /* 0x001fce0000000000 */
[----:B------:R-:W0:Y:S01]  /*a770*/  MUFU.EX2 R11, R11 ;  /* 0x0000000b000b7308 */ /* 0x000e220000000800 */
[----:B--2---:R-:W-:-:S07]  /*a780*/  FADD R4, R52, R4 ;  /* 0x0000000434047221 */ /* 0x004fce0000000000 */
[----:B------:R-:W2:Y:S01]  /*a790*/  MUFU.EX2 R50, R14 ;  /* 0x0000000e00327308 */ /* 0x000ea20000000800 */
[----:B-1----:R-:W-:-:S04]  /*a7a0*/  FADD R4, R10, R4 ;  /* 0x000000040a047221 */ /* 0x002fc80000000000 */
[----:B-----5:R-:W-:-:S04]  /*a7b0*/  FADD R4, R51, R4 ;  /* 0x0000000433047221 */ /* 0x020fc80000000000 */
[----:B0-----:R-:W-:-:S04]  /*a7c0*/  FADD R4, R11, R4 ;  /* 0x000000040b047221 */ /* 0x001fc80000000000 */
[----:B--2---:R-:W-:-:S05]  /*a7d0*/  FADD R146, R50, R4 ;  /* 0x0000000432927221 */ /* 0x004fca0000000000 */
[----:B------:R0:W1:Y:S01]  /*a7e0*/  SHFL.BFLY PT, R49, R146, 0x10, 0x1f ;  /* 0x0e001f0092317f89 */ /* 0x00006200000e0000 */
[----:B---3--:R-:W-:-:S04]  /*a7f0*/  IMAD.WIDE R14, R2, 0x2, R26 ;  /* 0x00000002020e7825 */ /* 0x008fc800078e021a */
[----:B----4-:R-:W-:Y:S01]  /*a800*/  IMAD.WIDE R12, R2, 0x2, R28 ;  /* 0x00000002020c7825 */ /* 0x010fe200078e021c */
[----:B------:R-:W-:Y:S06]  /*a810*/  @!P0 BRA `(.L_x_18) ;  /* 0x0000006400588947 */ /* 0x000fec0003800000 */
.L_x_26:
[----:B------:R-:W2:Y:S04]  /*a820*/  LDL.64 R18, [R1+0x50] ;  /* 0x0000500001127983 */ /* 0x000ea80000100a00 */
[----:B------:R-:W3:Y:S04]  /*a830*/  LDL.64 R4, [R1+0x40] ;  /* 0x0000400001047983 */ /* 0x000ee80000100a00 */
[----:B------:R-:W4:Y:S04]  /*a840*/  LDL.64 R16, [R1+0x30] ;  /* 0x0000300001107983 */ /* 0x000f280000100a00 */
[----:B------:R-:W5:Y:S04]  /*a850*/  LDL.64 R26, [R1+0x20] ;  /* 0x00002000011a7983 */ /* 0x000f680000100a00 */
[----:B------:R-:W5:Y:S04]  /*a860*/  LDL.64 R24, [R1+0x10] ;  /* 0x0000100001187983 */ /* 0x000f680000100a00 */
[----:B------:R-:W5:Y:S04]  /*a870*/  LDL.64 R22, [R1] ;  /* 0x0000000001167983 */ /* 0x000f680000100a00 */
[----:B------:R-:W5:Y:S04]  /*a880*/  LDL.64 R44, [R1+0x60] ;  /* 0x00006000012c7983 */ /* 0x000f680000100a00 */
[----:B------:R-:W5:Y:S04]  /*a890*/  LDL.64 R46, [R1+0x48] ;  /* 0x00004800012e7983 */ /* 0x000f680000100a00 */
[----:B------:R-:W5:Y:S04]  /*a8a0*/  LDL.64 R70, [R1+0x58] ;  /* 0x0000580001467983 */ /* 0x000f680000100a00 */
[----:B------:R-:W5:Y:S04]  /*a8b0*/  LDL.64 R68, [R1+0x38] ;  /* 0x0000380001447983 */ /* 0x000f680000100a00 */
[----:B------:R-:W5:Y:S04]  /*a8c0*/  LDL.64 R66, [R1+0x18] ;  /* 0x0000180001427983 */ /* 0x000f680000100a00 */
[----:B------:R-:W5:Y:S04]  /*a8d0*/  LDL.64 R58, [R1+0x8] ;  /* 0x00000800013a7983 */ /* 0x000f680000100a00 */
[----:B------:R-:W5:Y:S04]  /*a8e0*/  LDL.64 R60, [R1+0x28] ;  /* 0x00002800013c7983 */ /* 0x000f680000100a00 */
[----:B------:R-:W5:Y:S01]  /*a8f0*/  LDG.E.U16 R12, desc[UR12][R12.64] ;  /* 0x0000000c0c0c7981 */ /* 0x000f62000c1e1500 */
[----:B------:R-:W-:-:S04]  /*a900*/  IMAD.WIDE R20, R2, 0x2, R248 ;  /* 0x0000000202147825 */ /* 0x000fc800078e02f8 */
[C---:B------:R-:W-:Y:S02]  /*a910*/  IMAD.WIDE R28, R2.reuse, 0x2, R236 ;  /* 0x00000002021c7825 */ /* 0x040fe400078e02ec */
[----:B------:R-:W5:Y:S04]  /*a920*/  LDG.E.U16 R20, desc[UR12][R20.64] ;  /* 0x0000000c14147981 */ /* 0x000f68000c1e1500 */
[----:B------:R-:W5:Y:S01]  /*a930*/  LDG.E.U16 R13, desc[UR12][R14.64] ;  /* 0x0000000c0e0d7981 */ /* 0x000f62000c1e1500 */
[----:B------:R-:W-:-:S04]  /*a940*/  IMAD.WIDE R32, R2, 0x2, R212 ;  /* 0x0000000202207825 */ /* 0x000fc800078e02d4 */
[----:B------:R-:W-:-:S04]  /*a950*/  IMAD.WIDE R30, R2, 0x2, R208 ;  /* 0x00000002021e7825 */ /* 0x000fc800078e02d0 */
[C---:B------:R-:W-:Y:S02]  /*a960*/  IMAD.WIDE R38, R2.reuse, 0x2, R196 ;  /* 0x0000000202267825 */ /* 0x040fe400078e02c4 */
[----:B------:R-:W5:Y:S02]  /*a970*/  LDG.E.U16 R30, desc[UR12][R30.64] ;  /* 0x0000000c1e1e7981 */ /* 0x000f64000c1e1500 */
[----:B------:R-:W-:-:S04]  /*a980*/  IMAD.WIDE R34, R2, 0x2, R192 ;  /* 0x0000000202227825 */ /* 0x000fc800078e02c0 */
[C---:B------:R-:W-:Y:S02]  /*a990*/  IMAD.WIDE R36, R2.reuse, 0x2, R184 ;  /* 0x0000000202247825 */ /* 0x040fe400078e02b8 */
[----:B------:R-:W5:Y:S02]  /*a9a0*/  LDG.E.U16 R34, desc[UR12][R34.64] ;  /* 0x0000000c22227981 */ /* 0x000f64000c1e1500 */
[C---:B------:R-:W-:Y:S02]  /*a9b0*/  IMAD.WIDE R42, R2.reuse, 0x2, R172 ;  /* 0x00000002022a7825 */ /* 0x040fe400078e02ac */
[----:B------:R-:W5:Y:S02]  /*a9c0*/  LDG.E.U16 R36, desc[UR12][R36.64] ;  /* 0x0000000c24247981 */ /* 0x000f64000c1e1500 */
[----:B------:R-:W-:-:S04]  /*a9d0*/  IMAD.WIDE R40, R2, 0x2, R168 ;  /* 0x0000000202287825 */ /* 0x000fc800078e02a8 */
[C---:B------:R-:W-:Y:S02]  /*a9e0*/  IMAD.WIDE R56, R2.reuse, 0x2, R156 ;  /* 0x0000000202387825 */ /* 0x040fe400078e029c */
[----:B------:R-:W5:Y:S02]  /*a9f0*/  LDG.E.U16 R40, desc[UR12][R40.64] ;  /* 0x0000000c28287981 */ /* 0x000f64000c1e1500 */
[----:B--2---:R-:W-:-:S04]  /*aa00*/  IMAD.WIDE R18, R2, 0x2, R18 ;  /* 0x0000000202127825 */ /* 0x004fc800078e0212 */
[C---:B---3--:R-:W-:Y:S01]  /*aa10*/  IMAD.WIDE R4, R2.reuse, 0x2, R4 ;  /* 0x0000000202047825 */ /* 0x048fe200078e0204 */
[----:B------:R5:W2:Y:S03]  /*aa20*/  LDG.E.U16 R14, desc[UR12][R18.64] ;  /* 0x0000000c120e7981 */ /* 0x000aa6000c1e1500 */
[C---:B----4-:R-:W-:Y:S01]  /*aa30*/  IMAD.WIDE R16, R2.reuse, 0x2, R16 ;  /* 0x0000000202107825 */ /* 0x050fe200078e0210 */
[----:B------:R3:W4:Y:S05]  /*aa40*/  LDG.E.U16 R15, desc[UR12][R4.64] ;  /* 0x0000000c040f7981 */ /* 0x00072a000c1e1500 */
[----:B------:R-:W2:Y:S01]  /*aa50*/  LDG.E.U16 R16, desc[UR12][R16.64] ;  /* 0x0000000c10107981 */ /* 0x000ea2000c1e1500 */
[----:B-----5:R-:W-:-:S04]  /*aa60*/  IMAD.WIDE R18, R2, 0x2, R24 ;  /* 0x0000000202127825 */ /* 0x020fc800078e0218 */
[C---:B---3--:R-:W-:Y:S02]  /*aa70*/  IMAD.WIDE R4, R2.reuse, 0x2, R26 ;  /* 0x0000000202047825 */ /* 0x048fe400078e021a */
[----:B------:R-:W3:Y:S02]  /*aa80*/  LDG.E.U16 R18, desc[UR12][R18.64] ;  /* 0x0000000c12127981 */ /* 0x000ee4000c1e1500 */
[C---:B------:R-:W-:Y:S02]  /*aa90*/  IMAD.WIDE R22, R2.reuse, 0x2, R22 ;  /* 0x0000000202167825 */ /* 0x040fe400078e0216 */
[----:B------:R5:W3:Y:S02]  /*aaa0*/  LDG.E.U16 R17, desc[UR12][R4.64] ;  /* 0x0000000c04117981 */ /* 0x000ae4000c1e1500 */
[C---:B------:R-:W-:Y:S02]  /*aab0*/  IMAD.WIDE R24, R2.reuse, 0x2, R232 ;  /* 0x0000000202187825 */ /* 0x040fe400078e02e8 */
[----:B------:R0:W3:Y:S02]  /*aac0*/  LDG.E.U16 R19, desc[UR12][R22.64] ;  /* 0x0000000c16137981 */ /* 0x0000e4000c1e1500 */
[----:B-----5:R-:W-:-:S02]  /*aad0*/  IMAD.WIDE R4, R2, 0x2, R244 ;  /* 0x0000000202047825 */ /* 0x020fc400078e02f4 */
[----:B------:R-:W5:Y:S04]  /*aae0*/  LDG.E.U16 R24, desc[UR12][R24.64] ;  /* 0x0000000c18187981 */ /* 0x000f68000c1e1500 */
[----:B------:R1:W5:Y:S01]  /*aaf0*/  LDG.E.U16 R21, desc[UR12][R4.64] ;  /* 0x0000000c04157981 */ /* 0x000362000c1e1500 */
[----:B0-----:R-:W-:-:S04]  /*ab00*/  IMAD.WIDE R22, R2, 0x2, R240 ;  /* 0x0000000202167825 */ /* 0x001fc800078e02f0 */
[C---:B------:R-:W-:Y:S02]  /*ab10*/  IMAD.WIDE R26, R2.reuse, 0x2, R224 ;  /* 0x00000002021a7825 */ /* 0x040fe400078e02e0 */
[----:B------:R-:W5:Y:S02]  /*ab20*/  LDG.E.U16 R22, desc[UR12][R22.64] ;  /* 0x0000000c16167981 */ /* 0x000f64000c1e1500 */
[C---:B-1----:R-:W-:Y:S02]  /*ab30*/  IMAD.WIDE R4, R2.reuse, 0x2, R228 ;  /* 0x0000000202047825 */ /* 0x042fe400078e02e4 */
[----:B------:R-:W5:Y:S04]  /*ab40*/  LDG.E.U16 R26, desc[UR12][R26.64] ;  /* 0x0000000c1a1a7981 */ /* 0x000f68000c1e1500 */
[----:B------:R0:W5:Y:S04]  /*ab50*/  LDG.E.U16 R25, desc[UR12][R4.64] ;  /* 0x0000000c04197981 */ /* 0x000168000c1e1500 */
[----:B------:R1:W5:Y:S01]  /*ab60*/  LDG.E.U16 R23, desc[UR12][R28.64] ;  /* 0x0000000c1c177981 */ /* 0x000362000c1e1500 */
[----:B0-----:R-:W-:-:S04]  /*ab70*/  IMAD.WIDE R4, R2, 0x2, R220 ;  /* 0x0000000202047825 */ /* 0x001fc800078e02dc */
[C---:B-1----:R-:W-:Y:S01]  /*ab80*/  IMAD.WIDE R28, R2.reuse, 0x2, R216 ;  /* 0x00000002021c7825 */ /* 0x042fe200078e02d8 */
[----:B------:R0:W5:Y:S05]  /*ab90*/  LDG.E.U16 R27, desc[UR12][R4.64] ;  /* 0x0000000c041b7981 */ /* 0x00016a000c1e1500 */
[----:B------:R-:W5:Y:S01]  /*aba0*/  LDG.E.U16 R28, desc[UR12][R28.64] ;  /* 0x0000000c1c1c7981 */ /* 0x000f62000c1e1500 */
[----:B0-----:R-:W-:-:S03]  /*abb0*/  IMAD.WIDE R4, R2, 0x2, R204 ;  /* 0x0000000202047825 */ /* 0x001fc600078e02cc */
[----:B------:R0:W5:Y:S04]  /*abc0*/  LDG.E.U16 R29, desc[UR12][R32.64] ;  /* 0x0000000c201d7981 */ /* 0x000168000c1e1500 */
[----:B------:R1:W5:Y:S01]  /*abd0*/  LDG.E.U16 R31, desc[UR12][R4.64] ;  /* 0x0000000c041f7981 */ /* 0x000362000c1e1500 */
[----:B0-----:R-:W-:-:S04]  /*abe0*/  IMAD.WIDE R32, R2, 0x2, R200 ;  /* 0x0000000202207825 */ /* 0x001fc800078e02c8 */
[C---:B-1----:R-:W-:Y:S02]  /*abf0*/  IMAD.WIDE R4, R2.reuse, 0x2, R188 ;  /* 0x0000000202047825 */ /* 0x042fe400078e02bc */
[----:B------:R-:W5:Y:S04]  /*ac00*/  LDG.E.U16 R32, desc[UR12][R32.64] ;  /* 0x0000000c20207981 */ /* 0x000f68000c1e1500 */
[----:B------:R0:W5:Y:S04]  /*ac10*/  LDG.E.U16 R35, desc[UR12][R4.64] ;  /* 0x0000000c04237981 */ /* 0x000168000c1e1500 */
[----:B------:R1:W5:Y:S01]  /*ac20*/  LDG.E.U16 R33, desc[UR12][R38.64] ;  /* 0x0000000c26217981 */ /* 0x000362000c1e1500 */
[----:B0-----:R-:W-:-:S05]  /*ac30*/  IMAD.WIDE R4, R2, 0x2, R180 ;  /* 0x0000000202047825 */ /* 0x001fca00078e02b4 */
[----:B------:R0:W5:Y:S01]  /*ac40*/  LDG.E.U16 R37, desc[UR12][R4.64] ;  /* 0x0000000c04257981 */ /* 0x000162000c1e1500 */
[----:B-1----:R-:W-:-:S06]  /*ac50*/  IMAD.WIDE R38, R2, 0x2, R176 ;  /* 0x0000000202267825 */ /* 0x002fcc00078e02b0 */
[----:B------:R-:W5:Y:S01]  /*ac60*/  LDG.E.U16 R38, desc[UR12][R38.64] ;  /* 0x0000000c26267981 */ /* 0x000f62000c1e1500 */
[----:B0-----:R-:W-:-:S04]  /*ac70*/  IMAD.WIDE R4, R2, 0x2, R164 ;  /* 0x0000000202047825 */ /* 0x001fc800078e02a4 */
[C---:B------:R-:W-:Y:S01]  /*ac80*/  IMAD.WIDE R44, R2.reuse, 0x2, R44 ;  /* 0x00000002022c7825 */ /* 0x040fe200078e022c */
[----:B------:R0:W5:Y:S04]  /*ac90*/  LDG.E.U16 R41, desc[UR12][R4.64] ;  /* 0x0000000c04297981 */ /* 0x000168000c1e1500 */
[----:B------:R1:W5:Y:S01]  /*aca0*/  LDG.E.U16 R39, desc[UR12][R42.64] ;  /* 0x0000000c2a277981 */ /* 0x000362000c1e1500 */
[----:B------:R-:W-:-:S03]  /*acb0*/  IMAD.WIDE R46, R2, 0x2, R46 ;  /* 0x00000002022e7825 */ /* 0x000fc600078e022e */
[----:B------:R-:W5:Y:S01]  /*acc0*/  LDG.E.U16 R44, desc[UR12][R44.64] ;  /* 0x0000000c2c2c7981 */ /* 0x000f62000c1e1500 */
[----:B0-----:R-:W-:-:S03]  /*acd0*/  IMAD.WIDE R4, R2, 0x2, R70 ;  /* 0x0000000202047825 */ /* 0x001fc600078e0246 */
[----:B------:R-:W5:Y:S01]  /*ace0*/  LDG.E.U16 R46, desc[UR12][R46.64] ;  /* 0x0000000c2e2e7981 */ /* 0x000f62000c1e1500 */
[----:B-1----:R-:W-:-:S03]  /*acf0*/  IMAD.WIDE R42, R2, 0x2, R160 ;  /* 0x00000002022a7825 */ /* 0x002fc600078e02a0 */
[----:B------:R0:W5:Y:S04]  /*ad00*/  LDG.E.U16 R45, desc[UR12][R4.64] ;  /* 0x0000000c042d7981 */ /* 0x000168000c1e1500 */
[----:B------:R-:W5:Y:S04]  /*ad10*/  LDG.E.U16 R42, desc[UR12][R42.64] ;  /* 0x0000000c2a2a7981 */ /* 0x000f68000c1e1500 */
[----:B------:R1:W5:Y:S01]  /*ad20*/  LDG.E.U16 R43, desc[UR12][R56.64] ;  /* 0x0000000c382b7981 */ /* 0x000362000c1e1500 */
[----:B0-----:R-:W-:-:S05]  /*ad30*/  IMAD.WIDE R4, R2, 0x2, R66 ;  /* 0x0000000202047825 */ /* 0x001fca00078e0242 */
[----:B------:R0:W5:Y:S01]  /*ad40*/  LDG.E.U16 R66, desc[UR12][R4.64] ;  /* 0x0000000c04427981 */ /* 0x000162000c1e1500 */
[----:B-1----:R-:W-:-:S05]  /*ad50*/  IMAD.WIDE R56, R2, 0x2, R68 ;  /* 0x0000000202387825 */ /* 0x002fca00078e0244 */
[----:B------:R1:W5:Y:S01]  /*ad60*/  LDG.E.U16 R47, desc[UR12][R56.64] ;  /* 0x0000000c382f7981 */ /* 0x000362000c1e1500 */
[----:B0-----:R-:W-:-:S05]  /*ad70*/  IMAD.WIDE R4, R2, 0x2, R246 ;  /* 0x0000000202047825 */ /* 0x001fca00078e02f6 */
[----:B------:R0:W5:Y:S01]  /*ad80*/  LDG.E.U16 R69, desc[UR12][R4.64] ;  /* 0x0000000c04457981 */ /* 0x000162000c1e1500 */
[----:B-1----:R-:W-:-:S05]  /*ad90*/  IMAD.WIDE R56, R2, 0x2, R250 ;  /* 0x0000000202387825 */ /* 0x002fca00078e02fa */
[----:B------:R1:W5:Y:S01]  /*ada0*/  LDG.E.U16 R68, desc[UR12][R56.64] ;  /* 0x0000000c38447981 */ /* 0x000362000c1e1500 */
[----:B0-----:R-:W-:-:S04]  /*adb0*/  IMAD.WIDE R4, R2, 0x2, R230 ;  /* 0x0000000202047825 */ /* 0x001fc800078e02e6 */
[C---:B------:R-:W-:Y:S01]  /*adc0*/  IMAD.WIDE R58, R2.reuse, 0x2, R58 ;  /* 0x00000002023a7825 */ /* 0x040fe200078e023a */
[----:B------:R0:W5:Y:S03]  /*add0*/  LDG.E.U16 R73, desc[UR12][R4.64] ;  /* 0x0000000c04497981 */ /* 0x000166000c1e1500 */
[C---:B-1----:R-:W-:Y:S01]  /*ade0*/  IMAD.WIDE R56, R2.reuse, 0x2, R242 ;  /* 0x0000000202387825 */ /* 0x042fe200078e02f2 */
[----:B------:R-:W5:Y:S04]  /*adf0*/  LDG.E.U16 R67, desc[UR12][R58.64] ;  /* 0x0000000c3a437981 */ /* 0x000f68000c1e1500 */
[----:B------:R1:W5:Y:S01]  /*ae00*/  LDG.E.U16 R70, desc[UR12][R56.64] ;  /* 0x0000000c38467981 */ /* 0x000362000c1e1500 */
[----:B------:R-:W-:-:S04]  /*ae10*/  IMAD.WIDE R60, R2, 0x2, R60 ;  /* 0x00000002023c7825 */ /* 0x000fc800078e023c */
[C---:B0-----:R-:W-:Y:S01]  /*ae20*/  IMAD.WIDE R4, R2.reuse, 0x2, R222 ;  /* 0x0000000202047825 */ /* 0x041fe200078e02de */
        /* <DEDUP_REMOVED lines=8> */
[----:B------:R1:W5:Y:S03]  /*aeb0*/  LDG.E.U16 R72, desc[UR12][R60.64] ;  /* 0x0000000c3c487981 */ /* 0x000366000c1e1500 */
[C---:B------:R-:W-:Y:S01]  /*aec0*/  IMAD.WIDE R4, R2.reuse, 0x2, R206 ;  /* 0x0000000202047825 */ /* 0x040fe200078e02ce */
[----:B------:R1:W5:Y:S03]  /*aed0*/  LDG.E.U16 R78, desc[UR12][R56.64] ;  /* 0x0000000c384e7981 */ /* 0x000366000c1e1500 */
        /* <DEDUP_REMOVED lines=26> */
[----:B-1----:R-:W-:-:S02]  /*b080*/  IMAD.WIDE R60, R2, 0x2, R154 ;  /* 0x00000002023c7825 */ /* 0x002fc400078e029a */
[----:B------:R-:W5:Y:S02]  /*b090*/  LDG.E.U16 R58, desc[UR12][R58.64] ;  /* 0x0000000c3a3a7981 */ /* 0x000f64000c1e1500 */
[----:B------:R-:W-:Y:S02]  /*b0a0*/  IMAD.WIDE R56, R2, 0x2, R162 ;  /* 0x0000000202387825 */ /* 0x000fe400078e02a2 */
[----:B------:R-:W5:Y:S04]  /*b0b0*/  LDG.E.U16 R60, desc[UR12][R60.64] ;  /* 0x0000000c3c3c7981 */ /* 0x000f68000c1e1500 */
[----:B------:R-:W5:Y:S01]  /*b0c0*/  LDG.E.U16 R56, desc[UR12][R56.64] ;  /* 0x0000000c38387981 */ /* 0x000f62000c1e1500 */
[----:B------:R-:W-:-:S03]  /*b0d0*/  LOP3.LUT R90, R132, 0x20, RZ, 0x3c, !PT ;  /* 0x00000020845a7812 */ /* 0x000fc600078e3cff */
[----:B------:R-:W-:Y:S04]  /*b0e0*/  STS.U16 [R132+UR6+0x10000], R12 ;  /* 0x0100000c84007988 */ /* 0x000fe80008000406 */
[----:B------:R-:W-:Y:S04]  /*b0f0*/  STS.U16 [R132+UR6+0x10200], R13 ;  /* 0x0102000d84007988 */ /* 0x000fe80008000406 */
[----:B--2---:R-:W-:Y:S04]  /*b100*/  STS.U16 [R132+UR6+0x10400], R14 ;  /* 0x0104000e84007988 */ /* 0x004fe80008000406 */
[----:B----4-:R-:W-:Y:S04]  /*b110*/  STS.U16 [R132+UR6+0x10600], R15 ;  /* 0x0106000f84007988 */ /* 0x010fe80008000406 */
[----:B------:R-:W-:Y:S04]  /*b120*/  STS.U16 [R132+UR6+0x10800], R16 ;  /* 0x0108001084007988 */ /* 0x000fe80008000406 */
[----:B---3--:R-:W-:Y:S04]  /*b130*/  STS.U16 [R132+UR6+0x10a00], R17 ;  /* 0x010a001184007988 */ /* 0x008fe80008000406 */
[----:B------:R-:W-:Y:S04]  /*b140*/  STS.U16 [R132+UR6+0x10c00], R18 ;  /* 0x010c001284007988 */ /* 0x000fe80008000406 */
[----:B------:R-:W-:Y:S04]  /*b150*/  STS.U16 [R132+UR6+0x10e00], R19 ;  /* 0x010e001384007988 */ /* 0x000fe80008000406 */
[----:B------:R-:W-:Y:S04]  /*b160*/  STS.U16 [R132+UR6+0x11000], R20 ;  /* 0x0110001484007988 */ /* 0x000fe80008000406 */
[----:B-----5:R-:W-:Y:S04]  /*b170*/  STS.U16 [R132+UR6+0x11200], R21 ;  /* 0x0112001584007988 */ /* 0x020fe80008000406 */
        /* <DEDUP_REMOVED lines=25> */
[----:B------:R-:W-:Y:S01]  /*b310*/  STS.U16 [R90+UR6+0x10700], R47 ;  /* 0x0107002f5a007988 */ /* 0x000fe20008000406 */
[----:B0-----:R-:W-:-:S02]  /*b320*/  F2FP.BF16.F32.PACK_AB R4, R65, R64 ;  /* 0x000000404104723e */ /* 0x001fc400000010ff */
[----:B------:R-:W-:Y:S02]  /*b330*/  F2FP.BF16.F32.PACK_AB R5, R63, R62 ;  /* 0x0000003e3f05723e */ /* 0x000fe400000010ff */
[----:B------:R-:W-:Y:S02]  /*b340*/  F2FP.BF16.F32.PACK_AB R6, R55, R6 ;  /* 0x000000063706723e */ /* 0x000fe400000010ff */
[----:B------:R-:W-:Y:S02]  /*b350*/  F2FP.BF16.F32.PACK_AB R7, R54, R7 ;  /* 0x000000073607723e */ /* 0x000fe400000010ff */
[----:B------:R-:W-:Y:S02]  /*b360*/  F2FP.BF16.F32.PACK_AB R8, R53, R8 ;  /* 0x000000083508723e */ /* 0x000fe400000010ff */
[----:B------:R-:W-:Y:S01]  /*b370*/  F2FP.BF16.F32.PACK_AB R9, R52, R9 ;  /* 0x000000093409723e */ /* 0x000fe200000010ff */
        /* <DEDUP_REMOVED lines=20> */
[----:B------:R-:W-:-:S03]  /*b4c0*/  F2FP.BF16.F32.PACK_AB R10, R51, R10 ;  /* 0x0000000a330a723e */ /* 0x000fc600000010ff */
[----:B------:R-:W-:Y:S01]  /*b4d0*/  STS.U16 [R90+UR6+0x13100], R85 ;  /* 0x013100555a007988 */ /* 0x000fe20008000406 */
[----:B------:R-:W-:-:S03]  /*b4e0*/  F2FP.BF16.F32.PACK_AB R11, R50, R11 ;  /* 0x0000000b320b723e */ /* 0x000fc600000010ff */
[----:B------:R-:W-:Y:S04]  /*b4f0*/  STS.U16 [R90+UR6+0x13300], R86 ;  /* 0x013300565a007988 */ /* 0x000fe80008000406 */
[----:B------:R-:W-:Y:S04]  /*b500*/  STS.U16 [R90+UR6+0x13500], R87 ;  /* 0x013500575a007988 */ /* 0x000fe80008000406 */
[----:B------:R-:W-:Y:S01]  /*b510*/  STS.U16 [R90+UR6+0x13700], R88 ;  /* 0x013700585a007988 */ /* 0x000fe20008000406 */
[----:B------:R-:W-:-:S03]  /*b520*/  FADD R0, -R133, R0 ;  /* 0x0000000085007221 */ /* 0x000fc60000000100 */
[----:B------:R-:W-:Y:S04]  /*b530*/  STS.U16 [R90+UR6+0x13900], R89 ;  /* 0x013900595a007988 */ /* 0x000fe80008000406 */
[----:B------:R-:W-:Y:S01]  /*b540*/  STS.U16 [R90+UR6+0x13b00], R56 ;  /* 0x013b00385a007988 */ /* 0x000fe20008000406 */
[----:B------:R-:W-:-:S03]  /*b550*/  FADD R146, R146, R49 ;  /* 0x0000003192927221 */ /* 0x000fc60000000000 */
[----:B------:R-:W-:Y:S01]  /*b560*/  STS.U16 [R90+UR6+0x13d00], R58 ;  /* 0x013d003a5a007988 */ /* 0x000fe20008000406 */
[----:B------:R-:W-:Y:S01]  /*b570*/  STTM.16dp32bit_t0_t15.x8 tmem[UR8+0x100], R4 ;  /* 0x00010004000079ed */ /* 0x000fe20008980008 */
[----:B------:R-:W-:Y:S02]  /*b580*/  STTM.16dp32bit_t16_t31.x8 tmem[UR8+0x108], R4 ;  /* 0x00010804000079ed */ /* 0x000fe400089a0008 */
[----:B------:R0:W-:Y:S01]  /*b590*/  STS.U16 [R90+UR6+0x13f00], R60 ;  /* 0x013f003c5a007988 */ /* 0x0001e20008000406 */
[----:B------:R-:W-:Y:S01]  /*b5a0*/  FMUL R0, R0, 1.4426950216293334961 ;  /* 0x3fb8aa3b00007820 */ /* 0x000fe20000400000 */
[----:B------:R-:W1:Y:S02]  /*b5b0*/  FENCE.VIEW.ASYNC.T ;  /* 0x00000000000073c6 */ /* 0x000e640000000200 */
[----:B-1----:R-:W-:Y:S06]  /*b5c0*/  BAR.SYNC.DEFER_BLOCKING 0x0 ;  /* 0x0000000000007b1d */ /* 0x002fec0000010000 */
[----:B0-----:R-:W-:Y:S01]  /*b5d0*/  LDTM.16dp32bit_t0_t15.x128 R4, tmem[UR8] ;  /* 0x00000008000479ee */ /* 0x001fe20008b80000 */
[----:B------:R-:W0:Y:S01]  /*b5e0*/  LDTM.16dp32bit_t16_t31.x128 R4, tmem[UR8+0x80] ;  /* 0x00008008000479ee */ /* 0x000e220008ba0000 */
[----:B------:R-:W0:Y:S01]  /*b5f0*/  MUFU.EX2 R0, R0 ;  /* 0x0000000000007308 */ /* 0x000e220000000800 */
[----:B------:R-:W-:Y:S01]  /*b600*/  NOP ;  /* 0x0000000000007918 */ /* 0x000fe20000000000 */
[C---:B0-----:R-:W-:Y:S01]  /*b610*/  FMUL R4, R0.reuse, R4 ;  /* 0x0000000400047220 */ /* 0x041fe20000400000 */
        /* <DEDUP_REMOVED lines=128> */
[----:B------:R0:W-:Y:S01]  /*be20*/  STTM.16dp32bit_t16_t31.x128 tmem[UR8+0x80], R4 ;  /* 0x00008004000079ed */ /* 0x0001e20008ba0008 */
[----:B------:R-:W1:Y:S02]  /*be30*/  FENCE.VIEW.ASYNC.T ;  /* 0x00000000000073c6 */ /* 0x000e640000000200 */
[----:B-1----:R-:W-:Y:S06]  /*be40*/  BAR.SYNC.DEFER_BLOCKING 0x0 ;  /* 0x0000000000007b1d */ /* 0x002fec0000010000 */
[----:B------:R1:W-:Y:S06]  /*be50*/  MEMBAR.ALL.CTA ;  /* 0x0000000000007992 */ /* 0x0003ec0000008000 */
[----:B-1----:R-:W1:Y:S01]  /*be60*/  FENCE.VIEW.ASYNC.S ;  /* 0x00000000000073c6 */ /* 0x002e620000000000 */
[----:B------:R-:W-:Y:S01]  /*be70*/  LEA R252, R140, UR6, 0x3 ;  /* 0x000000068cfc7c11 */ /* 0x000fe2000f8e18ff */
[----:B------:R-:W-:-:S03]  /*be80*/  IMAD.MOV.U32 R147, RZ, RZ, R141 ;  /* 0x000000ffff937224 */ /* 0x000fc600078e008d */
[----:B------:R-:W-:Y:S01]  /*be90*/  IADD3 R252, PT, PT, R252, 0x14000, RZ ;  /* 0x00014000fcfc7810 */ /* 0x000fe20007ffe0ff */
[----:B-1----:R-:W-:Y:S06]  /*bea0*/  BAR.SYNC.DEFER_BLOCKING 0x0 ;  /* 0x0000000000007b1d */ /* 0x002fec0000010000 */
[----:B------:R-:W-:Y:S05]  /*beb0*/  BRA.U UP2, `(.L_x_19) ;  /* 0x0000000102407547 */ /* 0x000fea000b800000 */
[----:B------:R-:W-:Y:S01]  /*bec0*/  ELECT P0, URZ, PT ;  /* 0x0000000000ff782f */ /* 0x000fe20003800000 */
[----:B0-----:R-:W-:Y:S01]  /*bed0*/  IMAD.MOV.U32 R4, RZ, RZ, R252 ;  /* 0x000000ffff047224 */ /* 0x001fe200078e00fc */
[----:B------:R-:W-:Y:S01]  /*bee0*/  UIADD3 UR73, UPT, UPT, UR7, 0x108, URZ ;  /* 0x0000010807497890 */ /* 0x000fe2000fffe0ff */
[----:B------:R-:W-:Y:S01]  /*bef0*/  IMAD.MOV.U32 R5, RZ, RZ, RZ ;  /* 0x000000ffff057224 */ /* 0x000fe200078e00ff */
[----:B------:R-:W-:Y:S01]  /*bf00*/  UMOV UR68, 0x0 ;  /* 0x0000000000447882 */ /* 0x000fe20000000000 */
[----:B------:R-:W-:Y:S01]  /*bf10*/  UMOV UR69, 0x4400490 ;  /* 0x0440049000457882 */ /* 0x000fe20000000000 */
[----:B------:R-:W-:Y:S01]  /*bf20*/  UMOV UR70, UR4 ;  /* 0x0000000400467c82 */ /* 0x000fe20008000000 */
[----:B------:R-:W-:Y:S01]  /*bf30*/  UMOV UR71, 0x80004020 ;  /* 0x8000402000477882 */ /* 0x000fe20000000000 */
[----:B------:R-:W-:Y:S01]  /*bf40*/  UMOV UR74, 0x0 ;  /* 0x00000000004a7882 */ /* 0x000fe20000000000 */
[----:B------:R-:W-:Y:S01]  /*bf50*/  UMOV UR75, 0x4400490 ;  /* 0x04400490004b7882 */ /* 0x000fe20000000000 */
[----:B------:R1:W-:Y:S01]  /*bf60*/  UTCHMMA tmem[UR10], gdesc[UR70], tmem[UR7], tmem[UR68], idesc[UR69], UPT ;  /* 0x00ff44460a0079ea */ /* 0x0003e2000b800007 */
[----:B------:R1:W-:Y:S02]  /*bf70*/  UTCHMMA tmem[UR73], gdesc[UR46], tmem[UR7], tmem[UR74], idesc[UR75], UPT ;  /* 0x00ff4a2e490079ea */ /* 0x0003e4000b800007 */
[----:B------:R-:W-:-:S04]  /*bf80*/  @P0 MOV R4, R4 ;  /* 0x0000000400040202 */ /* 0x000fc80000000f00 */
[----:B------:R-:W-:-:S13]  /*bf90*/  @P0 R2UR UR76, R4 ;  /* 0x00000000044c02ca */ /* 0x000fda00000e0000 */
[----:B------:R1:W-:Y:S01]  /*bfa0*/  UTCBAR [UR76], URZ ;  /* 0x000000ff4c0073e9 */ /* 0x0003e200080000ff */
[----:B------:R-:W-:Y:S01]  /*bfb0*/  NOP ;  /* 0x0000000000007918 */ /* 0x000fe20000000000 */
.L_x_19:
[----:B------:R-:W-:Y:S01]  /*bfc0*/  FFMA R145, R0, R145, R146 ;  /* 0x0000009100917223 */ /* 0x000fe20000000092 */
[----:B0-----:R-:W0:Y:S01]  /*bfd0*/  LDC R4, c[0x0][0x3c4] ;  /* 0x0000f100ff047b82 */ /* 0x001e220000000800 */
[----:B------:R-:W-:Y:S01]  /*bfe0*/  IADD3 R134, P0, PT, R134, 0x20, RZ ;  /* 0x0000002086867810 */ /* 0x000fe20007f1e0ff */
[----:B------:R-:W-:Y:S01]  /*bff0*/  VIADD R140, R140, 0x1 ;  /* 0x000000018c8c7836 */ /* 0x000fe20000000000 */
[----:B------:R-:W-:Y:S02]  /*c000*/  MOV R20, R147 ;  /* 0x0000009300147202 */ /* 0x000fe40000000f00 */
[----:B------:R-:W-:Y:S02]  /*c010*/  IADD3.X R135, PT, PT, RZ, R135, RZ, P0, !PT ;  /* 0x00000087ff877210 */ /* 0x000fe400007fe4ff */
[----:B------:R-:W-:Y:S01]  /*c020*/  ISETP.GE.U32.AND P0, PT, R134, R144, PT ;  /* 0x000000908600720c */ /* 0x000fe20003f06070 */
[----:B------:R-:W2:Y:S01]  /*c030*/  LDC R0, c[0x0][0x3d4] ;  /* 0x0000f500ff007b82 */ /* 0x000ea20000000800 */
[----:B------:R-:W-:-:S02]  /*c040*/  ISETP.GT.AND P1, PT, R140, 0x1, PT ;  /* 0x000000018c00780c */ /* 0x000fc40003f24270 */
[----:B------:R-:W-:Y:S02]  /*c050*/  ISETP.GE.U32.AND.EX P0, PT, R135, RZ, PT, P0 ;  /* 0x000000ff8700720c */ /* 0x000fe40003f06100 */
[----:B------:R-:W-:Y:S02]  /*c060*/  SEL R140, R140, RZ, !P1 ;  /* 0x000000ff8c8c7207 */ /* 0x000fe40004800000 */
[----:B--2---:R-:W-:-:S05]  /*c070*/  SHF.L.U32 R0, R0, 0x5, RZ ;  /* 0x0000000500007819 */ /* 0x004fca00000006ff */
[----:B------:R-:W-:Y:S02]  /*c080*/  IMAD.IADD R2, R0, 0x1, R2 ;  /* 0x0000000100027824 */ /* 0x000fe400078e0202 */
[----:B0-----:R-:W-:-:S04]  /*c090*/  IMAD.SHL.U32 R0, R4, 0x20, RZ ;  /* 0x0000002004007824 */ /* 0x001fc800078e00ff */
[----:B------:R-:W-:Y:S01]  /*c0a0*/  IMAD.IADD R3, R0, 0x1, R3 ;  /* 0x0000000100037824 */ /* 0x000fe200078e0203 */
[----:B------:R-:W-:-:S04]  /*c0b0*/  SEL R0, RZ, 0x1, !P1 ;  /* 0x00000001ff007807 */ /* 0x000fc80004800000 */
[----:B------:R-:W-:Y:S01]  /*c0c0*/  LOP3.LUT R141, R141, R0, RZ, 0x3c, !PT ;  /* 0x000000008d8d7212 */ /* 0x000fe200078e3cff */
[----:B------:R-:W-:Y:S01]  /*c0d0*/  IMAD.MOV.U32 R0, RZ, RZ, R133 ;  /* 0x000000ffff007224 */ /* 0x000fe200078e0085 */
[----:B------:R-:W-:Y:S06]  /*c0e0*/  @!P0 BRA `(.L_x_20) ;  /* 0xffffffc400b88947 */ /* 0x000fec000383ffff */
[----:B------:R-:W0:Y:S01]  /*c0f0*/  S2R R4, SR_CTAID.X ;  /* 0x0000000000047919 */ /* 0x000e220000002500 */
[----:B------:R-:W-:Y:S02]  /*c100*/  IMAD.MOV.U32 R0, RZ, RZ, R133 ;  /* 0x000000ffff007224 */ /* 0x000fe400078e0085 */
[----:B0-----:R-:W-:-:S05]  /*c110*/  IMAD.SHL.U32 R4, R4, 0x40, RZ ;  /* 0x0000004004047824 */ /* 0x001fca00078e00ff */
[----:B------:R-:W-:-:S04]  /*c120*/  IADD3 R4, PT, PT, R4, 0x40, RZ ;  /* 0x0000004004047810 */ /* 0x000fc80007ffe0ff */
[----:B------:R-:W-:-:S13]  /*c130*/  ISETP.GE.AND P0, PT, R4, 0x1, PT ;  /* 0x000000010400780c */ /* 0x000fda0003f06270 */
[----:B------:R-:W-:Y:S05]  /*c140*/  @!P0 BRA `(.L_x_15) ;  /* 0x0000000000108947 */ /* 0x000fea0003800000 */
[----:B------:R-:W-:-:S04]  /*c150*/  IMAD.U32 R147, R147, -0x80000000, RZ ;  /* 0x8000000093937824 */ /* 0x000fc800078e00ff */
[----:B------:R-:W0:Y:S02]  /*c160*/  SYNCS.PHASECHK.TRANS64.TRYWAIT P0, [R252+URZ], R147 ;  /* 0x00000093fc0075a7 */ /* 0x000e2400080011ff */
[----:B0-----:R-:W-:Y:S05]  /*c170*/  @!P0 BRA `(.L_x_21) ;  /* 0x0000004c000c8947 */ /* 0x001fea0003800000 */
.L_x_27:
[----:B------:R-:W-:-:S07]  /*c180*/  MOV R0, R133 ;  /* 0x0000008500007202 */ /* 0x000fce0000000f00 */
.L_x_15:
[C---:B------:R-:W-:Y:S01]  /*c190*/  FMUL R134, R145.reuse, 8388608 ;  /* 0x4b00000091867820 */ /* 0x040fe20000400000 */
[C---:B------:R-:W-:Y:S01]  /*c1a0*/  FSETP.GEU.AND P0, PT, R145.reuse, 1.175494350822287508e-38, PT ;  /* 0x008000009100780b */ /* 0x040fe20003f0e000 */
[----:B0-2---:R-:W-:Y:S01]  /*c1b0*/  HFMA2 R5, -RZ, RZ, 1.443359375, -0.2030029296875 ;  /* 0x3dc6b27fff057431 */ /* 0x005fe200000001ff */
[----:B------:R-:W0:Y:S01]  /*c1c0*/  S2R R4, SR_TID.X ;  /* 0x0000000000047919 */ /* 0x000e220000002100 */
[----:B------:R-:W-:Y:S01]  /*c1d0*/  BAR.SYNC.DEFER_BLOCKING 0x0 ;  /* 0x0000000000007b1d */ /* 0x000fe20000010000 */
[----:B------:R-:W-:Y:S02]  /*c1e0*/  FSEL R134, R134, R145, !P0 ;  /* 0x0000009186867208 */ /* 0x000fe40004000000 */
[----:B------:R-:W-:Y:S02]  /*c1f0*/  FSETP.GEU.AND P2, PT, |R145|, 1.175494350822287508e-38, PT ;  /* 0x008000009100780b */ /* 0x000fe40003f4e200 */
[C---:B------:R-:W-:Y:S01]  /*c200*/  ISETP.GE.U32.AND P1, PT, R134.reuse, 0x7f800000, PT ;  /* 0x7f8000008600780c */ /* 0x040fe20003f26070 */
[----:B------:R-:W-:-:S02]  /*c210*/  VIADD R2, R134, 0xc0cafb0d ;  /* 0xc0cafb0d86027836 */ /* 0x000fc40000000000 */
[----:B------:R-:W2:Y:S01]  /*c220*/  S2UR UR9, SR_CTAID.Y ;  /* 0x00000000000979c3 */ /* 0x000ea20000002600 */
[----:B------:R-:W3:Y:S01]  /*c230*/  S2R R157, SR_TID.X ;  /* 0x00000000009d7919 */ /* 0x000ee20000002100 */
[----:B------:R-:W2:Y:S01]  /*c240*/  LDCU.64 UR4, c[0x0][0x3e0] ;  /* 0x00007c00ff0477ac */ /* 0x000ea20008000a00 */
[----:B------:R-:W-:Y:S01]  /*c250*/  LOP3.LUT R3, R2, 0xff800000, RZ, 0xc0, !PT ;  /* 0xff80000002037812 */ /* 0x000fe200078ec0ff */
[----:B------:R-:W4:Y:S04]  /*c260*/  S2R R236, SR_CTAID.X ;  /* 0x0000000000ec7919 */ /* 0x000f280000002500 */
[----:B------:R-:W-:Y:S01]  /*c270*/  IMAD.IADD R2, R134, 0x1, -R3 ;  /* 0x0000000186027824 */ /* 0x000fe200078e0a03 */
[----:B------:R-:W-:-:S03]  /*c280*/  I2FP.F32.S32 R3, R3 ;  /* 0x0000000300037245 */ /* 0x000fc60000201400 */
[----:B------:R-:W-:Y:S01]  /*c290*/  FADD R132, R2, -1 ;  /* 0xbf80000002847421 */ /* 0x000fe20000000000 */
[----:B------:R-:W-:Y:S02]  /*c2a0*/  FSEL R2, RZ, -23, P0 ;  /* 0xc1b80000ff027808 */ /* 0x000fe40000000000 */
[----:B------:R-:W-:Y:S01]  /*c2b0*/  FSETP.GT.AND P0, PT, |R145|, 8.50705917302346158658e+37, PT ;  /* 0x7e8000009100780b */ /* 0x000fe20003f04200 */
[C---:B------:R-:W-:Y:S01]  /*c2c0*/  FFMA.FTZ R5, R132.reuse, R5, -0.16845393180847167969 ;  /* 0xbe2c7f3084057423 */ /* 0x040fe20000010005 */
[----:B------:R-:W5:Y:S02]  /*c2d0*/  @!P5 SYNCS.CCTL.IV [UR6+0x14000] ;  /* 0x01400000ff00d9b1 */ /* 0x000f640008000006 */
[----:B-----5:R-:W-:Y:S01]  /*c2e0*/  BAR.SYNC.DEFER_BLOCKING 0x0 ;  /* 0x0000000000007b1d */ /* 0x020fe20000010000 */
[----:B------:R-:W-:Y:S01]  /*c2f0*/  FFMA.FTZ R5, R132, R5, 0.1716887056827545166 ;  /* 0x3e2fcf2a84057423 */ /* 0x000fe20000010005 */
[----:B0-----:R-:W-:Y:S01]  /*c300*/  LOP3.LUT R4, R4, 0x10, RZ, 0xc0, !PT ;  /* 0x0000001004047812 */ /* 0x001fe200078ec0ff */
[----:B--2---:R-:W-:-:S02]  /*c310*/  UIMAD UR4, UR9, UR4, URZ ;  /* 0x00000004090472a4 */ /* 0x004fc4000f8e02ff */
[----:B------:R-:W-:Y:S01]  /*c320*/  FFMA.FTZ R5, R132, R5, -0.17900948226451873779 ;  /* 0xbe374e4384057423 */ /* 0x000fe20000010005 */
[----:B------:R-:W-:-:S03]  /*c330*/  LEA R135, R4, UR6, 0x7 ;  /* 0x0000000604877c11 */ /* 0x000fc6000f8e38ff */
[----:B------:R-:W-:Y:S01]  /*c340*/  FFMA.FTZ R5, R132, R5, 0.20512372255325317383 ;  /* 0x3e520bf484057423 */ /* 0x000fe20000010005 */
[----:B------:R-:W-:-:S03]  /*c350*/  @P0 FMUL R145, R145, 0.25 ;  /* 0x3e80000091910820 */ /* 0x000fc60000400000 */
[C---:B------:R-:W-:Y:S01]  /*c360*/  FFMA.FTZ R5, R132.reuse, R5, -0.24046532809734344482 ;  /* 0xbe763c8b84057423 */ /* 0x040fe20000010005 */
[----:B---3--:R-:W-:Y:S01]  /*c370*/  LOP3.LUT R138, R157, 0xf, RZ, 0xc0, !PT ;  /* 0x0000000f9d8a7812 */ /* 0x008fe200078ec0ff */
[----:B------:R-:W-:Y:S01]  /*c380*/  @!P2 FMUL R145, R145, 16777216 ;  /* 0x4b8000009191a820 */ /* 0x000fe20000400000 */
[----:B------:R-:W-:Y:S01]  /*c390*/  SHF.R.U32.HI R136, RZ, 0x2, R157 ;  /* 0x00000002ff887819 */ /* 0x000fe2000001169d */
[----:B------:R-:W-:Y:S01]  /*c3a0*/  FFMA.FTZ R5, R132, R5, 0.28857114911079406738 ;  /* 0x3e93bf9984057423 */ /* 0x000fe20000010005 */
[----:B----4-:R-:W-:Y:S02]  /*c3b0*/  IMAD.SHL.U32 R236, R236, 0x40, RZ ;  /* 0x00000040ecec7824 */ /* 0x010fe400078e00ff */
[----:B------:R-:W-:Y:S02]  /*c3c0*/  IMAD R137, R138, 0x10, R135 ;  /* 0x000000108a897824 */ /* 0x000fe400078e0287 */
[----:B------:R-:W-:Y:S01]  /*c3d0*/  FFMA.FTZ R133, R132, R5, -0.36067417263984680176 ;  /* 0xbeb8aa4984857423 */ /* 0x000fe20000010005 */
[----:B------:R-:W-:Y:S01]  /*c3e0*/  LOP3.LUT R136, R136, 0x18, RZ, 0xc0, !PT ;  /* 0x0000001888887812 */ /* 0x000fe200078ec0ff */
[----:B------:R-:W-:Y:S01]  /*c3f0*/  LDTM.16dp32bit_t0_t15.x128 R4, tmem[UR8] ;  /* 0x00000008000479ee */ /* 0x000fe20008b80000 */
[----:B------:R-:W0:Y:S01]  /*c400*/  LDTM.16dp32bit_t16_t31.x128 R4, tmem[UR8+0x80] ;  /* 0x00008008000479ee */ /* 0x000e220008ba0000 */
[----:B------:R-:W-:Y:S01]  /*c410*/  LOP3.LUT R138, R157, 0x60, RZ, 0xc0, !PT ;  /* 0x000000609d8a7812 */ /* 0x000fe200078ec0ff */
[----:B------:R-:W-:Y:S01]  /*c420*/  FFMA.FTZ R133, R132, R133, 0.48089820146560668945 ;  /* 0x3ef6384a84857423 */ /* 0x000fe20000010085 */
[----:B------:R-:W2:Y:S01]  /*c430*/  @!P5 SYNCS.CCTL.IV [UR6+0x14008] ;  /* 0x01400800ff00d9b1 */ /* 0x000ea20008000006 */
[----:B------:R-:W-:Y:S01]  /*c440*/  NOP ;  /* 0x0000000000007918 */ /* 0x000fe20000000000 */
[--C-:B------:R-:W-:Y:S01]  /*c450*/  LOP3.LUT R236, R236, 0x3f, R157.reuse, 0xf8, !PT ;  /* 0x0000003fecec7812 */ /* 0x100fe200078ef89d */
[----:B------:R-:W-:Y:S01]  /*c460*/  FFMA.FTZ R135, R132, R133, -0.72134751081466674805 ;  /* 0xbf38aa3b84877423 */ /* 0x000fe20000010085 */
[----:B------:R-:W-:Y:S01]  /*c470*/  FFMA.FTZ R133, R3, 1.1920928955078125e-07, R2 ;  /* 0x3400000003857823 */ /* 0x000fe20000010002 */
[----:B------:R-:W-:Y:S01]  /*c480*/  LOP3.LUT R3, R136, 0x1f, R157, 0xf8, !PT ;  /* 0x0000001f88037812 */ /* 0x000fe200078ef89d */
[----:B------:R-:W-:-:S02]  /*c490*/  IMAD.SHL.U32 R2, R157, 0x10, RZ ;  /* 0x000000109d027824 */ /* 0x000fc400078e00ff */
[C---:B------:R-:W-:Y:S01]  /*c4a0*/  FMUL R135, R132.reuse, R135 ;  /* 0x0000008784877220 */ /* 0x040fe20000400000 */
[----:B------:R-:W-:Y:S01]  /*c4b0*/  USHF.L.U32 UR8, UR4, 0x1, URZ ;  /* 0x0000000104087899 */ /* 0x000fe200080006ff */
[C---:B------:R-:W-:Y:S02]  /*c4c0*/  SHF.L.U32 R136, R3.reuse, 0x3, RZ ;  /* 0x0000000303887819 */ /* 0x040fe400000006ff */
[----:B------:R-:W-:Y:S01]  /*c4d0*/  FMUL R135, R132, R135 ;  /* 0x0000008784877220 */ /* 0x000fe20000400000 */
[----:B------:R-:W-:Y:S02]  /*c4e0*/  LOP3.LUT R2, R2, 0x30, RZ, 0xc0, !PT ;  /* 0x0000003002027812 */ /* 0x000fe400078ec0ff */
[----:B------:R-:W-:Y:S01]  /*c4f0*/  LOP3.LUT R139, R136, 0xc0, RZ, 0xc0, !PT ;  /* 0x000000c0888b7812 */ /* 0x000fe200078ec0ff */
[----:B------:R-:W-:Y:S01]  /*c500*/  FFMA.FTZ R136, R132, 1.4426950216293334961, R135 ;  /* 0x3fb8aa3b84887823 */ /* 0x000fe20000010087 */
[----:B------:R-:W-:Y:S01]  /*c510*/  IMAD R132, R138, 0x8, R137 ;  /* 0x000000088a847824 */ /* 0x000fe200078e0289 */
[----:B------:R-:W-:Y:S01]  /*c520*/  SHF.L.U32 R3, R3, 0x4, RZ ;  /* 0x0000000403037819 */ /* 0x000fe200000006ff */
[----:B------:R-:W-:-:S02]  /*c530*/  @P1 IMAD.MOV.U32 R135, RZ, RZ, 0x7f800000 ;  /* 0x7f800000ff871424 */ /* 0x000fc400078e00ff */
[----:B------:R-:W-:Y:S01]  /*c540*/  FADD R133, R133, R136 ;  /* 0x0000008885857221 */ /* 0x000fe20000000000 */
[----:B------:R-:W-:Y:S01]  /*c550*/  IADD3 R2, PT, PT, R139, UR6, R2 ;  /* 0x000000068b027c10 */ /* 0x000fe2000fffe002 */
[----:B------:R-:W3:Y:S01]  /*c560*/  MUFU.RCP R136, R145 ;  /* 0x0000009100887308 */ /* 0x000ee20000001000 */
[----:B0-----:R-:W-:Y:S01]  /*c570*/  @P0 FMUL R6, R6, 0.25 ;  /* 0x3e80000006060820 */ /* 0x001fe20000400000 */
[----:B------:R-:W-:Y:S01]  /*c580*/  @P0 FMUL R5, R5, 0.25 ;  /* 0x3e80000005050820 */ /* 0x000fe20000400000 */
        /* <DEDUP_REMOVED lines=14> */
[----:B------:R-:W-:Y:S01]  /*c670*/  @!P2 FMUL R6, R6, 16777216 ;  /* 0x4b8000000606a820 */ /* 0x000fe20000400000 */
        /* <DEDUP_REMOVED lines=15> */
[C---:B---3--:R-:W-:Y:S01]  /*c770*/  FMUL R137, R136.reuse, R6 ;  /* 0x0000000688897220 */ /* 0x048fe20000400000 */
        /* <DEDUP_REMOVED lines=14> */
[----:B------:R-:W-:Y:S01]  /*c860*/  FMUL R140, R136, R19 ;  /* 0x00000013888c7220 */ /* 0x000fe20000400000 */
[----:B------:R-:W-:Y:S01]  /*c870*/  F2FP.BF16.F32.PACK_AB R8, R6, R5 ;  /* 0x000000050608723e */ /* 0x000fe200000010ff */
[----:B------:R-:W-:Y:S01]  /*c880*/  @P0 FMUL R48, R48, 0.25 ;  /* 0x3e80000030300820 */ /* 0x000fe20000400000 */
[----:B------:R-:W-:Y:S01]  /*c890*/  F2FP.BF16.F32.PACK_AB R5, R10, R7 ;  /* 0x000000070a05723e */ /* 0x000fe200000010ff */
[----:B------:R-:W-:Y:S01]  /*c8a0*/  @P0 FMUL R91, R91, 0.25 ;  /* 0x3e8000005b5b0820 */ /* 0x000fe20000400000 */
[----:B------:R-:W-:Y:S01]  /*c8b0*/  F2FP.BF16.F32.PACK_AB R6, R11, R12 ;  /* 0x0000000c0b06723e */ /* 0x000fe200000010ff */
[----:B------:R-:W-:Y:S01]  /*c8c0*/  @!P2 FMUL R48, R48, 16777216 ;  /* 0x4b8000003030a820 */ /* 0x000fe20000400000 */
[----:B------:R-:W-:Y:S01]  /*c8d0*/  F2FP.BF16.F32.PACK_AB R4, R137, R4 ;  /* 0x000000048904723e */ /* 0x000fe200000010ff */
[----:B------:R-:W-:Y:S01]  /*c8e0*/  @P0 FMUL R20, R20, 0.25 ;  /* 0x3e80000014140820 */ /* 0x000fe20000400000 */
        /* <DEDUP_REMOVED lines=8> */
[----:B------:R-:W-:Y:S01]  /*c970*/  @P0 FMUL R25, R25, 0.25 ;  /* 0x3e80000019190820 */ /* 0x000fe20000400000 */
[----:B--2---:R-:W-:Y:S01]  /*c980*/  STS.128 [R132], R4 ;  /* 0x0000000484007388 */ /* 0x004fe20000000c00 */
[----:B------:R-:W-:Y:S01]  /*c990*/  @P0 FMUL R26, R26, 0.25 ;  /* 0x3e8000001a1a0820 */ /* 0x000fe20000400000 */
[----:B------:R-:W-:Y:S01]  /*c9a0*/  @P0 FMUL R27, R27, 0.25 ;  /* 0x3e8000001b1b0820 */ /* 0x000fe20000400000 */
[----:B------:R-:W-:Y:S01]  /*c9b0*/  @P0 FMUL R28, R28, 0.25 ;  /* 0x3e8000001c1c0820 */ /* 0x000fe20000400000 */
[----:B------:R-:W-:Y:S01]  /*c9c0*/  STS.128 [R132+0x400], R8 ;  /* 0x0004000884007388 */ /* 0x000fe20000000c00 */
        /* <DEDUP_REMOVED lines=102> */
[C---:B------:R-:W-:Y:S01]  /*d030*/  @P1 FFMA.FTZ R133, R134.reuse, R135, +INF ;  /* 0x7f80000086851423 */ /* 0x040fe20000010087 */
[----:B------:R-:W-:Y:S01]  /*d040*/  FSETP.NEU.AND P0, PT, R134, RZ, PT ;  /* 0x000000ff8600720b */ /* 0x000fe20003f0d000 */
[C---:B------:R-:W-:Y:S01]  /*d050*/  FMUL R151, R136.reuse, R48 ;  /* 0x0000003088977220 */ /* 0x040fe20000400000 */
[----:B------:R-:W-:Y:S01]  /*d060*/  FMUL R48, R136, R91 ;  /* 0x0000005b88307220 */ /* 0x000fe20000400000 */
[----:B------:R-:W-:Y:S01]  /*d070*/  @!P2 FMUL R51, R51, 16777216 ;  /* 0x4b8000003333a820 */ /* 0x000fe20000400000 */
[----:B------:R-:W-:Y:S01]  /*d080*/  FSEL R91, R133, -INF , P0 ;  /* 0xff800000855b7808 */ /* 0x000fe20000000000 */
[----:B------:R-:W-:Y:S01]  /*d090*/  @!P2 FMUL R78, R78, 16777216 ;  /* 0x4b8000004e4ea820 */ /* 0x000fe20000400000 */
[----:B------:R-:W-:Y:S01]  /*d0a0*/  @!P2 FMUL R20, R20, 16777216 ;  /* 0x4b8000001414a820 */ /* 0x000fe20000400000 */
[C---:B------:R-:W-:Y:S01]  /*d0b0*/  FMUL R162, R136.reuse, R51 ;  /* 0x0000003388a27220 */ /* 0x040fe20000400000 */
[----:B------:R-:W-:Y:S01]  /*d0c0*/  @!P2 FMUL R21, R21, 16777216 ;  /* 0x4b8000001515a820 */ /* 0x000fe20000400000 */
[----:B------:R-:W-:Y:S01]  /*d0d0*/  FFMA R91, R91, 0.69314718246459960938, R0 ;  /* 0x3f3172185b5b7823 */ /* 0x000fe20000000000 */
[----:B------:R-:W-:Y:S01]  /*d0e0*/  BAR.SYNC.DEFER_BLOCKING 0x0 ;  /* 0x0000000000007b1d */ /* 0x000fe20000010000 */
[----:B------:R-:W-:Y:S01]  /*d0f0*/  LOP3.LUT R0, R157, 0x7f, RZ, 0xc0, !PT ;  /* 0x0000007f9d007812 */ /* 0x000fe200078ec0ff */
[----:B------:R-:W-:Y:S01]  /*d100*/  FMUL R51, R136, R78 ;  /* 0x0000004e88337220 */ /* 0x000fe20000400000 */
[----:B------:R-:W-:Y:S01]  /*d110*/  @!P2 FMUL R22, R22, 16777216 ;  /* 0x4b8000001616a820 */ /* 0x000fe20000400000 */
[----:B------:R-:W-:Y:S01]  /*d120*/  @!P2 FMUL R23, R23, 16777216 ;  /* 0x4b8000001717a820 */ /* 0x000fe20000400000 */
[----:B------:R-:W-:Y:S01]  /*d130*/  LEA R78, R0, UR6, 0x4 ;  /* 0x00000006004e7c11 */ /* 0x000fe2000f8e20ff */
        /* <DEDUP_REMOVED lines=12> */
[C---:B------:R-:W-:Y:S01]  /*d200*/  FMUL R18, R136.reuse, R20 ;  /* 0x0000001488127220 */ /* 0x040fe20000400000 */
[C---:B------:R-:W-:Y:S01]  /*d210*/  FMUL R15, R136.reuse, R21 ;  /* 0x00000015880f7220 */ /* 0x040fe20000400000 */
[C---:B------:R-:W-:Y:S01]  /*d220*/  FMUL R141, R136.reuse, R22 ;  /* 0x00000016888d7220 */ /* 0x040fe20000400000 */
[C---:B------:R-:W-:Y:S01]  /*d230*/  FMUL R142, R136.reuse, R23 ;  /* 0x00000017888e7220 */ /* 0x040fe20000400000 */
[C---:B------:R-:W-:Y:S01]  /*d240*/  FMUL R19, R136.reuse, R24 ;  /* 0x0000001888137220 */ /* 0x040fe20000400000 */
[C---:B------:R-:W-:Y:S01]  /*d250*/  FMUL R146, R136.reuse, R26 ;  /* 0x0000001a88927220 */ /* 0x040fe20000400000 */
[----:B------:R-:W-:Y:S01]  /*d260*/  LDS.128 R4, [R78] ;  /* 0x000000004e047984 */ /* 0x000fe20000000c00 */
[C---:B------:R-:W-:Y:S01]  /*d270*/  FMUL R23, R136.reuse, R25 ;  /* 0x0000001988177220 */ /* 0x040fe20000400000 */
[C---:B------:R-:W-:Y:S01]  /*d280*/  FMUL R148, R136.reuse, R27 ;  /* 0x0000001b88947220 */ /* 0x040fe20000400000 */
[C---:B------:R-:W-:Y:S01]  /*d290*/  FMUL R145, R136.reuse, R28 ;  /* 0x0000001c88917220 */ /* 0x040fe20000400000 */
[----:B------:R-:W-:Y:S01]  /*d2a0*/  LDS.128 R8, [R78+0x800] ;  /* 0x000800004e087984 */ /* 0x000fe20000000c00 */
        /* <DEDUP_REMOVED lines=8> */
[----:B------:R-:W-:Y:S01]  /*d330*/  @!P2 FMUL R36, R36, 16777216 ;  /* 0x4b8000002424a820 */ /* 0x000fe20000400000 */
        /* <DEDUP_REMOVED lines=11> */
[----:B------:R-:W-:Y:S01]  /*d3f0*/  BAR.SYNC.DEFER_BLOCKING 0x0 ;  /* 0x0000000000007b1d */ /* 0x000fe20000010000 */
[----:B------:R-:W-:Y:S01]  /*d400*/  F2FP.BF16.F32.PACK_AB R19, R160, R153 ;  /* 0x00000099a013723e */ /* 0x000fe200000010ff */
        /* <DEDUP_REMOVED lines=22> */
[----:B------:R-:W-:Y:S01]  /*d570*/  STS.128 [R132], R12 ;  /* 0x0000000c84007388 */ /* 0x000fe20000000c00 */
[----:B------:R-:W-:Y:S01]  /*d580*/  F2FP.BF16.F32.PACK_AB R20, R21, R20 ;  /* 0x000000141514723e */ /* 0x000fe200000010ff */
[----:B------:R-:W-:Y:S01]  /*d590*/  @!P2 FMUL R52, R52, 16777216 ;  /* 0x4b8000003434a820 */ /* 0x000fe20000400000 */
[----:B------:R-:W-:Y:S01]  /*d5a0*/  F2FP.BF16.F32.PACK_AB R21, R27, R22 ;  /* 0x000000161b15723e */ /* 0x000fe200000010ff */
[----:B------:R-:W-:Y:S01]  /*d5b0*/  STS.128 [R132+0x400], R16 ;  /* 0x0004001084007388 */ /* 0x000fe20000000c00 */
[----:B------:R-:W-:Y:S01]  /*d5c0*/  F2FP.BF16.F32.PACK_AB R25, R26, R25 ;  /* 0x000000191a19723e */ /* 0x000fe200000010ff */
[----:B------:R-:W-:Y:S01]  /*d5d0*/  @!P2 FMUL R54, R54, 16777216 ;  /* 0x4b8000003636a820 */ /* 0x000fe20000400000 */
[----:B------:R-:W-:Y:S01]  /*d5e0*/  F2FP.BF16.F32.PACK_AB R24, R39, R24 ;  /* 0x000000182718723e */ /* 0x000fe200000010ff */
[----:B------:R-:W-:Y:S01]  /*d5f0*/  BAR.SYNC.DEFER_BLOCKING 0x0 ;  /* 0x0000000000007b1d */ /* 0x000fe20000010000 */
        /* <DEDUP_REMOVED lines=31> */
[----:B------:R-:W-:Y:S01]  /*d7f0*/  BAR.SYNC.DEFER_BLOCKING 0x0 ;  /* 0x0000000000007b1d */ /* 0x000fe20000010000 */
        /* <DEDUP_REMOVED lines=23> */
[----:B------:R-:W-:Y:S01]  /*d970*/  STS.128 [R132], R20 ;  /* 0x0000001484007388 */ /* 0x000fe20000000c00 */
[----:B------:R-:W-:Y:S01]  /*d980*/  @!P2 FMUL R79, R79, 16777216 ;  /* 0x4b8000004f4fa820 */ /* 0x000fe20000400000 */
[----:B------:R-:W-:Y:S01]  /*d990*/  @!P2 FMUL R80, R80, 16777216 ;  /* 0x4b8000005050a820 */ /* 0x000fe20000400000 */
[----:B------:R-:W-:Y:S01]  /*d9a0*/  @!P2 FMUL R81, R81, 16777216 ;  /* 0x4b8000005151a820 */ /* 0x000fe20000400000 */
[----:B------:R-:W-:Y:S01]  /*d9b0*/  STS.128 [R132+0x400], R24 ;  /* 0x0004001884007388 */ /* 0x000fe20000000c00 */
[----:B------:R-:W-:Y:S01]  /*d9c0*/  @!P2 FMUL R82, R82, 16777216 ;  /* 0x4b8000005252a820 */ /* 0x000fe20000400000 */
[----:B------:R-:W-:Y:S01]  /*d9d0*/  @!P2 FMUL R83, R83, 16777216 ;  /* 0x4b8000005353a820 */ /* 0x000fe20000400000 */
[C---:B------:R-:W-:Y:S01]  /*d9e0*/  FMUL R36, R136.reuse, R68 ;  /* 0x0000004488247220 */ /* 0x040fe20000400000 */
[----:B------:R-:W-:Y:S01]  /*d9f0*/  BAR.SYNC.DEFER_BLOCKING 0x0 ;  /* 0x0000000000007b1d */ /* 0x000fe20000010000 */
        /* <DEDUP_REMOVED lines=23> */
[----:B------:R-:W-:Y:S01]  /*db70*/  LDS.128 R20, [R78] ;  /* 0x000000004e147984 */ /* 0x000fe20000000c00 */
[----:B------:R-:W-:Y:S01]  /*db80*/  F2FP.BF16.F32.PACK_AB R42, R79, R42 ;  /* 0x0000002a4f2a723e */ /* 0x000fe200000010ff */
[----:B------:R-:W-:Y:S01]  /*db90*/  @!P2 FMUL R88, R88, 16777216 ;  /* 0x4b8000005858a820 */ /* 0x000fe20000400000 */
[----:B------:R-:W-:Y:S01]  /*dba0*/  F2FP.BF16.F32.PACK_AB R39, R67, R80 ;  /* 0x000000504327723e */ /* 0x000fe200000010ff */
[----:B------:R-:W-:Y:S01]  /*dbb0*/  LDS.128 R24, [R78+0x800] ;  /* 0x000800004e187984 */ /* 0x000fe20000000c00 */
[----:B------:R-:W-:Y:S01]  /*dbc0*/  F2FP.BF16.F32.PACK_AB R43, R58, R81 ;  /* 0x000000513a2b723e */ /* 0x000fe200000010ff */
[----:B------:R-:W-:Y:S01]  /*dbd0*/  @!P2 FMUL R89, R89, 16777216 ;  /* 0x4b8000005959a820 */ /* 0x000fe20000400000 */
[----:B------:R-:W-:Y:S01]  /*dbe0*/  @!P2 FMUL R90, R90, 16777216 ;  /* 0x4b8000005a5aa820 */ /* 0x000fe20000400000 */
[----:B------:R-:W-:Y:S01]  /*dbf0*/  BAR.SYNC.DEFER_BLOCKING 0x0 ;  /* 0x0000000000007b1d */ /* 0x000fe20000010000 */
        /* <DEDUP_REMOVED lines=25> */
[----:B------:R-:W0:Y:S01]  /*dd90*/  LDC R82, c[0x0][0x3e8] ;  /* 0x0000fa00ff527b82 */ /* 0x000e220000000800 */
[----:B------:R-:W-:Y:S01]  /*dda0*/  F2FP.BF16.F32.PACK_AB R84, R45, R84 ;  /* 0x000000542d54723e */ /* 0x000fe200000010ff */
[----:B------:R-:W-:Y:S01]  /*ddb0*/  STS.128 [R132+0x400], R32 ;  /* 0x0004002084007388 */ /* 0x000fe20000000c00 */
[----:B------:R-:W-:Y:S01]  /*ddc0*/  F2FP.BF16.F32.PACK_AB R85, R49, R88 ;  /* 0x000000583155723e */ /* 0x000fe200000010ff */
[----:B------:R-:W-:Y:S01]  /*ddd0*/  @!P2 FMUL R100, R100, 16777216 ;  /* 0x4b8000006464a820 */ /* 0x000fe20000400000 */
[----:B------:R-:W-:-:S03]  /*dde0*/  F2FP.BF16.F32.PACK_AB R61, R48, R89 ;  /* 0x00000059303d723e */ /* 0x000fc600000010ff */
        /* <DEDUP_REMOVED lines=8> */
[C---:B------:R-:W-:Y:S01]  /*de70*/  FMUL R100, R136.reuse, R100 ;  /* 0x0000006488647220 */ /* 0x040fe20000400000 */
[----:B------:R-:W-:Y:S01]  /*de80*/  SHF.R.U32.HI R65, RZ, 0x6, R157 ;  /* 0x00000006ff417819 */ /* 0x000fe2000001169d */
[C---:B------:R-:W-:Y:S01]  /*de90*/  FMUL R101, R136.reuse, R101 ;  /* 0x0000006588657220 */ /* 0x040fe20000400000 */
[C---:B------:R-:W-:Y:S01]  /*dea0*/  FMUL R47, R136.reuse, R102 ;  /* 0x00000066882f7220 */ /* 0x040fe20000400000 */
[----:B------:R-:W-:Y:S01]  /*deb0*/  FMUL R46, R136, R103 ;  /* 0x00000067882e7220 */ /* 0x000fe20000400000 */
[----:B------:R-:W-:Y:S01]  /*dec0*/  SGXT.U32 R65, R65, 0x1 ;  /* 0x000000014141781a */ /* 0x000fe20000000000 */
[----:B------:R-:W-:Y:S01]  /*ded0*/  @!P2 FMUL R104, R104, 16777216 ;  /* 0x4b8000006868a820 */ /* 0x000fe20000400000 */
[----:B------:R-:W-:Y:S01]  /*dee0*/  @!P2 FMUL R105, R105, 16777216 ;  /* 0x4b8000006969a820 */ /* 0x000fe20000400000 */
[----:B------:R-:W-:Y:S01]  /*def0*/  F2FP.BF16.F32.PACK_AB R56, R47, R100 ;  /* 0x000000642f38723e */ /* 0x000fe200000010ff */
[----:B------:R-:W-:Y:S01]  /*df00*/  @!P2 FMUL R106, R106, 16777216 ;  /* 0x4b8000006a6aa820 */ /* 0x000fe20000400000 */
[----:B------:R-:W-:Y:S01]  /*df10*/  F2FP.BF16.F32.PACK_AB R96, R46, R101 ;  /* 0x000000652e60723e */ /* 0x000fe200000010ff */
[----:B0-----:R-:W-:-:S02]  /*df20*/  IMAD R65, R65, R82, RZ ;  /* 0x0000005241417224 */ /* 0x001fc400078e02ff */
[----:B------:R-:W-:Y:S01]  /*df30*/  @!P2 FMUL R107, R107, 16777216 ;  /* 0x4b8000006b6ba820 */ /* 0x000fe20000400000 */
[----:B------:R-:W-:Y:S01]  /*df40*/  @!P2 FMUL R108, R108, 16777216 ;  /* 0x4b8000006c6ca820 */ /* 0x000fe20000400000 */
[----:B------:R-:W-:Y:S01]  /*df50*/  @!P2 FMUL R109, R109, 16777216 ;  /* 0x4b8000006d6da820 */ /* 0x000fe20000400000 */
[----:B------:R-:W-:Y:S01]  /*df60*/  @!P2 FMUL R110, R110, 16777216 ;  /* 0x4b8000006e6ea820 */ /* 0x000fe20000400000 */
[----:B------:R-:W-:Y:S01]  /*df70*/  LDS.128 R28, [R78] ;  /* 0x000000004e1c7984 */ /* 0x000fe20000000c00 */
[----:B------:R-:W-:Y:S01]  /*df80*/  LEA R67, R82, R65, 0x1 ;  /* 0x0000004152437211 */ /* 0x000fe200078e08ff */
[----:B------:R-:W-:Y:S01]  /*df90*/  @!P2 FMUL R111, R111, 16777216 ;  /* 0x4b8000006f6fa820 */ /* 0x000fe20000400000 */
[----:B------:R-:W-:Y:S01]  /*dfa0*/  @!P2 FMUL R112, R112, 16777216 ;  /* 0x4b8000007070a820 */ /* 0x000fe20000400000 */
[----:B------:R-:W-:Y:S01]  /*dfb0*/  LDS.128 R32, [R78+0x800] ;  /* 0x000800004e207984 */ /* 0x000fe20000000c00 */
[----:B------:R-:W-:Y:S01]  /*dfc0*/  @!P2 FMUL R113, R113, 16777216 ;  /* 0x4b8000007171a820 */ /* 0x000fe20000400000 */
[----:B------:R-:W-:Y:S01]  /*dfd0*/  @!P2 FMUL R114, R114, 16777216 ;  /* 0x4b8000007272a820 */ /* 0x000fe20000400000 */
[----:B------:R-:W-:Y:S01]  /*dfe0*/  @!P2 FMUL R115, R115, 16777216 ;  /* 0x4b8000007373a820 */ /* 0x000fe20000400000 */
[----:B------:R-:W-:Y:S01]  /*dff0*/  BAR.SYNC.DEFER_BLOCKING 0x0 ;  /* 0x0000000000007b1d */ /* 0x000fe20000010000 */
[----:B------:R-:W-:-:S02]  /*e000*/  IMAD R71, R82, 0x2, R67 ;  /* 0x0000000252477824 */ /* 0x000fc400078e0243 */
        /* <DEDUP_REMOVED lines=12> */
[----:B------:R-:W-:Y:S01]  /*e0d0*/  IMAD R79, R82, 0x2, R71 ;  /* 0x00000002524f7824 */ /* 0x000fe200078e0247 */
[----:B------:R-:W-:Y:S01]  /*e0e0*/  F2FP.BF16.F32.PACK_AB R57, R57, R104 ;  /* 0x000000683939723e */ /* 0x000fe200000010ff */
[----:B------:R-:W0:Y:S01]  /*e0f0*/  LDC.64 R102, c[0x0][0x398] ;  /* 0x0000e600ff667b82 */ /* 0x000e220000000a00 */
[----:B------:R-:W-:Y:S01]  /*e100*/  F2FP.BF16.F32.PACK_AB R97, R52, R105 ;  /* 0x000000693461723e */ /* 0x000fe200000010ff */
[----:B------:R-:W-:Y:S01]  /*e110*/  IMAD R53, R236, UR5, RZ ;  /* 0x00000005ec357c24 */ /* 0x000fe2000f8e02ff */
[----:B------:R-:W-:Y:S01]  /*e120*/  F2FP.BF16.F32.PACK_AB R58, R73, R108 ;  /* 0x0000006c493a723e */ /* 0x000fe200000010ff */
[----:B------:R-:W-:Y:S01]  /*e130*/  UIMAD.WIDE UR4, UR4, 0x2, URZ ;  /* 0x00000002040478a5 */ /* 0x000fe2000f8e02ff */
[----:B------:R-:W-:Y:S01]  /*e140*/  F2FP.BF16.F32.PACK_AB R98, R68, R109 ;  /* 0x0000006d4462723e */ /* 0x000fe200000010ff */
[----:B------:R-:W-:Y:S01]  /*e150*/  IMAD.HI R52, R53, 0x2, RZ ;  /* 0x0000000235347827 */ /* 0x000fe200078e02ff */
[----:B------:R-:W-:Y:S01]  /*e160*/  F2FP.BF16.F32.PACK_AB R59, R77, R112 ;  /* 0x000000704d3b723e */ /* 0x000fe200000010ff */
[----:B------:R-:W-:Y:S01]  /*e170*/  STS.128 [R132], R36 ;  /* 0x0000002484007388 */ /* 0x000fe20000000c00 */
[----:B------:R-:W-:Y:S01]  /*e180*/  F2FP.BF16.F32.PACK_AB R99, R74, R113 ;  /* 0x000000714a63723e */ /* 0x000fe200000010ff */
[----:B------:R-:W-:Y:S01]  /*e190*/  @!P2 FMUL R117, R117, 16777216 ;  /* 0x4b8000007575a820 */ /* 0x000fe20000400000 */
[----:B------:R-:W-:Y:S01]  /*e1a0*/  LEA R81, R82, R79, 0x1 ;  /* 0x0000004f52517211 */ /* 0x000fe200078e08ff */
[----:B------:R-:W-:Y:S01]  /*e1b0*/  STS.128 [R132+0x400], R40 ;  /* 0x0004002884007388 */ /* 0x000fe20000000c00 */
[----:B------:R-:W-:Y:S01]  /*e1c0*/  SHF.L.U32 R55, R53, 0x1, RZ ;  /* 0x0000000135377819 */ /* 0x000fe200000006ff */
[----:B------:R-:W-:Y:S01]  /*e1d0*/  @!P2 FMUL R119, R119, 16777216 ;  /* 0x4b8000007777a820 */ /* 0x000fe20000400000 */
[----:B------:R-:W-:Y:S01]  /*e1e0*/  @!P2 FMUL R120, R120, 16777216 ;  /* 0x4b8000007878a820 */ /* 0x000fe20000400000 */
[----:B------:R-:W-:Y:S01]  /*e1f0*/  BAR.SYNC.DEFER_BLOCKING 0x0 ;  /* 0x0000000000007b1d */ /* 0x000fe20000010000 */
[----:B------:R-:W-:-:S02]  /*e200*/  IMAD R89, R82, 0x2, R81 ;  /* 0x0000000252597824 */ /* 0x000fc400078e0251 */
[----:B------:R-:W-:Y:S01]  /*e210*/  @!P2 FMUL R122, R122, 16777216 ;  /* 0x4b8000007a7aa820 */ /* 0x000fe20000400000 */
[C---:B------:R-:W-:Y:S01]  /*e220*/  FMUL R117, R136.reuse, R117 ;  /* 0x0000007588757220 */ /* 0x040fe20000400000 */
[----:B------:R-:W-:Y:S01]  /*e230*/  FMUL R66, R136, R119 ;  /* 0x0000007788427220 */ /* 0x000fe20000400000 */
[----:B------:R-:W-:Y:S01]  /*e240*/  @!P2 FMUL R124, R124, 16777216 ;  /* 0x4b8000007c7ca820 */ /* 0x000fe20000400000 */
[----:B------:R-:W-:Y:S01]  /*e250*/  LEA R93, R82, R89, 0x1 ;  /* 0x00000059525d7211 */ /* 0x000fe200078e08ff */
[----:B------:R-:W-:Y:S01]  /*e260*/  @!P2 FMUL R126, R126, 16777216 ;  /* 0x4b8000007e7ea820 */ /* 0x000fe20000400000 */
[C---:B------:R-:W-:Y:S01]  /*e270*/  FMUL R120, R136.reuse, R120 ;  /* 0x0000007888787220 */ /* 0x040fe20000400000 */
[----:B------:R-:W-:Y:S01]  /*e280*/  FMUL R75, R136, R122 ;  /* 0x0000007a884b7220 */ /* 0x000fe20000400000 */
[----:B------:R-:W-:Y:S01]  /*e290*/  @!P2 FMUL R118, R118, 16777216 ;  /* 0x4b8000007676a820 */ /* 0x000fe20000400000 */
[----:B------:R-:W-:Y:S02]  /*e2a0*/  IMAD R73, R82, 0x2, R93 ;  /* 0x0000000252497824 */ /* 0x000fe400078e025d */
[C---:B------:R-:W-:Y:S01]  /*e2b0*/  FMUL R124, R136.reuse, R124 ;  /* 0x0000007c887c7220 */ /* 0x040fe20000400000 */
[----:B------:R-:W-:Y:S01]  /*e2c0*/  FMUL R83, R136, R126 ;  /* 0x0000007e88537220 */ /* 0x000fe20000400000 */
[----:B------:R-:W-:Y:S01]  /*e2d0*/  F2FP.BF16.F32.PACK_AB R108, R66, R117 ;  /* 0x00000075426c723e */ /* 0x000fe200000010ff */
[----:B------:R-:W-:-:S02]  /*e2e0*/  IMAD R77, R82, 0x2, R73 ;  /* 0x00000002524d7824 */ /* 0x000fc400078e0249 */
[----:B------:R-:W-:Y:S01]  /*e2f0*/  @!P2 FMUL R128, R128, 16777216 ;  /* 0x4b8000008080a820 */ /* 0x000fe20000400000 */
[----:B------:R-:W-:Y:S01]  /*e300*/  @!P2 FMUL R130, R130, 16777216 ;  /* 0x4b8000008282a820 */ /* 0x000fe20000400000 */
[----:B------:R-:W-:Y:S01]  /*e310*/  F2FP.BF16.F32.PACK_AB R117, R75, R120 ;  /* 0x000000784b75723e */ /* 0x000fe200000010ff */
[----:B------:R-:W-:Y:S01]  /*e320*/  @!P2 FMUL R116, R116, 16777216 ;  /* 0x4b8000007474a820 */ /* 0x000fe20000400000 */
[----:B------:R-:W-:Y:S01]  /*e330*/  @!P2 FMUL R121, R121, 16777216 ;  /* 0x4b8000007979a820 */ /* 0x000fe20000400000 */
[----:B------:R-:W-:Y:S01]  /*e340*/  @!P2 FMUL R123, R123, 16777216 ;  /* 0x4b8000007b7ba820 */ /* 0x000fe20000400000 */
[----:B------:R-:W-:Y:S01]  /*e350*/  @!P2 FMUL R125, R125, 16777216 ;  /* 0x4b8000007d7da820 */ /* 0x000fe20000400000 */
[----:B------:R-:W-:Y:S01]  /*e360*/  @!P2 FMUL R127, R127, 16777216 ;  /* 0x4b8000007f7fa820 */ /* 0x000fe20000400000 */
[----:B------:R-:W2:Y:S01]  /*e370*/  LDS.128 R40, [R78] ;  /* 0x000000004e287984 */ /* 0x000ea20000000c00 */
[----:B------:R-:W-:Y:S01]  /*e380*/  @!P2 FMUL R129, R129, 16777216 ;  /* 0x4b8000008181a820 */ /* 0x000fe20000400000 */
[C---:B------:R-:W-:Y:S01]  /*e390*/  FMUL R69, R136.reuse, R118 ;  /* 0x0000007688457220 */ /* 0x040fe20000400000 */
[----:B------:R-:W-:Y:S01]  /*e3a0*/  @!P2 FMUL R131, R131, 16777216 ;  /* 0x4b8000008383a820 */ /* 0x000fe20000400000 */
[----:B------:R-:W-:Y:S01]  /*e3b0*/  LDS.128 R36, [R78+0x800] ;  /* 0x000800004e247984 */ /* 0x000fe20000000c00 */
[C---:B------:R-:W-:Y:S01]  /*e3c0*/  FMUL R128, R136.reuse, R128 ;  /* 0x0000008088807220 */ /* 0x040fe20000400000 */
[C---:B------:R-:W-:Y:S01]  /*e3d0*/  FMUL R95, R136.reuse, R130 ;  /* 0x00000082885f7220 */ /* 0x040fe20000400000 */
[----:B------:R-:W-:Y:S01]  /*e3e0*/  F2FP.BF16.F32.PACK_AB R118, R83, R124 ;  /* 0x0000007c5376723e */ /* 0x000fe200000010ff */
[----:B------:R-:W-:Y:S01]  /*e3f0*/  BAR.SYNC.DEFER_BLOCKING 0x0 ;  /* 0x0000000000007b1d */ /* 0x000fe20000010000 */
        /* <DEDUP_REMOVED lines=8> */
[----:B------:R-:W3:Y:S01]  /*e480*/  LDCU UR4, c[0x0][0x3ec] ;  /* 0x00007d80ff0477ac */ /* 0x000ee20008000800 */
[----:B------:R-:W-:-:S02]  /*e490*/  F2FP.BF16.F32.PACK_AB R116, R69, R116 ;  /* 0x000000744574723e */ /* 0x000fc400000010ff */
[----:B------:R-:W-:Y:S02]  /*e4a0*/  F2FP.BF16.F32.PACK_AB R109, R70, R121 ;  /* 0x00000079466d723e */ /* 0x000fe400000010ff */
[----:B------:R-:W-:Y:S02]  /*e4b0*/  F2FP.BF16.F32.PACK_AB R110, R90, R125 ;  /* 0x0000007d5a6e723e */ /* 0x000fe400000010ff */
[----:B------:R-:W-:Y:S01]  /*e4c0*/  F2FP.BF16.F32.PACK_AB R111, R136, R129 ;  /* 0x00000081886f723e */ /* 0x000fe200000010ff */
[----:B------:R4:W-:Y:S01]  /*e4d0*/  STS.128 [R132], R84 ;  /* 0x0000005484007388 */ /* 0x0009e20000000c00 */
[----:B---3--:R-:W-:-:S03]  /*e4e0*/  UIMAD UR4, UR9, UR4, URZ ;  /* 0x00000004090472a4 */ /* 0x008fc6000f8e02ff */
[----:B------:R0:W-:Y:S01]  /*e4f0*/  STS.128 [R132+0x400], R60 ;  /* 0x0004003c84007388 */ /* 0x0001e20000000c00 */
[----:B------:R-:W-:Y:S01]  /*e500*/  BAR.SYNC.DEFER_BLOCKING 0x0 ;  /* 0x0000000000007b1d */ /* 0x000fe20000010000 */
[----:B--2---:R-:W-:Y:S01]  /*e510*/  PRMT R90, R42, 0x7632, R90 ;  /* 0x000076322a5a7816 */ /* 0x004fe2000000005a */
[----:B----4-:R-:W-:Y:S01]  /*e520*/  IMAD R85, R82, 0x2, R77 ;  /* 0x0000000252557824 */ /* 0x010fe200078e024d */
[----:B0-----:R-:W-:-:S03]  /*e530*/  IADD3 R60, P0, P1, R55, UR8, R102 ;  /* 0x00000008373c7c10 */ /* 0x001fc6000f91e066 */
[----:B------:R-:W-:Y:S01]  /*e540*/  IMAD R87, R82, 0x2, R85 ;  /* 0x0000000252577824 */ /* 0x000fe200078e0255 */
[----:B------:R-:W-:-:S04]  /*e550*/  IADD3.X R61, PT, PT, R52, UR5, R103, P0, P1 ;  /* 0x00000005343d7c10 */ /* 0x000fc800087e2467 */
[C---:B------:R-:W-:Y:S02]  /*e560*/  LEA R101, R82.reuse, R87, 0x1 ;  /* 0x0000005752657211 */ /* 0x040fe400078e08ff */
[-C--:B------:R-:W-:Y:S02]  /*e570*/  LEA R62, P0, R65, R60.reuse, 0x1 ;  /* 0x0000003c413e7211 */ /* 0x080fe400078008ff */
[----:B------:R-:W-:Y:S01]  /*e580*/  LEA R64, P1, R67, R60, 0x1 ;  /* 0x0000003c43407211 */ /* 0x000fe200078208ff */
[C---:B------:R-:W-:Y:S01]  /*e590*/  IMAD R75, R82.reuse, 0x2, R101 ;  /* 0x00000002524b7824 */ /* 0x040fe200078e0265 */
[----:B------:R-:W0:Y:S01]  /*e5a0*/  LDS.128 R48, [R78] ;  /* 0x000000004e307984 */ /* 0x000e220000000c00 */
[----:B------:R-:W-:Y:S02]  /*e5b0*/  LEA.HI.X.SX32 R63, R65, R61, 0x1, P0 ;  /* 0x0000003d413f7211 */ /* 0x000fe400000f0eff */
[C---:B------:R-:W-:Y:S01]  /*e5c0*/  IMAD R83, R82.reuse, 0x2, R75 ;  /* 0x0000000252537824 */ /* 0x040fe200078e024b */
[----:B------:R-:W-:Y:S01]  /*e5d0*/  LDS.128 R44, [R78+0x800] ;  /* 0x000800004e2c7984 */ /* 0x000fe20000000c00 */
[----:B------:R-:W-:Y:S03]  /*e5e0*/  BAR.SYNC.DEFER_BLOCKING 0x0 ;  /* 0x0000000000007b1d */ /* 0x000fe60000010000 */
[----:B------:R-:W-:-:S02]  /*e5f0*/  LEA R95, R82, R83, 0x1 ;  /* 0x00000053525f7211 */ /* 0x000fc400078e08ff */
[-C--:B------:R-:W-:Y:S02]  /*e600*/  LEA R66, P0, R71, R60.reuse, 0x1 ;  /* 0x0000003c47427211 */ /* 0x080fe400078008ff */
[-C--:B------:R-:W-:Y:S02]  /*e610*/  LEA.HI.X.SX32 R65, R67, R61.reuse, 0x1, P1 ;  /* 0x0000003d43417211 */ /* 0x080fe400008f0eff */
[----:B------:R-:W-:Y:S02]  /*e620*/  LEA.HI.X.SX32 R67, R71, R61, 0x1, P0 ;  /* 0x0000003d47437211 */ /* 0x000fe400000f0eff */
[----:B------:R-:W-:-:S04]  /*e630*/  LEA R68, P0, R79, R60, 0x1 ;  /* 0x0000003c4f447211 */ /* 0x000fc800078008ff */
[----:B------:R-:W-:Y:S02]  /*e640*/  LEA.HI.X.SX32 R69, R79, R61, 0x1, P0 ;  /* 0x0000003d4f457211 */ /* 0x000fe400000f0eff */
[----:B------:R-:W-:-:S04]  /*e650*/  LEA R70, P0, R81, R60, 0x1 ;  /* 0x0000003c51467211 */ /* 0x000fc800078008ff */
[----:B------:R-:W-:Y:S01]  /*e660*/  LEA.HI.X.SX32 R71, R81, R61, 0x1, P0 ;  /* 0x0000003d51477211 */ /* 0x000fe200000f0eff */
[----:B------:R-:W-:Y:S04]  /*e670*/  STS.128 [R132], R56 ;  /* 0x0000003884007388 */ /* 0x000fe80000000c00 */
[----:B------:R2:W-:Y:S01]  /*e680*/  STS.128 [R132+0x400], R96 ;  /* 0x0004006084007388 */ /* 0x0005e20000000c00 */
[----:B------:R-:W-:Y:S01]  /*e690*/  BAR.SYNC.DEFER_BLOCKING 0x0 ;  /* 0x0000000000007b1d */ /* 0x000fe20000010000 */
[----:B--2---:R-:W-:-:S04]  /*e6a0*/  IMAD R97, R82, 0x2, R95 ;  /* 0x0000000252617824 */ /* 0x004fc800078e025f */
[----:B------:R-:W-:-:S05]  /*e6b0*/  IMAD R99, R82, 0x2, R97 ;  /* 0x0000000252637824 */ /* 0x000fca00078e0261 */
[C---:B------:R-:W-:Y:S01]  /*e6c0*/  LEA R103, R82.reuse, R99, 0x1 ;  /* 0x0000006352677211 */ /* 0x040fe200078e08ff */
[----:B------:R-:W2:Y:S04]  /*e6d0*/  LDS.128 R56, [R78] ;  /* 0x000000004e387984 */ /* 0x000ea80000000c00 */
[C---:B------:R-:W-:Y:S01]  /*e6e0*/  IMAD R105, R82.reuse, 0x2, R103 ;  /* 0x0000000252697824 */ /* 0x040fe200078e0267 */
[----:B------:R-:W-:Y:S03]  /*e6f0*/  LDS.128 R52, [R78+0x800] ;  /* 0x000800004e347984 */ /* 0x000fe60000000c00 */
[C---:B------:R-:W-:Y:S01]  /*e700*/  IMAD R107, R82.reuse, 0x2, R105 ;  /* 0x00000002526b7824 */ /* 0x040fe200078e0269 */
[----:B------:R-:W-:Y:S04]  /*e710*/  BAR.SYNC.DEFER_BLOCKING 0x0 ;  /* 0x0000000000007b1d */ /* 0x000fe80000010000 */
[----:B------:R-:W-:-:S05]  /*e720*/  LEA R79, R82, R107, 0x1 ;  /* 0x0000006b524f7211 */ /* 0x000fca00078e08ff */
[C---:B------:R-:W-:Y:S01]  /*e730*/  IMAD R81, R82.reuse, 0x2, R79 ;  /* 0x0000000252517824 */ /* 0x040fe200078e024f */
[----:B------:R-:W-:Y:S04]  /*e740*/  STS.128 [R132], R116 ;  /* 0x0000007484007388 */ /* 0x000fe80000000c00 */
[----:B------:R3:W-:Y:S01]  /*e750*/  STS.128 [R132+0x400], R108 ;  /* 0x0004006c84007388 */ /* 0x0007e20000000c00 */
[----:B------:R-:W-:Y:S01]  /*e760*/  BAR.SYNC.DEFER_BLOCKING 0x0 ;  /* 0x0000000000007b1d */ /* 0x000fe20000010000 */
[----:B---3--:R-:W-:-:S05]  /*e770*/  IMAD R109, R82, 0x2, R81 ;  /* 0x00000002526d7824 */ /* 0x008fca00078e0251 */
[----:B------:R3:W-:Y:S02]  /*e780*/  STG.E.U16 desc[UR12][R62.64], R4 ;  /* 0x000000043e007986 */ /* 0x0007e4000c10150c */
[----:B---3--:R-:W-:Y:S02]  /*e790*/  PRMT R63, R4, 0x7632, R63 ;  /* 0x00007632043f7816 */ /* 0x008fe4000000003f */
[----:B------:R-:W-:-:S03]  /*e7a0*/  LEA R62, P0, R89, R60, 0x1 ;  /* 0x0000003c593e7211 */ /* 0x000fc600078008ff */
[----:B------:R3:W-:Y:S04]  /*e7b0*/  STG.E.U16 desc[UR12][R64.64], R63 ;  /* 0x0000003f40007986 */ /* 0x0007e8000c10150c */
[----:B------:R4:W-:Y:S01]  /*e7c0*/  STG.E.U16 desc[UR12][R66.64], R5 ;  /* 0x0000000542007986 */ /* 0x0009e2000c10150c */
[----:B---3--:R-:W-:Y:S02]  /*e7d0*/  PRMT R65, R5, 0x7632, R65 ;  /* 0x0000763205417816 */ /* 0x008fe40000000041 */
[----:B------:R-:W-:Y:S02]  /*e7e0*/  LEA.HI.X.SX32 R63, R89, R61, 0x1, P0 ;  /* 0x0000003d593f7211 */ /* 0x000fe400000f0eff */
[----:B------:R-:W-:Y:S01]  /*e7f0*/  LEA R64, P0, R93, R60, 0x1 ;  /* 0x0000003c5d407211 */ /* 0x000fe200078008ff */
[----:B------:R3:W-:Y:S01]  /*e800*/  STG.E.U16 desc[UR12][R68.64], R65 ;  /* 0x0000004144007986 */ /* 0x0007e2000c10150c */
[----:B------:R-:W-:-:S02]  /*e810*/  LEA R89, R82, R109, 0x1 ;  /* 0x0000006d52597211 */ /* 0x000fc400078e08ff */
[----:B----4-:R-:W-:Y:S01]  /*e820*/  PRMT R5, R6, 0x7632, R5 ;  /* 0x0000763206057816 */ /* 0x010fe20000000005 */
[----:B------:R-:W-:Y:S04]  /*e830*/  STG.E.U16 desc[UR12][R70.64], R6 ;  /* 0x0000000646007986 */ /* 0x000fe8000c10150c */
[----:B------:R4:W-:Y:S01]  /*e840*/  STG.E.U16 desc[UR12][R62.64], R5 ;  /* 0x000000053e007986 */ /* 0x0009e2000c10150c */
[----:B---3--:R-:W-:Y:S01]  /*e850*/  LEA.HI.X.SX32 R65, R93, R61, 0x1, P0 ;  /* 0x0000003d5d417211 */ /* 0x008fe200000f0eff */
[----:B------:R-:W-:Y:S01]  /*e860*/  IMAD R93, R82, 0x2, R89 ;  /* 0x00000002525d7824 */ /* 0x000fe200078e0259 */
[----:B------:R-:W-:-:S03]  /*e870*/  LEA R4, P0, R73, R60, 0x1 ;  /* 0x0000003c49047211 */ /* 0x000fc600078008ff */
[----:B------:R-:W-:Y:S01]  /*e880*/  IMAD R111, R82, 0x2, R93 ;  /* 0x00000002526f7824 */ /* 0x000fe200078e025d */
[----:B------:R-:W-:Y:S01]  /*e890*/  STG.E.U16 desc[UR12][R64.64], R7 ;  /* 0x0000000740007986 */ /* 0x000fe2000c10150c */
[----:B----4-:R-:W-:-:S03]  /*e8a0*/  LEA.HI.X.SX32 R5, R73, R61, 0x1, P0 ;  /* 0x0000003d49057211 */ /* 0x010fc600000f0eff */
[C---:B------:R-:W-:Y:S02]  /*e8b0*/  LEA R73, R82.reuse, R111, 0x1 ;  /* 0x0000006f52497211 */ /* 0x040fe400078e08ff */
[-C--:B------:R-:W-:Y:S02]  /*e8c0*/  LEA R66, P0, R77, R60.reuse, 0x1 ;  /* 0x0000003c4d427211 */ /* 0x080fe400078008ff */
[----:B------:R-:W-:Y:S01]  /*e8d0*/  PRMT R63, R7, 0x7632, R63 ;  /* 0x00007632073f7816 */ /* 0x000fe2000000003f */
[C---:B------:R-:W-:Y:S01]  /*e8e0*/  IMAD R71, R82.reuse, 0x2, R73 ;  /* 0x0000000252477824 */ /* 0x040fe200078e0249 */
[-C--:B------:R-:W-:Y:S02]  /*e8f0*/  LEA.HI.X.SX32 R67, R77, R61.reuse, 0x1, P0 ;  /* 0x0000003d4d437211 */ /* 0x080fe400000f0eff */
[C---:B------:R-:W-:Y:S01]  /*e900*/  LEA R68, P0, R85.reuse, R60, 0x1 ;  /* 0x0000003c55447211 */ /* 0x040fe200078008ff */
[----:B------:R-:W-:Y:S01]  /*e910*/  IMAD R77, R82, 0x2, R71 ;  /* 0x00000002524d7824 */ /* 0x000fe200078e0247 */
[----:B------:R3:W-:Y:S02]  /*e920*/  STG.E.U16 desc[UR12][R4.64], R63 ;  /* 0x0000003f04007986 */ /* 0x0007e4000c10150c */
[----:B------:R-:W-:-:S02]  /*e930*/  LEA.HI.X.SX32 R69, R85, R61, 0x1, P0 ;  /* 0x0000003d55457211 */ /* 0x000fc400000f0eff */
[C---:B------:R-:W-:Y:S01]  /*e940*/  LEA R62, P0, R87.reuse, R60, 0x1 ;  /* 0x0000003c573e7211 */ /* 0x040fe200078008ff */
[----:B------:R4:W-:Y:S01]  /*e950*/  STG.E.U16 desc[UR12][R66.64], R12 ;  /* 0x0000000c42007986 */ /* 0x0009e2000c10150c */
[----:B------:R-:W-:Y:S02]  /*e960*/  LEA R85, R82, R77, 0x1 ;  /* 0x0000004d52557211 */ /* 0x000fe400078e08ff */
[----:B---3--:R-:W-:-:S03]  /*e970*/  LEA.HI.X.SX32 R63, R87, R61, 0x1, P0 ;  /* 0x0000003d573f7211 */ /* 0x008fc600000f0eff */
[----:B------:R-:W-:Y:S01]  /*e980*/  IMAD R87, R82, 0x2, R85 ;  /* 0x0000000252577824 */ /* 0x000fe200078e0255 */
[CC--:B------:R-:W-:Y:S02]  /*e990*/  LEA R6, P0, R101.reuse, R60.reuse, 0x1 ;  /* 0x0000003c65067211 */ /* 0x0c0fe400078008ff */
[----:B------:R-:W-:Y:S01]  /*e9a0*/  PRMT R5, R12, 0x7632, R5 ;  /* 0x000076320c057816 */ /* 0x000fe20000000005 */
[C---:B------:R-:W-:Y:S01]  /*e9b0*/  IMAD R113, R82.reuse, 0x2, R87 ;  /* 0x0000000252717824 */ /* 0x040fe200078e0257 */
[----:B------:R-:W-:Y:S02]  /*e9c0*/  LEA.HI.X.SX32 R7, R101, R61, 0x1, P0 ;  /* 0x0000003d65077211 */ /* 0x000fe400000f0eff */
[----:B------:R-:W-:Y:S01]  /*e9d0*/  LEA R4, P0, R75, R60, 0x1 ;  /* 0x0000003c4b047211 */ /* 0x000fe200078008ff */
[----:B------:R3:W-:Y:S01]  /*e9e0*/  STG.E.U16 desc[UR12][R68.64], R5 ;  /* 0x0000000544007986 */ /* 0x0007e2000c10150c */
[----:B------:R-:W-:-:S03]  /*e9f0*/  LEA R101, R82, R113, 0x1 ;  /* 0x0000007152657211 */ /* 0x000fc600078e08ff */
[----:B------:R5:W-:Y:S02]  /*ea00*/  STG.E.U16 desc[UR12][R62.64], R13 ;  /* 0x0000000d3e007986 */ /* 0x000be4000c10150c */
[----:B----4-:R-:W-:-:S04]  /*ea10*/  IMAD R67, R82, 0x2, R101 ;  /* 0x0000000252437824 */ /* 0x010fc800078e0265 */
[C---:B---3--:R-:W-:Y:S01]  /*ea20*/  IMAD R69, R82.reuse, 0x2, R67 ;  /* 0x0000000252457824 */ /* 0x048fe200078e0243 */
[----:B------:R-:W-:Y:S02]  /*ea30*/  LEA.HI.X.SX32 R5, R75, R61, 0x1, P0 ;  /* 0x0000003d4b057211 */ /* 0x000fe400000f0eff */
[CC--:B------:R-:W-:Y:S02]  /*ea40*/  LEA R64, P0, R83.reuse, R60.reuse, 0x1 ;  /* 0x0000003c53407211 */ /* 0x0c0fe400078008ff */
[C---:B------:R-:W-:Y:S02]  /*ea50*/  LEA R75, R82.reuse, R69, 0x1 ;  /* 0x00000045524b7211 */ /* 0x040fe400078e08ff */
[----:B------:R-:W-:Y:S02]  /*ea60*/  LEA.HI.X.SX32 R65, R83, R61, 0x1, P0 ;  /* 0x0000003d53417211 */ /* 0x000fe400000f0eff */
[----:B------:R-:W-:Y:S01]  /*ea70*/  LEA R12, P0, R95, R60, 0x1 ;  /* 0x0000003c5f0c7211 */ /* 0x000fe200078008ff */
[----:B------:R-:W-:Y:S01]  /*ea80*/  IMAD R83, R82, 0x2, R75 ;  /* 0x0000000252537824 */ /* 0x000fe200078e024b */
[----:B-----5:R-:W-:-:S02]  /*ea90*/  PRMT R63, R13, 0x7632, R63 ;  /* 0x000076320d3f7816 */ /* 0x020fc4000000003f */
[-C--:B------:R-:W-:Y:S01]  /*eaa0*/  LEA.HI.X.SX32 R13, R95, R61.reuse, 0x1, P0 ;  /* 0x0000003d5f0d7211 */ /* 0x080fe200000f0eff */
[----:B------:R-:W-:Y:S01]  /*eab0*/  IMAD R95, R82, 0x2, R83 ;  /* 0x00000002525f7824 */ /* 0x000fe200078e0253 */
[C---:B------:R-:W-:Y:S01]  /*eac0*/  LEA R62, P1, R97.reuse, R60, 0x1 ;  /* 0x0000003c613e7211 */ /* 0x040fe200078208ff */
[----:B------:R3:W-:Y:S04]  /*ead0*/  STG.E.U16 desc[UR12][R6.64], R63 ;  /* 0x0000003f06007986 */ /* 0x0007e8000c10150c */
[----:B------:R4:W-:Y:S01]  /*eae0*/  STG.E.U16 desc[UR12][R4.64], R14 ;  /* 0x0000000e04007986 */ /* 0x0009e2000c10150c */
[----:B---3--:R-:W-:Y:S02]  /*eaf0*/  PRMT R7, R14, 0x7632, R7 ;  /* 0x000076320e077816 */ /* 0x008fe40000000007 */
[----:B------:R-:W-:-:S02]  /*eb00*/  LEA.HI.X.SX32 R63, R97, R61, 0x1, P1 ;  /* 0x0000003d613f7211 */ /* 0x000fc400008f0eff */
[-C--:B------:R-:W-:Y:S01]  /*eb10*/  LEA R6, P0, R99, R60.reuse, 0x1 ;  /* 0x0000003c63067211 */ /* 0x080fe200078008ff */
[----:B------:R3:W-:Y:S01]  /*eb20*/  STG.E.U16 desc[UR12][R64.64], R7 ;  /* 0x0000000740007986 */ /* 0x0007e2000c10150c */
[C---:B------:R-:W-:Y:S02]  /*eb30*/  LEA R97, R82.reuse, R95, 0x1 ;  /* 0x0000005f52617211 */ /* 0x040fe400078e08ff */
[----:B----4-:R-:W-:Y:S01]  /*eb40*/  PRMT R5, R15, 0x7632, R5 ;  /* 0x000076320f057816 */ /* 0x010fe20000000005 */
[----:B------:R-:W-:Y:S04]  /*eb50*/  STG.E.U16 desc[UR12][R12.64], R15 ;  /* 0x0000000f0c007986 */ /* 0x000fe8000c10150c */
[----:B------:R4:W-:Y:S01]  /*eb60*/  STG.E.U16 desc[UR12][R62.64], R5 ;  /* 0x000000053e007986 */ /* 0x0009e2000c10150c */
[----:B---3--:R-:W-:Y:S01]  /*eb70*/  LEA.HI.X.SX32 R7, R99, R61, 0x1, P0 ;  /* 0x0000003d63077211 */ /* 0x008fe200000f0eff */
[----:B------:R-:W-:Y:S01]  /*eb80*/  IMAD R99, R82, 0x2, R97 ;  /* 0x0000000252637824 */ /* 0x000fe200078e0261 */
[----:B------:R-:W-:-:S03]  /*eb90*/  LEA R4, P0, R103, R60, 0x1 ;  /* 0x0000003c67047211 */ /* 0x000fc600078008ff */
[C---:B------:R-:W-:Y:S01]  /*eba0*/  IMAD R115, R82.reuse, 0x2, R99 ;  /* 0x0000000252737824 */ /* 0x040fe200078e0263 */
[----:B------:R3:W-:Y:S01]  /*ebb0*/  STG.E.U16 desc[UR12][R6.64], R20 ;  /* 0x0000001406007986 */ /* 0x0007e2000c10150c */
[----:B----4-:R-:W-:Y:S02]  /*ebc0*/  LEA.HI.X.SX32 R5, R103, R61, 0x1, P0 ;  /* 0x0000003d67057211 */ /* 0x010fe400000f0eff */
[CC--:B------:R-:W-:Y:S02]  /*ebd0*/  LEA R64, P0, R105.reuse, R60.reuse, 0x1 ;  /* 0x0000003c69407211 */ /* 0x0c0fe400078008ff */
[C---:B------:R-:W-:Y:S02]  /*ebe0*/  LEA R103, R82.reuse, R115, 0x1 ;  /* 0x0000007352677211 */ /* 0x040fe400078e08ff */
[----:B------:R-:W-:Y:S02]  /*ebf0*/  LEA.HI.X.SX32 R65, R105, R61, 0x1, P0 ;  /* 0x0000003d69417211 */ /* 0x000fe400000f0eff */
[----:B------:R-:W-:Y:S01]  /*ec00*/  LEA R12, P0, R107, R60, 0x1 ;  /* 0x0000003c6b0c7211 */ /* 0x000fe200078008ff */
[----:B------:R-:W-:Y:S01]  /*ec10*/  IMAD R105, R82, 0x2, R103 ;  /* 0x0000000252697824 */ /* 0x000fe200078e0267 */
[----:B---3--:R-:W-:-:S02]  /*ec20*/  PRMT R7, R20, 0x7632, R7 ;  /* 0x0000763214077816 */ /* 0x008fc40000000007 */
[----:B------:R-:W-:Y:S01]  /*ec30*/  LEA.HI.X.SX32 R13, R107, R61, 0x1, P0 ;  /* 0x0000003d6b0d7211 */ /* 0x000fe200000f0eff */
[C---:B------:R-:W-:Y:S01]  /*ec40*/  IMAD R117, R82.reuse, 0x2, R105 ;  /* 0x0000000252757824 */ /* 0x040fe200078e0269 */
[-C--:B------:R-:W-:Y:S01]  /*ec50*/  LEA R14, P0, R79, R60.reuse, 0x1 ;  /* 0x0000003c4f0e7211 */ /* 0x080fe200078008ff */
[----:B------:R3:W-:Y:S01]  /*ec60*/  STG.E.U16 desc[UR12][R4.64], R7 ;  /* 0x0000000704007986 */ /* 0x0007e2000c10150c */
[-C--:B------:R-:W-:Y:S02]  /*ec70*/  LEA R20, P1, R89, R60.reuse, 0x1 ;  /* 0x0000003c59147211 */ /* 0x080fe400078208ff */
[C---:B------:R-:W-:Y:S01]  /*ec80*/  LEA R107, R82.reuse, R117, 0x1 ;  /* 0x00000075526b7211 */ /* 0x040fe200078e08ff */
[----:B------:R4:W-:Y:S01]  /*ec90*/  STG.E.U16 desc[UR12][R64.64], R21 ;  /* 0x0000001540007986 */ /* 0x0009e2000c10150c */
[----:B------:R-:W-:Y:S02]  /*eca0*/  LEA.HI.X.SX32 R15, R79, R61, 0x1, P0 ;  /* 0x0000003d4f0f7211 */ /* 0x000fe400000f0eff */
[----:B------:R-:W-:Y:S01]  /*ecb0*/  LEA R6, P0, R81, R60, 0x1 ;  /* 0x0000003c51067211 */ /* 0x000fe200078008ff */
[----:B------:R-:W-:Y:S01]  /*ecc0*/  IMAD R119, R82, 0x2, R107 ;  /* 0x0000000252777824 */ /* 0x000fe200078e026b */
[----:B------:R-:W-:-:S03]  /*ecd0*/  PRMT R79, R41, 0x7632, R79 ;  /* 0x00007632294f7816 */ /* 0x000fc6000000004f */
[C---:B------:R-:W-:Y:S01]  /*ece0*/  IMAD R121, R82.reuse, 0x2, R119 ;  /* 0x0000000252797824 */ /* 0x040fe200078e0277 */
[----:B---3--:R-:W-:Y:S02]  /*ecf0*/  LEA.HI.X.SX32 R7, R81, R61, 0x1, P0 ;  /* 0x0000003d51077211 */ /* 0x008fe400000f0eff */
[----:B------:R-:W-:Y:S02]  /*ed00*/  PRMT R5, R21, 0x7632, R5 ;  /* 0x0000763215057816 */ /* 0x000fe40000000005 */
[C---:B------:R-:W-:Y:S02]  /*ed10*/  LEA R81, R82.reuse, R121, 0x1 ;  /* 0x0000007952517211 */ /* 0x040fe400078e08ff */
[-C--:B------:R-:W-:Y:S01]  /*ed20*/  LEA R4, P0, R109, R60.reuse, 0x1 ;  /* 0x0000003c6d047211 */ /* 0x080fe200078008ff */
[----:B------:R3:W-:Y:S01]  /*ed30*/  STG.E.U16 desc[UR12][R12.64], R5 ;  /* 0x000000050c007986 */ /* 0x0007e2000c10150c */
[-C--:B----4-:R-:W-:Y:S01]  /*ed40*/  LEA.HI.X.SX32 R21, R89, R61.reuse, 0x1, P1 ;  /* 0x0000003d59157211 */ /* 0x090fe200008f0eff */
[----:B------:R-:W-:Y:S01]  /*ed50*/  IMAD R123, R82, 0x2, R81 ;  /* 0x00000002527b7824 */ /* 0x000fe200078e0251 */
[C---:B------:R-:W-:Y:S01]  /*ed60*/  LEA R62, P1, R69.reuse, R60, 0x1 ;  /* 0x0000003c453e7211 */ /* 0x040fe200078208ff */
[----:B------:R-:W-:Y:S03]  /*ed70*/  STG.E.U16 desc[UR12][R14.64], R22 ;  /* 0x000000160e007986 */ /* 0x000fe6000c10150c */
[----:B------:R-:W-:-:S02]  /*ed80*/  LEA.HI.X.SX32 R63, R69, R61, 0x1, P1 ;  /* 0x0000003d453f7211 */ /* 0x000fc400008f0eff */
[----:B---3--:R-:W-:Y:S01]  /*ed90*/  LEA.HI.X.SX32 R5, R109, R61, 0x1, P0 ;  /* 0x0000003d6d057211 */ /* 0x008fe200000f0eff */
[----:B------:R-:W-:Y:S01]  /*eda0*/  IMAD R109, R82, 0x2, R123 ;  /* 0x00000002526d7824 */ /* 0x000fe200078e027b */
[----:B------:R-:W-:Y:S02]  /*edb0*/  PRMT R13, R22, 0x7632, R13 ;  /* 0x00007632160d7816 */ /* 0x000fe4000000000d */
[C---:B------:R-:W-:Y:S02]  /*edc0*/  LEA R12, P0, R93.reuse, R60, 0x1 ;  /* 0x0000003c5d0c7211 */ /* 0x040fe400078008ff */
[C---:B------:R-:W-:Y:S01]  /*edd0*/  LEA R89, R82.reuse, R109, 0x1 ;  /* 0x0000006d52597211 */ /* 0x040fe200078e08ff */
[----:B------:R3:W-:Y:S04]  /*ede0*/  STG.E.U16 desc[UR12][R6.64], R13 ;  /* 0x0000000d06007986 */ /* 0x0007e8000c10150c */
[----:B------:R4:W-:Y:S01]  /*edf0*/  STG.E.U16 desc[UR12][R4.64], R23 ;  /* 0x0000001704007986 */ /* 0x0009e2000c10150c */
[----:B---3--:R-:W-:Y:S01]  /*ee00*/  LEA.HI.X.SX32 R13, R93, R61, 0x1, P0 ;  /* 0x0000003d5d0d7211 */ /* 0x008fe200000f0eff */
[----:B------:R-:W-:Y:S01]  /*ee10*/  IMAD R93, R82, 0x2, R89 ;  /* 0x00000002525d7824 */ /* 0x000fe200078e0259 */
[----:B------:R-:W-:-:S02]  /*ee20*/  PRMT R7, R23, 0x7632, R7 ;  /* 0x0000763217077816 */ /* 0x000fc40000000007 */
[C---:B------:R-:W-:Y:S01]  /*ee30*/  LEA R6, P0, R111.reuse, R60, 0x1 ;  /* 0x0000003c6f067211 */ /* 0x040fe200078008ff */
[----:B------:R-:W-:Y:S01]  /*ee40*/  IMAD R125, R82, 0x2, R93 ;  /* 0x00000002527d7824 */ /* 0x000fe200078e025d */
[----:B----4-:R-:W-:Y:S01]  /*ee50*/  PRMT R5, R28, 0x7632, R5 ;  /* 0x000076321c057816 */ /* 0x010fe20000000005 */
[----:B------:R3:W-:Y:S04]  /*ee60*/  STG.E.U16 desc[UR12][R20.64], R7 ;  /* 0x0000000714007986 */ /* 0x0007e8000c10150c */
[----:B------:R-:W-:Y:S01]  /*ee70*/  STG.E.U16 desc[UR12][R12.64], R28 ;  /* 0x0000001c0c007986 */ /* 0x000fe2000c10150c */
[----:B---3--:R-:W-:Y:S02]  /*ee80*/  LEA.HI.X.SX32 R7, R111, R61, 0x1, P0 ;  /* 0x0000003d6f077211 */ /* 0x008fe400000f0eff */
[----:B------:R-:W-:-:S02]  /*ee90*/  LEA R111, R82, R125, 0x1 ;  /* 0x0000007d526f7211 */ /* 0x000fc400078e08ff */
[CC--:B------:R-:W-:Y:S01]  /*eea0*/  LEA R14, P0, R73.reuse, R60.reuse, 0x1 ;  /* 0x0000003c490e7211 */ /* 0x0c0fe200078008ff */
[----:B------:R3:W-:Y:S02]  /*eeb0*/  STG.E.U16 desc[UR12][R6.64], R5 ;  /* 0x0000000506007986 */ /* 0x0007e4000c10150c */
[C---:B------:R-:W-:Y:S01]  /*eec0*/  IMAD R127, R82.reuse, 0x2, R111 ;  /* 0x00000002527f7824 */ /* 0x040fe200078e026f */
[----:B------:R-:W-:Y:S02]  /*eed0*/  LEA.HI.X.SX32 R15, R73, R61, 0x1, P0 ;  /* 0x0000003d490f7211 */ /* 0x000fe400000f0eff */
[----:B------:R-:W-:Y:S01]  /*eee0*/  LEA R4, P0, R71, R60, 0x1 ;  /* 0x0000003c47047211 */ /* 0x000fe200078008ff */
[C---:B------:R-:W-:Y:S02]  /*eef0*/  IMAD R129, R82.reuse, 0x2, R127 ;  /* 0x0000000252817824 */ /* 0x040fe400078e027f */
[----:B------:R-:W-:Y:S03]  /*ef00*/  STG.E.U16 desc[UR12][R14.64], R29 ;  /* 0x0000001d0e007986 */ /* 0x000fe6000c10150c */
[----:B------:R-:W-:-:S02]  /*ef10*/  LEA R131, R82, R129, 0x1 ;  /* 0x0000008152837211 */ /* 0x000fc400078e08ff */
[-C--:B---3--:R-:W-:Y:S02]  /*ef20*/  LEA.HI.X.SX32 R5, R71, R61.reuse, 0x1, P0 ;  /* 0x0000003d47057211 */ /* 0x088fe400000f0eff */
[-C--:B------:R-:W-:Y:S01]  /*ef30*/  LEA R20, P0, R77, R60.reuse, 0x1 ;  /* 0x0000003c4d147211 */ /* 0x080fe200078008ff */
[C---:B------:R-:W-:Y:S01]  /*ef40*/  IMAD R133, R82.reuse, 0x2, R131 ;  /* 0x0000000252857824 */ /* 0x040fe200078e0283 */
[----:B------:R-:W-:Y:S02]  /*ef50*/  PRMT R7, R29, 0x7632, R7 ;  /* 0x000076321d077816 */ /* 0x000fe40000000007 */
[----:B------:R-:W-:Y:S01]  /*ef60*/  LEA.HI.X.SX32 R21, R77, R61, 0x1, P0 ;  /* 0x0000003d4d157211 */ /* 0x000fe200000f0eff */
[C---:B------:R-:W-:Y:S01]  /*ef70*/  IMAD R135, R82.reuse, 0x2, R133 ;  /* 0x0000000252877824 */ /* 0x040fe200078e0285 */
[C---:B------:R-:W-:Y:S01]  /*ef80*/  LEA R12, P0, R85.reuse, R60, 0x1 ;  /* 0x0000003c550c7211 */ /* 0x040fe200078008ff */
[----:B------:R3:W-:Y:S03]  /*ef90*/  STG.E.U16 desc[UR12][R4.64], R7 ;  /* 0x0000000704007986 */ /* 0x0007e6000c10150c */
[----:B------:R-:W-:Y:S01]  /*efa0*/  LEA R137, R82, R135, 0x1 ;  /* 0x0000008752897211 */ /* 0x000fe200078e08ff */
[----:B------:R-:W-:Y:S01]  /*efb0*/  STG.E.U16 desc[UR12][R20.64], R30 ;  /* 0x0000001e14007986 */ /* 0x000fe2000c10150c */
[----:B------:R-:W-:-:S02]  /*efc0*/  LEA.HI.X.SX32 R13, R85, R61, 0x1, P0 ;  /* 0x0000003d550d7211 */ /* 0x000fc400000f0eff */
[----:B------:R-:W-:Y:S01]  /*efd0*/  LEA R6, P0, R87, R60, 0x1 ;  /* 0x0000003c57067211 */ /* 0x000fe200078008ff */
[----:B------:R-:W-:-:S03]  /*efe0*/  IMAD R139, R82, 0x2, R137 ;  /* 0x00000002528b7824 */ /* 0x000fc600078e0289 */
[-C--:B---3--:R-:W-:Y:S01]  /*eff0*/  LEA.HI.X.SX32 R7, R87, R61.reuse, 0x1, P0 ;  /* 0x0000003d57077211 */ /* 0x088fe200000f0eff */
[----:B------:R-:W-:Y:S01]  /*f000*/  IMAD R141, R82, 0x2, R139 ;  /* 0x00000002528d7824 */ /* 0x000fe200078e028b */
[CC--:B------:R-:W-:Y:S02]  /*f010*/  LEA R14, P0, R113.reuse, R60.reuse, 0x1 ;  /* 0x0000003c710e7211 */ /* 0x0c0fe400078008ff */
[----:B------:R-:W-:Y:S02]  /*f020*/  PRMT R5, R30, 0x7632, R5 ;  /* 0x000076321e057816 */ /* 0x000fe40000000005 */
[----:B------:R-:W-:Y:S02]  /*f030*/  LEA.HI.X.SX32 R15, R113, R61, 0x1, P0 ;  /* 0x0000003d710f7211 */ /* 0x000fe400000f0eff */
[----:B------:R-:W-:Y:S01]  /*f040*/  LEA R113, R82, R141, 0x1 ;  /* 0x0000008d52717211 */ /* 0x000fe200078e08ff */
[----:B------:R3:W-:Y:S01]  /*f050*/  STG.E.U16 desc[UR12][R12.64], R5 ;  /* 0x000000050c007986 */ /* 0x0007e2000c10150c */
[----:B------:R-:W-:-:S03]  /*f060*/  LEA R4, P0, R101, R60, 0x1 ;  /* 0x0000003c65047211 */ /* 0x000fc600078008ff */
[C---:B------:R-:W-:Y:S01]  /*f070*/  IMAD R143, R82.reuse, 0x2, R113 ;  /* 0x00000002528f7824 */ /* 0x040fe200078e0271 */
[----:B------:R4:W-:Y:S03]  /*f080*/  STG.E.U16 desc[UR12][R6.64], R31 ;  /* 0x0000001f06007986 */ /* 0x0009e6000c10150c */
[----:B------:R-:W-:Y:S01]  /*f090*/  IMAD R145, R82, 0x2, R143 ;  /* 0x0000000252917824 */ /* 0x000fe200078e028f */
[----:B---3--:R-:W-:-:S04]  /*f0a0*/  PRMT R13, R31, 0x7632, R13 ;  /* 0x000076321f0d7816 */ /* 0x008fc8000000000d */
[C---:B------:R-:W-:Y:S02]  /*f0b0*/  LEA R147, R82.reuse, R145, 0x1 ;  /* 0x0000009152937211 */ /* 0x040fe400078e08ff */
[-C--:B------:R-:W-:Y:S01]  /*f0c0*/  LEA.HI.X.SX32 R5, R101, R61.reuse, 0x1, P0 ;  /* 0x0000003d65057211 */ /* 0x080fe200000f0eff */
[----:B------:R3:W-:Y:S01]  /*f0d0*/  STG.E.U16 desc[UR12][R14.64], R13 ;  /* 0x0000000d0e007986 */ /* 0x0007e2000c10150c */
[CC--:B------:R-:W-:Y:S01]  /*f0e0*/  LEA R20, P0, R67.reuse, R60.reuse, 0x1 ;  /* 0x0000003c43147211 */ /* 0x0c0fe200078008ff */
[C---:B----4-:R-:W-:Y:S02]  /*f0f0*/  IMAD R7, R82.reuse, 0x2, R147 ;  /* 0x0000000252077824 */ /* 0x050fe400078e0293 */
[----:B------:R4:W-:Y:S01]  /*f100*/  STG.E.U16 desc[UR12][R4.64], R40 ;  /* 0x0000002804007986 */ /* 0x0009e2000c10150c */
[----:B------:R-:W-:Y:S01]  /*f110*/  LEA.HI.X.SX32 R21, R67, R61, 0x1, P0 ;  /* 0x0000003d43157211 */ /* 0x000fe200000f0eff */
[----:B------:R-:W-:Y:S01]  /*f120*/  IMAD R149, R82, 0x2, R7 ;  /* 0x0000000252957824 */ /* 0x000fe200078e0207 */
[----:B------:R-:W-:-:S04]  /*f130*/  LEA R12, P0, R75, R60, 0x1 ;  /* 0x0000003c4b0c7211 */ /* 0x000fc800078008ff */
[----:B------:R-:W-:Y:S02]  /*f140*/  LEA R151, R82, R149, 0x1 ;  /* 0x0000009552977211 */ /* 0x000fe400078e08ff */
[----:B---3--:R-:W-:Y:S02]  /*f150*/  PRMT R15, R40, 0x7632, R15 ;  /* 0x00007632280f7816 */ /* 0x008fe4000000000f */
[-C--:B------:R-:W-:Y:S01]  /*f160*/  LEA R14, P1, R83, R60.reuse, 0x1 ;  /* 0x0000003c530e7211 */ /* 0x080fe200078208ff */
[----:B----4-:R-:W-:Y:S01]  /*f170*/  IMAD R5, R82, 0x2, R151 ;  /* 0x0000000252057824 */ /* 0x010fe200078e0297 */
[----:B------:R-:W-:Y:S01]  /*f180*/  LEA.HI.X.SX32 R13, R75, R61, 0x1, P0 ;  /* 0x0000003d4b0d7211 */ /* 0x000fe200000f0eff */
[----:B------:R3:W-:Y:S01]  /*f190*/  STG.E.U16 desc[UR12][R20.64], R15 ;  /* 0x0000000f14007986 */ /* 0x0007e2000c10150c */
[----:B------:R-:W-:-:S03]  /*f1a0*/  LEA R22, P0, R95, R60, 0x1 ;  /* 0x0000003c5f167211 */ /* 0x000fc600078008ff */
[----:B------:R4:W-:Y:S01]  /*f1b0*/  STG.E.U16 desc[UR12][R62.64], R41 ;  /* 0x000000293e007986 */ /* 0x0009e2000c10150c */
[-C--:B------:R-:W-:Y:S02]  /*f1c0*/  LEA.HI.X.SX32 R23, R95, R61.reuse, 0x1, P0 ;  /* 0x0000003d5f177211 */ /* 0x080fe400000f0eff */
[CC--:B------:R-:W-:Y:S01]  /*f1d0*/  LEA R30, P0, R115.reuse, R60.reuse, 0x1 ;  /* 0x0000003c731e7211 */ /* 0x0c0fe200078008ff */
[----:B------:R5:W-:Y:S03]  /*f1e0*/  STG.E.U16 desc[UR12][R12.64], R79 ;  /* 0x0000004f0c007986 */ /* 0x000be6000c10150c */
[-C--:B------:R-:W-:Y:S02]  /*f1f0*/  LEA.HI.X.SX32 R31, R115, R61.reuse, 0x1, P0 ;  /* 0x0000003d731f7211 */ /* 0x080fe400000f0eff */
[----:B---3--:R-:W-:Y:S01]  /*f200*/  LEA.HI.X.SX32 R15, R83, R61, 0x1, P1 ;  /* 0x0000003d530f7211 */ /* 0x008fe200008f0eff */
[----:B------:R-:W-:Y:S01]  /*f210*/  IMAD R83, R82, 0x2, R5 ;  /* 0x0000000252537824 */ /* 0x000fe200078e0205 */
[----:B------:R-:W-:-:S02]  /*f220*/  LEA R20, P2, R99, R60, 0x1 ;  /* 0x0000003c63147211 */ /* 0x000fc400078408ff */
[-C--:B------:R-:W-:Y:S01]  /*f230*/  LEA R28, P1, R97, R60.reuse, 0x1 ;  /* 0x0000003c611c7211 */ /* 0x080fe200078208ff */
[----:B------:R0:W-:Y:S01]  /*f240*/  STG.E.U16 desc[UR12][R14.64], R42 ;  /* 0x0000002a0e007986 */ /* 0x0001e2000c10150c */
[C---:B------:R-:W-:Y:S02]  /*f250*/  LEA R153, R82.reuse, R83, 0x1 ;  /* 0x0000005352997211 */ /* 0x040fe400078e08ff */
[-C--:B------:R-:W-:Y:S01]  /*f260*/  LEA.HI.X.SX32 R21, R99, R61.reuse, 0x1, P2 ;  /* 0x0000003d63157211 */ /* 0x080fe200010f0eff */
[----:B------:R-:W-:Y:S01]  /*f270*/  STG.E.U16 desc[UR12][R22.64], R90 ;  /* 0x0000005a16007986 */ /* 0x000fe2000c10150c */
[-C--:B----4-:R-:W-:Y:S01]  /*f280*/  LEA R62, P2, R105, R60.reuse, 0x1 ;  /* 0x0000003c693e7211 */ /* 0x090fe200078408ff */
[C---:B------:R-:W-:Y:S01]  /*f290*/  IMAD R155, R82.reuse, 0x2, R153 ;  /* 0x00000002529b7824 */ /* 0x040fe200078e0299 */
[-C--:B------:R-:W-:Y:S02]  /*f2a0*/  LEA.HI.X.SX32 R29, R97, R61.reuse, 0x1, P1 ;  /* 0x0000003d611d7211 */ /* 0x080fe400008f0eff */
[----:B------:R-:W-:Y:S01]  /*f2b0*/  LEA.HI.X.SX32 R63, R105, R61, 0x1, P2 ;  /* 0x0000003d693f7211 */ /* 0x000fe200010f0eff */
[----:B------:R-:W-:Y:S01]  /*f2c0*/  IMAD R157, R82, 0x2, R155 ;  /* 0x00000002529d7824 */ /* 0x000fe200078e029b */
[-C--:B------:R-:W-:Y:S01]  /*f2d0*/  LEA R68, P2, R119, R60.reuse, 0x1 ;  /* 0x0000003c77447211 */ /* 0x080fe200078408ff */
[----:B------:R-:W-:Y:S01]  /*f2e0*/  STG.E.U16 desc[UR12][R28.64], R43 ;  /* 0x0000002b1c007986 */ /* 0x000fe2000c10150c */
[----:B------:R-:W-:-:S02]  /*f2f0*/  LEA R40, P1, R103, R60, 0x1 ;  /* 0x0000003c67287211 */ /* 0x000fc400078208ff */
[C---:B------:R-:W-:Y:S02]  /*f300*/  LEA R159, R82.reuse, R157, 0x1 ;  /* 0x0000009d529f7211 */ /* 0x040fe400078e08ff */
[-C--:B------:R-:W-:Y:S02]  /*f310*/  LEA.HI.X.SX32 R69, R119, R61.reuse, 0x1, P2 ;  /* 0x0000003d77457211 */ /* 0x080fe400010f0eff */
[-C--:B------:R-:W-:Y:S01]  /*f320*/  LEA R74, P2, R123, R60.reuse, 0x1 ;  /* 0x0000003c7b4a7211 */ /* 0x080fe200078408ff */
[C---:B------:R-:W-:Y:S01]  /*f330*/  IMAD R161, R82.reuse, 0x2, R159 ;  /* 0x0000000252a17824 */ /* 0x040fe200078e029f */
[-C--:B------:R-:W-:Y:S02]  /*f340*/  LEA R64, P0, R117, R60.reuse, 0x1 ;  /* 0x0000003c75407211 */ /* 0x080fe400078008ff */
[----:B------:R-:W-:Y:S01]  /*f350*/  LEA.HI.X.SX32 R75, R123, R61, 0x1, P2 ;  /* 0x0000003d7b4b7211 */ /* 0x000fe200010f0eff */
[----:B------:R-:W-:Y:S01]  /*f360*/  IMAD R163, R82, 0x2, R161 ;  /* 0x0000000252a37824 */ /* 0x000fe200078e02a1 */
[----:B------:R-:W-:-:S02]  /*f370*/  LEA R84, P2, R93, R60, 0x1 ;  /* 0x0000003c5d547211 */ /* 0x000fc400078408ff */
[----:B------:R-:W-:Y:S02]  /*f380*/  LEA.HI.X.SX32 R41, R103, R61, 0x1, P1 ;  /* 0x0000003d67297211 */ /* 0x000fe400008f0eff */
[C---:B------:R-:W-:Y:S02]  /*f390*/  LEA R165, R82.reuse, R163, 0x1 ;  /* 0x000000a352a57211 */ /* 0x040fe400078e08ff */
[-C--:B------:R-:W-:Y:S02]  /*f3a0*/  LEA R66, P1, R107, R60.reuse, 0x1 ;  /* 0x0000003c6b427211 */ /* 0x080fe400078208ff */
[-C--:B------:R-:W-:Y:S01]  /*f3b0*/  LEA.HI.X.SX32 R65, R117, R61.reuse, 0x1, P0 ;  /* 0x0000003d75417211 */ /* 0x080fe200000f0eff */
        /* <DEDUP_REMOVED lines=32> */
[-C--:B------:R-:W-:Y:S02]  /*f5c0*/  LEA.HI.X.SX32 R89, R111, R61.reuse, 0x1, P1 ;  /* 0x0000003d6f597211 */ /* 0x080fe400008f0eff */
[-C--:B------:R-:W-:Y:S02]  /*f5d0*/  LEA R96, P1, R131, R60.reuse, 0x1 ;  /* 0x0000003c83607211 */ /* 0x080fe400078208ff */
[-C--:B------:R-:W-:Y:S02]  /*f5e0*/  LEA.HI.X.SX32 R95, R129, R61.reuse, 0x1, P0 ;  /* 0x0000003d815f7211 */ /* 0x080fe400000f0eff */
[-C--:B------:R-:W-:Y:S02]  /*f5f0*/  LEA R100, P0, R135, R60.reuse, 0x1 ;  /* 0x0000003c87647211 */ /* 0x080fe400078008ff */
[----:B------:R-:W-:Y:S02]  /*f600*/  LEA.HI.X.SX32 R111, R143, R61, 0x1, P2 ;  /* 0x0000003d8f6f7211 */ /* 0x000fe400010f0eff */
[----:B------:R-:W-:-:S02]  /*f610*/  LEA R116, P2, R7, R60, 0x1 ;  /* 0x0000003c07747211 */ /* 0x000fc400078408ff */
[-C--:B------:R-:W-:Y:S02]  /*f620*/  LEA.HI.X.SX32 R97, R131, R61.reuse, 0x1, P1 ;  /* 0x0000003d83617211 */ /* 0x080fe400008f0eff */
[-C--:B------:R-:W-:Y:S02]  /*f630*/  LEA R102, P1, R137, R60.reuse, 0x1 ;  /* 0x0000003c89667211 */ /* 0x080fe400078208ff */
[-C--:B------:R-:W-:Y:S02]  /*f640*/  LEA.HI.X.SX32 R101, R135, R61.reuse, 0x1, P0 ;  /* 0x0000003d87657211 */ /* 0x080fe400000f0eff */
[----:B------:R-:W-:Y:S02]  /*f650*/  LEA R106, P0, R141, R60, 0x1 ;  /* 0x0000003c8d6a7211 */ /* 0x000fe400078008ff */
[----:B------:R-:W-:Y:S02]  /*f660*/  LEA.HI.X.SX32 R117, R7, R61, 0x1, P2 ;  /* 0x0000003d07757211 */ /* 0x000fe400010f0eff */
[----:B------:R-:W-:-:S02]  /*f670*/  LEA R7, R82, R187, 0x1 ;  /* 0x000000bb52077211 */ /* 0x000fc400078e08ff */
[-C--:B------:R-:W-:Y:S02]  /*f680*/  LEA.HI.X.SX32 R103, R137, R61.reuse, 0x1, P1 ;  /* 0x0000003d89677211 */ /* 0x080fe400008f0eff */
[-C--:B------:R-:W-:Y:S01]  /*f690*/  LEA R108, P1, R113, R60.reuse, 0x1 ;  /* 0x0000003c716c7211 */ /* 0x080fe200078208ff */
[----:B------:R-:W-:Y:S01]  /*f6a0*/  IMAD R189, R82, 0x2, R7 ;  /* 0x0000000252bd7824 */ /* 0x000fe200078e0207 */
[-C--:B------:R-:W-:Y:S02]  /*f6b0*/  LEA.HI.X.SX32 R107, R141, R61.reuse, 0x1, P0 ;  /* 0x0000003d8d6b7211 */ /* 0x080fe400000f0eff */
[-C--:B------:R-:W-:Y:S02]  /*f6c0*/  LEA R112, P0, R145, R60.reuse, 0x1 ;  /* 0x0000003c91707211 */ /* 0x080fe400078008ff */
[----:B------:R-:W-:Y:S02]  /*f6d0*/  LEA R122, P2, R5, R60, 0x1 ;  /* 0x0000003c057a7211 */ /* 0x000fe400078408ff */
[----:B------:R-:W-:-:S02]  /*f6e0*/  LEA.HI.X.SX32 R109, R113, R61, 0x1, P1 ;  /* 0x0000003d716d7211 */ /* 0x000fc400008f0eff */
[-C--:B------:R-:W-:Y:S02]  /*f6f0*/  LEA.HI.X.SX32 R113, R145, R61.reuse, 0x1, P0 ;  /* 0x0000003d91717211 */ /* 0x080fe400000f0eff */
[-C--:B------:R-:W-:Y:S01]  /*f700*/  LEA.HI.X.SX32 R123, R5, R61.reuse, 0x1, P2 ;  /* 0x0000003d057b7211 */ /* 0x080fe200010f0eff */
[----:B------:R-:W-:Y:S01]  /*f710*/  IMAD R5, R82, 0x2, R189 ;  /* 0x0000000252057824 */ /* 0x000fe200078e02bd */
[-C--:B------:R-:W-:Y:S02]  /*f720*/  LEA R118, P0, R149, R60.reuse, 0x1 ;  /* 0x0000003c95767211 */ /* 0x080fe400078008ff */
[-C--:B------:R-:W-:Y:S02]  /*f730*/  LEA R114, P1, R147, R60.reuse, 0x1 ;  /* 0x0000003c93727211 */ /* 0x080fe400078208ff */
[----:B------:R-:W-:Y:S02]  /*f740*/  LEA.HI.X.SX32 R119, R149, R61, 0x1, P0 ;  /* 0x0000003d95777211 */ /* 0x000fe400000f0eff */
[----:B------:R-:W-:-:S02]  /*f750*/  LEA R124, P0, R83, R60, 0x1 ;  /* 0x0000003c537c7211 */ /* 0x000fc400078008ff */
[C---:B------:R-:W-:Y:S02]  /*f760*/  LEA R191, R82.reuse, R5, 0x1 ;  /* 0x0000000552bf7211 */ /* 0x040fe400078e08ff */
[-C--:B------:R-:W-:Y:S02]  /*f770*/  LEA.HI.X.SX32 R125, R83, R61.reuse, 0x1, P0 ;  /* 0x0000003d537d7211 */ /* 0x080fe400000f0eff */
[-C--:B------:R-:W-:Y:S01]  /*f780*/  LEA.HI.X.SX32 R115, R147, R61.reuse, 0x1, P1 ;  /* 0x0000003d93737211 */ /* 0x080fe200008f0eff */
[C---:B------:R-:W-:Y:S01]  /*f790*/  IMAD R83, R82.reuse, 0x2, R191 ;  /* 0x0000000252537824 */ /* 0x040fe200078e02bf */
[-C--:B------:R-:W-:Y:S02]  /*f7a0*/  LEA R120, P1, R151, R60.reuse, 0x1 ;  /* 0x0000003c97787211 */ /* 0x080fe400078208ff */
[----:B------:R-:W-:Y:S01]  /*f7b0*/  LEA R128, P2, R155, R60, 0x1 ;  /* 0x0000003c9b807211 */ /* 0x000fe200078408ff */
[----:B------:R-:W-:Y:S01]  /*f7c0*/  IMAD R193, R82, 0x2, R83 ;  /* 0x0000000252c17824 */ /* 0x000fe200078e0253 */
[----:B------:R-:W-:-:S02]  /*f7d0*/  LEA.HI.X.SX32 R121, R151, R61, 0x1, P1 ;  /* 0x0000003d97797211 */ /* 0x000fc400008f0eff */
[CC--:B------:R-:W-:Y:S02]  /*f7e0*/  LEA R126, P1, R153.reuse, R60.reuse, 0x1 ;  /* 0x0000003c997e7211 */ /* 0x0c0fe400078208ff */
        /* <DEDUP_REMOVED lines=26> */
[-C--:B------:R-:W-:Y:S02]  /*f990*/  LEA.HI.X.SX32 R141, R167, R61.reuse, 0x1, P2 ;  /* 0x0000003da78d7211 */ /* 0x080fe400010f0eff */
[-C--:B------:R-:W-:Y:S02]  /*f9a0*/  LEA.HI.X.SX32 R143, R169, R61.reuse, 0x1, P0 ;  /* 0x0000003da98f7211 */ /* 0x080fe400000f0eff */
[-C--:B------:R-:W-:Y:S02]  /*f9b0*/  LEA R146, P2, R173, R60.reuse, 0x1 ;  /* 0x0000003cad927211 */ /* 0x080fe400078408ff */
[-C--:B------:R-:W-:Y:S02]  /*f9c0*/  LEA R148, P0, R175, R60.reuse, 0x1 ;  /* 0x0000003caf947211 */ /* 0x080fe400078008ff */
[----:B------:R-:W-:Y:S02]  /*f9d0*/  LEA.HI.X.SX32 R151, R177, R61, 0x1, P1 ;  /* 0x0000003db1977211 */ /* 0x000fe400008f0eff */
[----:B------:R-:W-:-:S02]  /*f9e0*/  LEA R156, P1, R183, R60, 0x1 ;  /* 0x0000003cb79c7211 */ /* 0x000fc400078208ff */
[-C--:B------:R-:W-:Y:S02]  /*f9f0*/  LEA.HI.X.SX32 R147, R173, R61.reuse, 0x1, P2 ;  /* 0x0000003dad937211 */ /* 0x080fe400010f0eff */
[-C--:B------:R-:W-:Y:S02]  /*fa00*/  LEA.HI.X.SX32 R149, R175, R61.reuse, 0x1, P0 ;  /* 0x0000003daf957211 */ /* 0x080fe400000f0eff */
[-C--:B------:R-:W-:Y:S02]  /*fa10*/  LEA R152, P2, R179, R60.reuse, 0x1 ;  /* 0x0000003cb3987211 */ /* 0x080fe400078408ff */
[-C--:B------:R-:W-:Y:S02]  /*fa20*/  LEA R154, P0, R181, R60.reuse, 0x1 ;  /* 0x0000003cb59a7211 */ /* 0x080fe400078008ff */
[----:B------:R-:W-:Y:S02]  /*fa30*/  LEA.HI.X.SX32 R157, R183, R61, 0x1, P1 ;  /* 0x0000003db79d7211 */ /* 0x000fe400008f0eff */
[----:B------:R-:W-:-:S02]  /*fa40*/  LEA R162, P1, R7, R60, 0x1 ;  /* 0x0000003c07a27211 */ /* 0x000fc400078208ff */
[C---:B------:R-:W-:Y:S02]  /*fa50*/  LEA R213, R82.reuse, R211, 0x1 ;  /* 0x000000d352d57211 */ /* 0x040fe400078e08ff */
[-C--:B------:R-:W-:Y:S02]  /*fa60*/  LEA.HI.X.SX32 R153, R179, R61.reuse, 0x1, P2 ;  /* 0x0000003db3997211 */ /* 0x080fe400010f0eff */
[-C--:B------:R-:W-:Y:S02]  /*fa70*/  LEA.HI.X.SX32 R155, R181, R61.reuse, 0x1, P0 ;  /* 0x0000003db59b7211 */ /* 0x080fe400000f0eff */
[-C--:B------:R-:W-:Y:S02]  /*fa80*/  LEA R158, P2, R185, R60.reuse, 0x1 ;  /* 0x0000003cb99e7211 */ /* 0x080fe400078408ff */
[----:B------:R-:W-:Y:S02]  /*fa90*/  LEA R160, P0, R187, R60, 0x1 ;  /* 0x0000003cbba07211 */ /* 0x000fe400078008ff */
[-C--:B------:R-:W-:Y:S01]  /*faa0*/  LEA.HI.X.SX32 R163, R7, R61.reuse, 0x1, P1 ;  /* 0x0000003d07a37211 */ /* 0x080fe200008f0eff */
[----:B------:R-:W-:Y:S01]  /*fab0*/  IMAD R7, R82, 0x2, R213 ;  /* 0x0000000252077824 */ /* 0x000fe200078e02d5 */
[----:B------:R-:W-:-:S02]  /*fac0*/  LEA.HI.X.SX32 R159, R185, R61, 0x1, P2 ;  /* 0x0000003db99f7211 */ /* 0x000fc400010f0eff */
[-C--:B------:R-:W-:Y:S01]  /*fad0*/  LEA.HI.X.SX32 R161, R187, R61.reuse, 0x1, P0 ;  /* 0x0000003dbba17211 */ /* 0x080fe200000f0eff */
[----:B------:R-:W-:Y:S01]  /*fae0*/  IMAD R215, R82, 0x2, R7 ;  /* 0x0000000252d77824 */ /* 0x000fe200078e0207 */
[-C--:B------:R-:W-:Y:S02]  /*faf0*/  LEA R164, P2, R189, R60.reuse, 0x1 ;  /* 0x0000003cbda47211 */ /* 0x080fe400078408ff */
[-C--:B------:R-:W-:Y:S02]  /*fb00*/  LEA R166, P0, R5, R60.reuse, 0x1 ;  /* 0x0000003c05a67211 */ /* 0x080fe400078008ff */
[-C--:B------:R-:W-:Y:S02]  /*fb10*/  LEA.HI.X.SX32 R165, R189, R61.reuse, 0x1, P2 ;  /* 0x0000003dbda57211 */ /* 0x080fe400010f0eff */
[----:B------:R-:W-:Y:S02]  /*fb20*/  LEA.HI.X.SX32 R167, R5, R61, 0x1, P0 ;  /* 0x0000003d05a77211 */ /* 0x000fe400000f0eff */
[----:B------:R-:W-:-:S02]  /*fb30*/  LEA R170, P2, R83, R60, 0x1 ;  /* 0x0000003c53aa7211 */ /* 0x000fc400078408ff */
[C---:B------:R-:W-:Y:S02]  /*fb40*/  LEA R5, R82.reuse, R215, 0x1 ;  /* 0x000000d752057211 */ /* 0x040fe400078e08ff */
[-C--:B------:R-:W-:Y:S02]  /*fb50*/  LEA.HI.X.SX32 R171, R83, R61.reuse, 0x1, P2 ;  /* 0x0000003d53ab7211 */ /* 0x080fe400010f0eff */
[-C--:B------:R-:W-:Y:S01]  /*fb60*/  LEA R168, P1, R191, R60.reuse, 0x1 ;  /* 0x0000003cbfa87211 */ /* 0x080fe200078208ff */
[C---:B------:R-:W-:Y:S01]  /*fb70*/  IMAD R83, R82.reuse, 0x2, R5 ;  /* 0x0000000252537824 */ /* 0x040fe200078e0205 */
[----:B------:R-:W-:Y:S02]  /*fb80*/  LEA R176, P2, R197, R60, 0x1 ;  /* 0x0000003cc5b07211 */ /* 0x000fe400078408ff */
[-C--:B------:R-:W-:Y:S01]  /*fb90*/  LEA.HI.X.SX32 R169, R191, R61.reuse, 0x1, P1 ;  /* 0x0000003dbfa97211 */ /* 0x080fe200008f0eff */
[----:B------:R-:W-:Y:S01]  /*fba0*/  IMAD R217, R82, 0x2, R83 ;  /* 0x0000000252d97824 */ /* 0x000fe200078e0253 */
[----:B------:R-:W-:-:S02]  /*fbb0*/  LEA.HI.X.SX32 R177, R197, R61, 0x1, P2 ;  /* 0x0000003dc5b17211 */ /* 0x000fc400010f0eff */
[-C--:B------:R-:W-:Y:S02]  /*fbc0*/  LEA R174, P1, R195, R60.reuse, 0x1 ;  /* 0x0000003cc3ae7211 */ /* 0x080fe400078208ff */
[C---:B------:R-:W-:Y:S02]  /*fbd0*/  LEA R219, R82.reuse, R217, 0x1 ;  /* 0x000000d952db7211 */ /* 0x040fe400078e08ff */
[-C--:B------:R-:W-:Y:S02]  /*fbe0*/  LEA R182, P2, R203, R60.reuse, 0x1 ;  /* 0x0000003ccbb67211 */ /* 0x080fe400078408ff */
[-C--:B------:R-:W-:Y:S01]  /*fbf0*/  LEA.HI.X.SX32 R175, R195, R61.reuse, 0x1, P1 ;  /* 0x0000003dc3af7211 */ /* 0x080fe200008f0eff */
[C---:B------:R-:W-:Y:S01]  /*fc00*/  IMAD R221, R82.reuse, 0x2, R219 ;  /* 0x0000000252dd7824 */ /* 0x040fe200078e02db */
[----:B------:R-:W-:Y:S02]  /*fc10*/  LEA.HI.X.SX32 R183, R203, R61, 0x1, P2 ;  /* 0x0000003dcbb77211 */ /* 0x000fe400010f0eff */
[-C--:B------:R-:W-:Y:S01]  /*fc20*/  LEA R180, P1, R201, R60.reuse, 0x1 ;  /* 0x0000003cc9b47211 */ /* 0x080fe200078208ff */
[----:B------:R-:W-:Y:S01]  /*fc30*/  IMAD R223, R82, 0x2, R221 ;  /* 0x0000000252df7824 */ /* 0x000fe200078e02dd */
[----:B------:R-:W-:-:S02]  /*fc40*/  LEA R188, P2, R209, R60, 0x1 ;  /* 0x0000003cd1bc7211 */ /* 0x000fc400078408ff */
[----:B------:R-:W-:Y:S02]  /*fc50*/  LEA.HI.X.SX32 R181, R201, R61, 0x1, P1 ;  /* 0x0000003dc9b57211 */ /* 0x000fe400008f0eff */
[C---:B------:R-:W-:Y:S02]  /*fc60*/  LEA R225, R82.reuse, R223, 0x1 ;  /* 0x000000df52e17211 */ /* 0x040fe400078e08ff */
[----:B------:R-:W-:Y:S02]  /*fc70*/  LEA.HI.X.SX32 R189, R209, R61, 0x1, P2 ;  /* 0x0000003dd1bd7211 */ /* 0x000fe400010f0eff */
[-C--:B------:R-:W-:Y:S01]  /*fc80*/  LEA R186, P1, R207, R60.reuse, 0x1 ;  /* 0x0000003ccfba7211 */ /* 0x080fe200078208ff */
[----:B------:R-:W-:Y:S01]  /*fc90*/  IMAD R227, R82, 0x2, R225 ;  /* 0x0000000252e37824 */ /* 0x000fe200078e02e1 */
[-C--:B------:R-:W-:Y:S02]  /*fca0*/  LEA R194, P2, R7, R60.reuse, 0x1 ;  /* 0x0000003c07c27211 */ /* 0x080fe400078408ff */
[----:B------:R-:W-:-:S02]  /*fcb0*/  LEA R172, P0, R193, R60, 0x1 ;  /* 0x0000003cc1ac7211 */ /* 0x000fc400078008ff */
[-C--:B------:R-:W-:Y:S02]  /*fcc0*/  LEA.HI.X.SX32 R187, R207, R61.reuse, 0x1, P1 ;  /* 0x0000003dcfbb7211 */ /* 0x080fe400008f0eff */
[-C--:B------:R-:W-:Y:S01]  /*fcd0*/  LEA.HI.X.SX32 R195, R7, R61.reuse, 0x1, P2 ;  /* 0x0000003d07c37211 */ /* 0x080fe200010f0eff */
[----:B------:R-:W-:Y:S01]  /*fce0*/  IMAD R7, R82, 0x2, R227 ;  /* 0x0000000252077824 */ /* 0x000fe200078e02e3 */
[-C--:B------:R-:W-:Y:S02]  /*fcf0*/  LEA R192, P1, R213, R60.reuse, 0x1 ;  /* 0x0000003cd5c07211 */ /* 0x080fe400078208ff */
[-C--:B------:R-:W-:Y:S02]  /*fd00*/  LEA.HI.X.SX32 R173, R193, R61.reuse, 0x1, P0 ;  /* 0x0000003dc1ad7211 */ /* 0x080fe400000f0eff */
[----:B------:R-:W-:Y:S02]  /*fd10*/  LEA R178, P0, R199, R60, 0x1 ;  /* 0x0000003cc7b27211 */ /* 0x000fe400078008ff */
[----:B------:R-:W-:-:S02]  /*fd20*/  LEA.HI.X.SX32 R193, R213, R61, 0x1, P1 ;  /* 0x0000003dd5c17211 */ /* 0x000fc400008f0eff */
[-C--:B------:R-:W-:Y:S02]  /*fd30*/  LEA R198, P1, R5, R60.reuse, 0x1 ;  /* 0x0000003c05c67211 */ /* 0x080fe400078208ff */
[C---:B------:R-:W-:Y:S02]  /*fd40*/  LEA R229, R82.reuse, R7, 0x1 ;  /* 0x0000000752e57211 */ /* 0x040fe400078e08ff */
[-C--:B------:R-:W-:Y:S02]  /*fd50*/  LEA.HI.X.SX32 R179, R199, R61.reuse, 0x1, P0 ;  /* 0x0000003dc7b37211 */ /* 0x080fe400000f0eff */
[-C--:B------:R-:W-:Y:S02]  /*fd60*/  LEA R200, P2, R83, R60.reuse, 0x1 ;  /* 0x0000003c53c87211 */ /* 0x080fe400078408ff */
[----:B------:R-:W-:Y:S01]  /*fd70*/  LEA.HI.X.SX32 R199, R5, R61, 0x1, P1 ;  /* 0x0000003d05c77211 */ /* 0x000fe200008f0eff */
[----:B------:R-:W-:Y:S01]  /*fd80*/  IMAD R5, R82, 0x2, R229 ;  /* 0x0000000252057824 */ /* 0x000fe200078e02e5 */
[----:B------:R-:W-:-:S02]  /*fd90*/  LEA R184, P0, R205, R60, 0x1 ;  /* 0x0000003ccdb87211 */ /* 0x000fc400078008ff */
[-C--:B------:R-:W-:Y:S01]  /*fda0*/  LEA.HI.X.SX32 R201, R83, R61.reuse, 0x1, P2 ;  /* 0x0000003d53c97211 */ /* 0x080fe200010f0eff */
[C---:B------:R-:W-:Y:S01]  /*fdb0*/  IMAD R83, R82.reuse, 0x2, R5 ;  /* 0x0000000252537824 */ /* 0x040fe200078e0205 */
[----:B------:R-:W-:Y:S02]  /*fdc0*/  LEA.HI.X.SX32 R185, R205, R61, 0x1, P0 ;  /* 0x0000003dcdb97211 */ /* 0x000fe400000f0eff */
[-C--:B------:R-:W-:Y:S02]  /*fdd0*/  LEA R190, P0, R211, R60.reuse, 0x1 ;  /* 0x0000003cd3be7211 */ /* 0x080fe400078008ff */
[----:B------:R-:W-:Y:S02]  /*fde0*/  LEA R206, P2, R221, R60, 0x1 ;  /* 0x0000003cddce7211 */ /* 0x000fe400078408ff */
[----:B------:R-:W-:Y:S02]  /*fdf0*/  LEA R231, R82, R83, 0x1 ;  /* 0x0000005352e77211 */ /* 0x000fe400078e08ff */
[----:B------:R-:W-:-:S02]  /*fe00*/  LEA.HI.X.SX32 R191, R211, R61, 0x1, P0 ;  /* 0x0000003dd3bf7211 */ /* 0x000fc400000f0eff */
[-C--:B------:R-:W-:Y:S01]  /*fe10*/  LEA R196, P0, R215, R60.reuse, 0x1 ;  /* 0x0000003cd7c47211 */ /* 0x080fe200078008ff */
[C---:B------:R-:W-:Y:S01]  /*fe20*/  IMAD R233, R82.reuse, 0x2, R231 ;  /* 0x0000000252e97824 */ /* 0x040fe200078e02e7 */
[-C--:B------:R-:W-:Y:S02]  /*fe30*/  LEA.HI.X.SX32 R207, R221, R61.reuse, 0x1, P2 ;  /* 0x0000003dddcf7211 */ /* 0x080fe400010f0eff */
[-C--:B------:R-:W-:Y:S02]  /*fe40*/  LEA R212, P2, R227, R60.reuse, 0x1 ;  /* 0x0000003ce3d47211 */ /* 0x080fe400078408ff */
[-C--:B------:R-:W-:Y:S02]  /*fe50*/  LEA.HI.X.SX32 R197, R215, R61.reuse, 0x1, P0 ;  /* 0x0000003dd7c57211 */ /* 0x080fe400000f0eff */
[----:B------:R-:W-:Y:S02]  /*fe60*/  LEA R202, P0, R217, R60, 0x1 ;  /* 0x0000003cd9ca7211 */ /* 0x000fe400078008ff */
[-C--:B------:R-:W-:Y:S01]  /*fe70*/  LEA.HI.X.SX32 R213, R227, R61.reuse, 0x1, P2 ;  /* 0x0000003de3d57211 */ /* 0x080fe200010f0eff */
[----:B------:R-:W-:Y:S01]  /*fe80*/  IMAD R227, R82, 0x2, R233 ;  /* 0x0000000252e37824 */ /* 0x000fe200078e02e9 */
[----:B------:R-:W-:-:S02]  /*fe90*/  LEA.HI.X.SX32 R203, R217, R61, 0x1, P0 ;  /* 0x0000003dd9cb7211 */ /* 0x000fc400000f0eff */
[-C--:B------:R-:W-:Y:S02]  /*fea0*/  LEA R204, P1, R219, R60.reuse, 0x1 ;  /* 0x0000003cdbcc7211 */ /* 0x080fe400078208ff */
[-C--:B------:R-:W-:Y:S02]  /*feb0*/  LEA R208, P0, R223, R60.reuse, 0x1 ;  /* 0x0000003cdfd07211 */ /* 0x080fe400078008ff */
[----:B------:R-:W-:Y:S02]  /*fec0*/  LEA R218, P2, R5, R60, 0x1 ;  /* 0x0000003c05da7211 */ /* 0x000fe400078408ff */
[----:B------:R-:W-:Y:S02]  /*fed0*/  LEA R235, R82, R227, 0x1 ;  /* 0x000000e352eb7211 */ /* 0x000fe400078e08ff */
[-C--:B------:R-:W-:Y:S02]  /*fee0*/  LEA.HI.X.SX32 R205, R219, R61.reuse, 0x1, P1 ;  /* 0x0000003ddbcd7211 */ /* 0x080fe400008f0eff */
[----:B------:R-:W-:-:S02]  /*fef0*/  LEA.HI.X.SX32 R209, R223, R61, 0x1, P0 ;  /* 0x0000003ddfd17211 */ /* 0x000fc400000f0eff */
[-C--:B------:R-:W-:Y:S02]  /*ff00*/  LEA R214, P0, R7, R60.reuse, 0x1 ;  /* 0x0000003c07d67211 */ /* 0x080fe400078008ff */
[-C--:B------:R-:W-:Y:S01]  /*ff10*/  LEA.HI.X.SX32 R219, R5, R61.reuse, 0x1, P2 ;  /* 0x0000003d05db7211 */ /* 0x080fe200010f0eff */
[C---:B------:R-:W-:Y:S01]  /*ff20*/  IMAD R5, R82.reuse, 0x2, R235 ;  /* 0x0000000252057824 */ /* 0x040fe200078e02eb */
[-C--:B------:R-:W-:Y:S02]  /*ff30*/  LEA R210, P1, R225, R60.reuse, 0x1 ;  /* 0x0000003ce1d27211 */ /* 0x080fe400078208ff */
[-C--:B------:R-:W-:Y:S01]  /*ff40*/  LEA.HI.X.SX32 R215, R7, R61.reuse, 0x1, P0 ;  /* 0x0000003d07d77211 */ /* 0x080fe200000f0eff */
[----:B------:R-:W-:Y:S01]  /*ff50*/  IMAD R7, R82, 0x2, R5 ;  /* 0x0000000252077824 */ /* 0x000fe200078e0205 */
[----:B------:R-:W-:Y:S02]  /*ff60*/  LEA R224, P2, R233, R60, 0x1 ;  /* 0x0000003ce9e07211 */ /* 0x000fe400078408ff */
[----:B------:R-:W-:-:S02]  /*ff70*/  LEA.HI.X.SX32 R211, R225, R61, 0x1, P1 ;  /* 0x0000003de1d37211 */ /* 0x000fc400008f0eff */
[-C--:B------:R-:W-:Y:S02]  /*ff80*/  LEA R216, P1, R229, R60.reuse, 0x1 ;  /* 0x0000003ce5d87211 */ /* 0x080fe400078208ff */
[----:B------:R-:W-:Y:S02]  /*ff90*/  LEA.HI.X.SX32 R225, R233, R61, 0x1, P2 ;  /* 0x0000003de9e17211 */ /* 0x000fe400010f0eff */
[C---:B------:R-:W-:Y:S02]  /*ffa0*/  LEA R233, R82.reuse, R7, 0x1 ;  /* 0x0000000752e97211 */ /* 0x040fe400078e08ff */
[----:B------:R-:W-:Y:S02]  /*ffb0*/  LEA.HI.X.SX32 R217, R229, R61, 0x1, P1 ;  /* 0x0000003de5d97211 */ /* 0x000fe400008f0eff */
[-C--:B------:R-:W-:Y:S01]  /*ffc0*/  LEA R220, P0, R83, R60.reuse, 0x1 ;  /* 0x0000003c53dc7211 */ /* 0x080fe200078008ff */
[----:B------:R-:W-:Y:S01]  /*ffd0*/  IMAD R237, R82, 0x2, R233 ;  /* 0x0000000252ed7824 */ /* 0x000fe200078e02e9 */
[----:B------:R-:W-:-:S02]  /*ffe0*/  LEA R222, P1, R231, R60, 0x1 ;  /* 0x0000003ce7de7211 */ /* 0x000fc400078208ff */
[-C--:B------:R-:W-:Y:S01]  /*fff0*/  LEA.HI.X.SX32 R221, R83, R61.reuse, 0x1, P0 ;  /* 0x0000003d53dd7211 */ /* 0x080fe200000f0eff */
[----:B------:R-:W-:Y:S01]  /*10000*/  IMAD R4, R82, 0x2, R237 ;  /* 0x0000000252047824 */ /* 0x000fe200078e02ed */
[-C--:B------:R-:W-:Y:S02]  /*10010*/  LEA.HI.X.SX32 R223, R231, R61.reuse, 0x1, P1 ;  /* 0x0000003de7df7211 */ /* 0x080fe400008f0eff */
[-C--:B------:R-:W-:Y:S02]  /*10020*/  LEA R226, P0, R227, R60.reuse, 0x1 ;  /* 0x0000003ce3e27211 */ /* 0x080fe400078008ff */
[-C--:B------:R-:W-:Y:S02]  /*10030*/  LEA R228, P1, R235, R60.reuse, 0x1 ;  /* 0x0000003cebe47211 */ /* 0x080fe400078208ff */
[----:B------:R-:W-:Y:S02]  /*10040*/  LEA R230, P2, R5, R60, 0x1 ;  /* 0x0000003c05e67211 */ /* 0x000fe400078408ff */
[----:B------:R-:W-:-:S02]  /*10050*/  LEA.HI.X.SX32 R227, R227, R61, 0x1, P0 ;  /* 0x0000003de3e37211 */ /* 0x000fc400000f0eff */
[-C--:B------:R-:W-:Y:S02]  /*10060*/  LEA.HI.X.SX32 R229, R235, R61.reuse, 0x1, P1 ;  /* 0x0000003debe57211 */ /* 0x080fe400008f0eff */
[----:B------:R-:W-:Y:S02]  /*10070*/  LEA.HI.X.SX32 R231, R5, R61, 0x1, P2 ;  /* 0x0000003d05e77211 */ /* 0x000fe400010f0eff */
[-C--:B------:R-:W-:Y:S02]  /*10080*/  LEA R82, P0, R7, R60.reuse, 0x1 ;  /* 0x0000003c07527211 */ /* 0x080fe400078008ff */
[-C--:B------:R-:W-:Y:S02]  /*10090*/  LEA R232, P1, R233, R60.reuse, 0x1 ;  /* 0x0000003ce9e87211 */ /* 0x080fe400078208ff */
[-C--:B------:R-:W-:Y:S02]  /*100a0*/  LEA R234, P2, R237, R60.reuse, 0x1 ;  /* 0x0000003cedea7211 */ /* 0x080fe400078408ff */
[----:B------:R-:W-:-:S02]  /*100b0*/  LEA R60, P3, R4, R60, 0x1 ;  /* 0x0000003c043c7211 */ /* 0x000fc400078608ff */
[-C--:B------:R-:W-:Y:S02]  /*100c0*/  LEA.HI.X.SX32 R83, R7, R61.reuse, 0x1, P0 ;  /* 0x0000003d07537211 */ /* 0x080fe400000f0eff */
[-C--:B------:R-:W-:Y:S02]  /*100d0*/  LEA.HI.X.SX32 R233, R233, R61.reuse, 0x1, P1 ;  /* 0x0000003de9e97211 */ /* 0x080fe400008f0eff */
[-C--:B------:R-:W-:Y:S02]  /*100e0*/  LEA.HI.X.SX32 R235, R237, R61.reuse, 0x1, P2 ;  /* 0x0000003dedeb7211 */ /* 0x080fe400010f0eff */
[----:B------:R-:W-:Y:S02]  /*100f0*/  LEA.HI.X.SX32 R61, R4, R61, 0x1, P3 ;  /* 0x0000003d043d7211 */ /* 0x000fe400018f0eff */
[----:B------:R-:W3:Y:S01]  /*10100*/  LDS.128 R4, [R78] ;  /* 0x000000004e047984 */ /* 0x000ee20000000c00 */
[----:B-----5:R-:W-:Y:S02]  /*10110*/  PRMT R13, R43, 0x7632, R13 ;  /* 0x000076322b0d7816 */ /* 0x020fe4000000000d */
[----:B0-----:R-:W-:-:S02]  /*10120*/  PRMT R15, R48, 0x7632, R15 ;  /* 0x00007632300f7816 */ /* 0x001fc4000000000f */
[----:B------:R-:W-:Y:S01]  /*10130*/  PRMT R12, R50, 0x7632, R12 ;  /* 0x00007632320c7816 */ /* 0x000fe2000000000c */
[----:B------:R0:W-:Y:S01]  /*10140*/  STG.E.U16 desc[UR12][R20.64], R13 ;  /* 0x0000000d14007986 */ /* 0x0001e2000c10150c */
[----:B------:R-:W-:Y:S02]  /*10150*/  PRMT R14, R51, 0x7632, R14 ;  /* 0x00007632330e7816 */ /* 0x000fe4000000000e */
[----:B--2---:R-:W-:Y:S01]  /*10160*/  PRMT R42, R57, 0x7632, R42 ;  /* 0x00007632392a7816 */ /* 0x004fe2000000002a */
[----:B------:R-:W-:Y:S01]  /*10170*/  STG.E.U16 desc[UR12][R30.64], R48 ;  /* 0x000000301e007986 */ /* 0x000fe2000c10150c */
[----:B------:R-:W-:Y:S02]  /*10180*/  PRMT R79, R27, 0x7632, R79 ;  /* 0x000076321b4f7816 */ /* 0x000fe4000000004f */
[----:B------:R-:W-:Y:S01]  /*10190*/  ISETP.GE.U32.AND P0, PT, R0, 0x40, PT ;  /* 0x000000400000780c */ /* 0x000fe20003f06070 */
[----:B------:R2:W-:Y:S01]  /*101a0*/  STG.E.U16 desc[UR12][R40.64], R15 ;  /* 0x0000000f28007986 */ /* 0x0005e2000c10150c */
[----:B------:R-:W-:Y:S01]  /*101b0*/  IMAD.HI R0, R236, 0x4, RZ ;  /* 0x00000004ec007827 */ /* 0x000fe200078e02ff */
[----:B0-----:R-:W-:-:S02]  /*101c0*/  PRMT R21, R49, 0x7632, R21 ;  /* 0x0000763231157816 */ /* 0x001fc40000000015 */
[----:B------:R0:W-:Y:S01]  /*101d0*/  STG.E.U16 desc[UR12][R62.64], R49 ;  /* 0x000000313e007986 */ /* 0x0001e2000c10150c */
[----:B------:R-:W-:-:S03]  /*101e0*/  PRMT R13, R56, 0x7632, R13 ;  /* 0x00007632380d7816 */ /* 0x000fc6000000000d */
[----:B------:R4:W-:Y:S01]  /*101f0*/  STG.E.U16 desc[UR12][R64.64], R21 ;  /* 0x0000001540007986 */ /* 0x0009e2000c10150c */
[----:B--2---:R-:W-:-:S03]  /*10200*/  PRMT R15, R58, 0x7632, R15 ;  /* 0x000076323a0f7816 */ /* 0x004fc6000000000f */
[----:B------:R2:W-:Y:S04]  /*10210*/  STG.E.U16 desc[UR12][R66.64], R50 ;  /* 0x0000003242007986 */ /* 0x0005e8000c10150c */
[----:B------:R5:W-:Y:S01]  /*10220*/  STG.E.U16 desc[UR12][R68.64], R12 ;  /* 0x0000000c44007986 */ /* 0x000be2000c10150c */
[----:B0-----:R-:W-:-:S03]  /*10230*/  PRMT R63, R11, 0x7632, R63 ;  /* 0x000076320b3f7816 */ /* 0x001fc6000000003f */
[----:B------:R0:W-:Y:S01]  /*10240*/  STG.E.U16 desc[UR12][R70.64], R51 ;  /* 0x0000003346007986 */ /* 0x0001e2000c10150c */
[----:B----4-:R-:W-:-:S03]  /*10250*/  PRMT R65, R16, 0x7632, R65 ;  /* 0x0000763210417816 */ /* 0x010fc60000000041 */
[----:B------:R4:W-:Y:S01]  /*10260*/  STG.E.U16 desc[UR12][R72.64], R14 ;  /* 0x0000000e48007986 */ /* 0x0009e2000c10150c */
[----:B---3--:R-:W-:Y:S02]  /*10270*/  PRMT R49, R4, 0x7632, R49 ;  /* 0x0000763204317816 */ /* 0x008fe40000000031 */
[----:B--2---:R-:W-:Y:S01]  /*10280*/  PRMT R67, R17, 0x7632, R67 ;  /* 0x0000763211437816 */ /* 0x004fe20000000043 */
[----:B------:R2:W-:Y:S01]  /*10290*/  STG.E.U16 desc[UR12][R74.64], R56 ;  /* 0x000000384a007986 */ /* 0x0005e2000c10150c */
[----:B-----5:R-:W-:Y:S02]  /*102a0*/  PRMT R12, R59, 0x7632, R12 ;  /* 0x000076323b0c7816 */ /* 0x020fe4000000000c */
[----:B------:R-:W-:Y:S01]  /*102b0*/  PRMT R69, R18, 0x7632, R69 ;  /* 0x0000763212457816 */ /* 0x000fe20000000045 */
[----:B------:R3:W-:Y:S01]  /*102c0*/  STG.E.U16 desc[UR12][R76.64], R13 ;  /* 0x0000000d4c007986 */ /* 0x0007e2000c10150c */
[----:B0-----:R-:W-:Y:S02]  /*102d0*/  PRMT R51, R5, 0x7632, R51 ;  /* 0x0000763205337816 */ /* 0x001fe40000000033 */
[----:B------:R-:W-:Y:S01]  /*102e0*/  PRMT R71, R19, 0x7632, R71 ;  /* 0x0000763213477816 */ /* 0x000fe20000000047 */
[----:B------:R0:W-:Y:S01]  /*102f0*/  STG.E.U16 desc[UR12][R80.64], R57 ;  /* 0x0000003950007986 */ /* 0x0001e2000c10150c */
[----:B----4-:R-:W-:-:S02]  /*10300*/  PRMT R14, R7, 0x7632, R14 ;  /* 0x00007632070e7816 */ /* 0x010fc4000000000e */
[----:B------:R-:W-:Y:S01]  /*10310*/  PRMT R73, R24, 0x7632, R73 ;  /* 0x0000763218497816 */ /* 0x000fe20000000049 */
[----:B------:R4:W-:Y:S01]  /*10320*/  STG.E.U16 desc[UR12][R84.64], R42 ;  /* 0x0000002a54007986 */ /* 0x0009e2000c10150c */
[----:B--2---:R-:W-:-:S03]  /*10330*/  PRMT R75, R25, 0x7632, R75 ;  /* 0x00007632194b7816 */ /* 0x004fc6000000004b */
[----:B------:R2:W-:Y:S01]  /*10340*/  STG.E.U16 desc[UR12][R86.64], R58 ;  /* 0x0000003a56007986 */ /* 0x0005e2000c10150c */
[----:B---3--:R-:W-:Y:S02]  /*10350*/  PRMT R13, R6, 0x7632, R13 ;  /* 0x00007632060d7816 */ /* 0x008fe4000000000d */
[----:B------:R-:W-:Y:S01]  /*10360*/  PRMT R77, R26, 0x7632, R77 ;  /* 0x000076321a4d7816 */ /* 0x000fe2000000004d */
[----:B------:R3:W-:Y:S01]  /*10370*/  STG.E.U16 desc[UR12][R88.64], R15 ;  /* 0x0000000f58007986 */ /* 0x0007e2000c10150c */
[----:B0-----:R-:W-:Y:S02]  /*10380*/  PRMT R57, R8, 0x7632, R57 ;  /* 0x0000763208397816 */ /* 0x001fe40000000039 */
[----:B------:R-:W-:Y:S01]  /*10390*/  PRMT R81, R32, 0x7632, R81 ;  /* 0x0000763220517816 */ /* 0x000fe20000000051 */
[----:B------:R0:W-:Y:S01]  /*103a0*/  STG.E.U16 desc[UR12][R92.64], R59 ;  /* 0x0000003b5c007986 */ /* 0x0001e2000c10150c */
[----:B----4-:R-:W-:-:S03]  /*103b0*/  PRMT R85, R34, 0x7632, R85 ;  /* 0x0000763222557816 */ /* 0x010fc60000000055 */
[----:B------:R4:W-:Y:S01]  /*103c0*/  STG.E.U16 desc[UR12][R94.64], R12 ;  /* 0x0000000c5e007986 */ /* 0x0009e2000c10150c */
[----:B--2---:R-:W-:-:S03]  /*103d0*/  PRMT R87, R35, 0x7632, R87 ;  /* 0x0000763223577816 */ /* 0x004fc60000000057 */
[----:B------:R2:W-:Y:S01]  /*103e0*/  STG.E.U16 desc[UR12][R96.64], R4 ;  /* 0x0000000460007986 */ /* 0x0005e2000c10150c */
[----:B---3--:R-:W-:-:S03]  /*103f0*/  PRMT R89, R36, 0x7632, R89 ;  /* 0x0000763224597816 */ /* 0x008fc60000000059 */
[----:B------:R3:W-:Y:S01]  /*10400*/  STG.E.U16 desc[UR12][R98.64], R49 ;  /* 0x0000003162007986 */ /* 0x0007e2000c10150c */
[----:B0-----:R-:W-:Y:S02]  /*10410*/  PRMT R59, R9, 0x7632, R59 ;  /* 0x00007632093b7816 */ /* 0x001fe4000000003b */
[----:B------:R-:W-:Y:S01]  /*10420*/  PRMT R93, R38, 0x7632, R93 ;  /* 0x00007632265d7816 */ /* 0x000fe2000000005d */
[----:B------:R0:W-:Y:S01]  /*10430*/  STG.E.U16 desc[UR12][R100.64], R5 ;  /* 0x0000000564007986 */ /* 0x0001e2000c10150c */
[----:B----4-:R-:W-:-:S03]  /*10440*/  PRMT R95, R39, 0x7632, R95 ;  /* 0x00007632275f7816 */ /* 0x010fc6000000005f */
[----:B------:R4:W-:Y:S01]  /*10450*/  STG.E.U16 desc[UR12][R102.64], R51 ;  /* 0x0000003366007986 */ /* 0x0009e2000c10150c */
[----:B--2---:R-:W-:Y:S02]  /*10460*/  PRMT R4, R10, 0x7632, R4 ;  /* 0x000076320a047816 */ /* 0x004fe40000000004 */
[----:B------:R-:W-:Y:S01]  /*10470*/  PRMT R97, R44, 0x7632, R97 ;  /* 0x000076322c617816 */ /* 0x000fe20000000061 */
        /* <DEDUP_REMOVED lines=8> */
[----:B--2---:R-:W-:-:S03]  /*10500*/  PRMT R105, R52, 0x7632, R105 ;  /* 0x0000763234697816 */ /* 0x004fc60000000069 */
[----:B------:R-:W-:Y:S01]  /*10510*/  STG.E.U16 desc[UR12][R112.64], R8 ;  /* 0x0000000870007986 */ /* 0x000fe2000c10150c */
[----:B---3--:R-:W-:-:S03]  /*10520*/  PRMT R107, R53, 0x7632, R107 ;  /* 0x00007632356b7816 */ /* 0x008fc6000000006b */
[----:B------:R-:W-:Y:S01]  /*10530*/  STG.E.U16 desc[UR12][R114.64], R57 ;  /* 0x0000003972007986 */ /* 0x000fe2000c10150c */
[----:B0-----:R-:W-:Y:S01]  /*10540*/  PRMT R109, R54, 0x7632, R109 ;  /* 0x00007632366d7816 */ /* 0x001fe2000000006d */
[----:B------:R-:W0:Y:S02]  /*10550*/  LDC.64 R6, c[0x0][0x3a0] ;  /* 0x0000e800ff067b82 */ /* 0x000e240000000a00 */
[----:B------:R-:W-:Y:S01]  /*10560*/  STG.E.U16 desc[UR12][R116.64], R9 ;  /* 0x0000000974007986 */ /* 0x000fe2000c10150c */
[----:B----4-:R-:W-:-:S03]  /*10570*/  PRMT R111, R55, 0x7632, R111 ;  /* 0x00007632376f7816 */ /* 0x010fc6000000006f */
[----:B------:R-:W-:Y:S04]  /*10580*/  STG.E.U16 desc[UR12][R118.64], R59 ;  /* 0x0000003b76007986 */ /* 0x000fe8000c10150c */
[----:B------:R-:W-:Y:S04]  /*10590*/  STG.E.U16 desc[UR12][R120.64], R10 ;  /* 0x0000000a78007986 */ /* 0x000fe8000c10150c */
[----:B------:R2:W-:Y:S04]  /*105a0*/  STG.E.U16 desc[UR12][R122.64], R4 ;  /* 0x000000047a007986 */ /* 0x0005e8000c10150c */
[----:B------:R-:W-:Y:S04]  /*105b0*/  STG.E.U16 desc[UR12][R124.64], R11 ;  /* 0x0000000b7c007986 */ /* 0x000fe8000c10150c */
[----:B------:R-:W-:Y:S04]  /*105c0*/  STG.E.U16 desc[UR12][R126.64], R63 ;  /* 0x0000003f7e007986 */ /* 0x000fe8000c10150c */
[----:B------:R-:W-:Y:S01]  /*105d0*/  STG.E.U16 desc[UR12][R128.64], R16 ;  /* 0x0000001080007986 */ /* 0x000fe2000c10150c */
[----:B--2---:R-:W-:-:S03]  /*105e0*/  PRMT R4, R33, 0x7632, R4 ;  /* 0x0000763221047816 */ /* 0x004fc60000000004 */
[----:B------:R-:W-:Y:S04]  /*105f0*/  STG.E.U16 desc[UR12][R130.64], R65 ;  /* 0x0000004182007986 */ /* 0x000fe8000c10150c */
        /* <DEDUP_REMOVED lines=14> */
[----:B------:R-:W2:Y:S04]  /*106e0*/  LDS.128 R76, [R78+0x800] ;  /* 0x000800004e4c7984 */ /* 0x000ea80000000c00 */
[----:B------:R-:W-:Y:S04]  /*106f0*/  STG.E.U16 desc[UR12][R160.64], R32 ;  /* 0x00000020a0007986 */ /* 0x000fe8000c10150c */
[----:B------:R-:W-:Y:S04]  /*10700*/  STG.E.U16 desc[UR12][R162.64], R81 ;  /* 0x00000051a2007986 */ /* 0x000fe8000c10150c */
[----:B------:R-:W-:Y:S04]  /*10710*/  STG.E.U16 desc[UR12][R164.64], R33 ;  /* 0x00000021a4007986 */ /* 0x000fe8000c10150c */
[----:B------:R3:W-:Y:S04]  /*10720*/  STG.E.U16 desc[UR12][R166.64], R4 ;  /* 0x00000004a6007986 */ /* 0x0007e8000c10150c */
[----:B------:R-:W-:Y:S04]  /*10730*/  STG.E.U16 desc[UR12][R168.64], R34 ;  /* 0x00000022a8007986 */ /* 0x000fe8000c10150c */
[----:B------:R-:W-:Y:S04]  /*10740*/  STG.E.U16 desc[UR12][R170.64], R85 ;  /* 0x00000055aa007986 */ /* 0x000fe8000c10150c */
[----:B------:R-:W-:Y:S01]  /*10750*/  STG.E.U16 desc[UR12][R172.64], R35 ;  /* 0x00000023ac007986 */ /* 0x000fe2000c10150c */
[----:B---3--:R-:W-:Y:S01]  /*10760*/  LOP3.LUT R4, R3, 0xf0, RZ, 0xc0, !PT ;  /* 0x000000f003047812 */ /* 0x008fe200078ec0ff */
[----:B------:R-:W-:-:S02]  /*10770*/  IMAD.SHL.U32 R3, R236, 0x4, RZ ;  /* 0x00000004ec037824 */ /* 0x000fc400078e00ff */
[----:B------:R-:W-:Y:S04]  /*10780*/  STG.E.U16 desc[UR12][R174.64], R87 ;  /* 0x00000057ae007986 */ /* 0x000fe8000c10150c */
[----:B------:R-:W-:Y:S04]  /*10790*/  STG.E.U16 desc[UR12][R176.64], R36 ;  /* 0x00000024b0007986 */ /* 0x000fe8000c10150c */
[----:B------:R-:W-:Y:S01]  /*107a0*/  STG.E.U16 desc[UR12][R178.64], R89 ;  /* 0x00000059b2007986 */ /* 0x000fe2000c10150c */
[----:B--2---:R-:W-:Y:S02]  /*107b0*/  PRMT R113, R76, 0x7632, R113 ;  /* 0x000076324c717816 */ /* 0x004fe40000000071 */
[----:B------:R-:W-:Y:S01]  /*107c0*/  PRMT R115, R77, 0x7632, R115 ;  /* 0x000076324d737816 */ /* 0x000fe20000000073 */
[----:B------:R-:W-:Y:S01]  /*107d0*/  STG.E.U16 desc[UR12][R180.64], R37 ;  /* 0x00000025b4007986 */ /* 0x000fe2000c10150c */
[----:B------:R-:W-:-:S02]  /*107e0*/  PRMT R116, R78, 0x7632, R116 ;  /* 0x000076324e747816 */ /* 0x000fc40000000074 */
[----:B------:R-:W-:Y:S01]  /*107f0*/  PRMT R30, R79, 0x7632, R30 ;  /* 0x000076324f1e7816 */ /* 0x000fe2000000001e */
        /* <DEDUP_REMOVED lines=28> */
[----:B------:R-:W-:Y:S01]  /*109c0*/  STG.E.U16 desc[UR12][R60.64], R30 ;  /* 0x0000001e3c007986 */ /* 0x000fe2000c10150c */
[----:B------:R-:W-:Y:S06]  /*109d0*/  BAR.SYNC.DEFER_BLOCKING 0x0 ;  /* 0x0000000000007b1d */ /* 0x000fec0000010000 */
[----:B------:R0:W-:Y:S02]  /*109e0*/  STSM.16.M88 [R2], R91 ;  /* 0x0000005b02007844 */ /* 0x0001e40000000000 */
[----:B------:R-:W-:Y:S06]  /*109f0*/  BAR.SYNC.DEFER_BLOCKING 0x0 ;  /* 0x0000000000007b1d */ /* 0x000fec0000010000 */
[----:B------:R-:W2:Y:S01]  /*10a00*/  LDSM.16.M88 R5, [R4+UR6] ;  /* 0x000000060405783b */ /* 0x000ea20008000000 */
[----:B------:R-:W-:-:S02]  /*10a10*/  USHF.L.U32 UR6, UR4, 0x2, URZ ;  /* 0x0000000204067899 */ /* 0x000fc400080006ff */
[----:B------:R-:W-:-:S04]  /*10a20*/  UIMAD.WIDE UR4, UR4, 0x4, URZ ;  /* 0x00000004040478a5 */ /* 0x000fc8000f8e02ff */
[----:B0-----:R-:W-:-:S04]  /*10a30*/  IADD3 R2, P1, P2, R3, UR6, R6 ;  /* 0x0000000603027c10 */ /* 0x001fc8000fa3e006 */
[----:B------:R-:W-:-:S05]  /*10a40*/  IADD3.X R3, PT, PT, R0, UR5, R7, P1, P2 ;  /* 0x0000000500037c10 */ /* 0x000fca0008fe4407 */
[----:B--2---:R0:W-:Y:S01]  /*10a50*/  @!P0 STG.E desc[UR12][R2.64], R5 ;  /* 0x0000000502008986 */ /* 0x0041e2000c10190c */
[----:B------:R-:W-:Y:S06]  /*10a60*/  BAR.SYNC.DEFER_BLOCKING 0x0 ;  /* 0x0000000000007b1d */ /* 0x000fec0000010000 */
[----:B------:R-:W-:Y:S05]  /*10a70*/  BRA.U UP0, `(.L_x_22) ;  /* 0x0000000100a07547 */ /* 0x000fea000b800000 */
[----:B------:R-:W2:Y:S01]  /*10a80*/  S2UR UR5, SR_CgaCtaId ;  /* 0x00000000000579c3 */ /* 0x000ea20000008800 */
[----:B------:R-:W-:Y:S01]  /*10a90*/  NOP ;  /* 0x0000000000007918 */ /* 0x000fe20000000000 */
[----:B------:R-:W-:Y:S01]  /*10aa0*/  UMOV UR4, 0x50 ;  /* 0x0000005000047882 */ /* 0x000fe20000000000 */
[----:B------:R-:W-:Y:S01]  /*10ab0*/  IMAD.U32 R0, RZ, RZ, UR7 ;  /* 0x00000007ff007e24 */ /* 0x000fe2000f8e00ff */
[----:B0-----:R-:W-:Y:S01]  /*10ac0*/  MOV R3, 0xffff ;  /* 0x0000ffff00037802 */ /* 0x001fe20000000f00 */
[----:B------:R-:W-:-:S03]  /*10ad0*/  IMAD.MOV.U32 R7, RZ, RZ, 0x1 ;  /* 0x00000001ff077424 */ /* 0x000fc600078e00ff */
[----:B------:R-:W-:-:S04]  /*10ae0*/  LOP3.LUT R0, R0, 0xffff, RZ, 0xc0, !PT ;  /* 0x0000ffff00007812 */ /* 0x000fc800078ec0ff */
[----:B------:R-:W-:-:S05]  /*10af0*/  SHF.R.U32.HI R0, RZ, 0x5, R0 ;  /* 0x00000005ff007819 */ /* 0x000fca0000011600 */
[----:B------:R-:W-:Y:S01]  /*10b00*/  VIADD R2, R0, 0x10 ;  /* 0x0000001000027836 */ /* 0x000fe20000000000 */
[----:B------:R-:W-:Y:S01]  /*10b10*/  SHF.L.U32 R0, R3, R0, RZ ;  /* 0x0000000003007219 */ /* 0x000fe200000006ff */
[----:B--2---:R-:W-:-:S03]  /*10b20*/  ULEA UR6, UR5, UR4, 0x18 ;  /* 0x0000000405067291 */ /* 0x004fc6000f8ec0ff */
[----:B------:R-:W-:-:S04]  /*10b30*/  SHF.L.U32 R3, R7, R2, RZ ;  /* 0x0000000207037219 */ /* 0x000fc800000006ff */
[----:B------:R-:W-:Y:S02]  /*10b40*/  LOP3.LUT R0, R3, R0, RZ, 0xfc, !PT ;  /* 0x0000000003007212 */ /* 0x000fe400078efcff */
[----:B------:R-:W0:Y:S02]  /*10b50*/  LDS R5, [UR6] ;  /* 0x00000006ff057984 */ /* 0x000e240008000800 */
[C---:B------:R-:W-:Y:S02]  /*10b60*/  LOP3.LUT R2, R0.reuse, 0xffff, RZ, 0xc0, !PT ;  /* 0x0000ffff00027812 */ /* 0x040fe400078ec0ff */
[----:B0-----:R-:W-:-:S04]  /*10b70*/  LOP3.LUT R3, R0, 0xffff, R5, 0x80, !PT ;  /* 0x0000ffff00037812 */ /* 0x001fc800078e8005 */
[----:B------:R-:W-:-:S13]  /*10b80*/  ISETP.NE.AND P0, PT, R3, R2, PT ;  /* 0x000000020300720c */ /* 0x000fda0003f05270 */
[----:B------:R-:W-:Y:S05]  /*10b90*/  @P0 BRA `(.L_x_23) ;  /* 0x0000000000500947 */ /* 0x000fea0003800000 */
[----:B------:R-:W-:Y:S02]  /*10ba0*/  SHF.R.U32.HI R5, RZ, 0x10, R5 ;  /* 0x00000010ff057819 */ /* 0x000fe40000011605 */
[----:B------:R-:W-:-:S04]  /*10bb0*/  SHF.R.U32.HI R2, RZ, 0x10, R0 ;  /* 0x00000010ff027819 */ /* 0x000fc80000011600 */
[----:B------:R-:W-:-:S04]  /*10bc0*/  LOP3.LUT R5, R5, R2, RZ, 0xc0, !PT ;  /* 0x0000000205057212 */ /* 0x000fc800078ec0ff */
[----:B------:R-:W-:-:S13]  /*10bd0*/  ISETP.NE.AND P0, PT, R5, R2, PT ;  /* 0x000000020500720c */ /* 0x000fda0003f05270 */
[----:B------:R-:W-:Y:S05]  /*10be0*/  @P0 BRA `(.L_x_24) ;  /* 0x0000000000300947 */ /* 0x000fea0003800000 */
[----:B------:R-:W-:Y:S01]  /*10bf0*/  R2UR UR4, R0 ;  /* 0x00000000000472ca */ /* 0x000fe200000e0000 */
[----:B------:R-:W-:Y:S01]  /*10c00*/  VOTEU.ANY UR5, UPT, PT ;  /* 0x0000000000057886 */ /* 0x000fe200038e0100 */
[----:B------:R-:W0:Y:S01]  /*10c10*/  S2R R0, SR_LANEID ;  /* 0x0000000000007919 */ /* 0x000e220000000000 */
[----:B------:R-:W-:-:S10]  /*10c20*/  UFLO.U32 UR5, UR5 ;  /* 0x00000005000572bd */ /* 0x000fd400080e0000 */
[----:B------:R-:W-:-:S06]  /*10c30*/  ULOP3.LUT UR4, URZ, UR4, URZ, 0x33, !UPT ;  /* 0x00000004ff047292 */ /* 0x000fcc000f8e33ff */
[----:B------:R-:W-:-:S04]  /*10c40*/  MOV R2, UR4 ;  /* 0x0000000400027c02 */ /* 0x000fc80008000f00 */
[----:B------:R-:W2:Y:S02]  /*10c50*/  REDUX UR8, R2 ;  /* 0x00000000020873c4 */ /* 0x000ea40000000000 */
[----:B------:R3:W-:Y:S01]  /*10c60*/  UTCATOMSWS.AND URZ, UR4 ;  /* 0x0000000400ff79e3 */ /* 0x0007e20008000000 */
[----:B0-----:R-:W-:Y:S01]  /*10c70*/  ISETP.EQ.U32.AND P0, PT, R0, UR5, PT ;  /* 0x0000000500007c0c */ /* 0x001fe2000bf02070 */
[----:B--2---:R-:W-:-:S12]  /*10c80*/  IMAD.U32 R0, RZ, RZ, UR8 ;  /* 0x00000008ff007e24 */ /* 0x004fd8000f8e00ff */
[----:B------:R3:W-:Y:S01]  /*10c90*/  @P0 ATOMS.AND RZ, [UR6], R0 ;  /* 0x00000000ffff098c */ /* 0x0007e2000a800006 */
[----:B------:R-:W-:Y:S05]  /*10ca0*/  BRA `(.L_x_22) ;  /* 0x0000000000147947 */ /* 0x000fea0003800000 */
.L_x_24:
[----:B------:R-:W-:-:S07]  /*10cb0*/  MOV R2, 0x10cd0 ;  /* 0x00010cd000027802 */ /* 0x000fce0000000f00 */
[----:B-1----:R-:W-:Y:S05]  /*10cc0*/  CALL.REL.NOINC `($__internal_0_$__cuda_sm10x_tcgen05_guardrail_trap_col_being_dealloced_not_returned_by_alloc) ;  /* 0x0000000000447944 */ /* 0x002fea0003c00000 */
[----:B------:R-:W-:Y:S05]  /*10cd0*/  BRA `(.L_x_22) ;  /* 0x0000000000087947 */ /* 0x000fea0003800000 */
.L_x_23:
[----:B------:R-:W-:-:S07]  /*10ce0*/  MOV R2, 0x10d00 ;  /* 0x00010d0000027802 */ /* 0x000fce0000000f00 */
[----:B-1----:R-:W-:Y:S05]  /*10cf0*/  CALL.REL.NOINC `($__internal_2_$__cuda_sm10x_tcgen05_guardrail_trap_unallocated_columns_being_dealloced) ;  /* 0x0000000000507944 */ /* 0x002fea0003c00000 */
.L_x_22:
[----:B------:R-:W-:Y:S01]  /*10d00*/  NOP ;  /* 0x0000000000007918 */ /* 0x000fe20000000000 */
[----:B-1-3--:R-:W-:Y:S05]  /*10d10*/  EXIT ;  /* 0x000000000000794d */ /* 0x00afea0003800000 */
.L_x_8:
[----:B------:R-:W0:Y:S02]  /*10d20*/  SYNCS.PHASECHK.TRANS64.TRYWAIT P2, [UR6+0xc000], RZ ;  /* 0x00c000ffff0075a7 */ /* 0x000e240008041106 */
[----:B0-----:R-:W-:Y:S05]  /*10d30*/  @!P2 BRA `(.L_x_8) ;  /* 0xfffffffc00f8a947 */ /* 0x001fea000383ffff */
[----:B------:R-:W-:Y:S05]  /*10d40*/  BRA `(.L_x_7) ;  /* 0xffffff5400ec7947 */ /* 0x000fea000383ffff */
.L_x_17:
[----:B------:R-:W1:Y:S02]  /*10d50*/  SYNCS.PHASECHK.TRANS64.TRYWAIT P0, [UR6+0x14010], RZ ;  /* 0x014010ffff0075a7 */ /* 0x000e640008001106 */
[----:B-1----:R-:W-:Y:S05]  /*10d60*/  @!P0 BRA `(.L_x_17) ;  /* 0xfffffffc00f88947 */ /* 0x002fea000383ffff */
[----:B------:R-:W-:Y:S05]  /*10d70*/  BRA `(.L_x_25) ;  /* 0xffffff8c00dc7947 */ /* 0x000fea000383ffff */
.L_x_18:
[----:B------:R-:W2:Y:S02]  /*10d80*/  SYNCS.PHASECHK.TRANS64.TRYWAIT P0, [R252+URZ], R20 ;  /* 0x00000014fc0075a7 */ /* 0x000ea400080011ff */
[----:B--2---:R-:W-:Y:S05]  /*10d90*/  @!P0 BRA `(.L_x_18) ;  /* 0xfffffffc00f88947 */ /* 0x004fea000383ffff */
[----:B------:R-:W-:Y:S05]  /*10da0*/  BRA `(.L_x_26) ;  /* 0xffffff98009c7947 */ /* 0x000fea000383ffff */
.L_x_21:
[----:B------:R-:W0:Y:S02]  /*10db0*/  SYNCS.PHASECHK.TRANS64.TRYWAIT P0, [R252+URZ], R147 ;  /* 0x00000093fc0075a7 */ /* 0x000e2400080011ff */
[----:B0-----:R-:W-:Y:S05]  /*10dc0*/  @!P0 BRA `(.L_x_21) ;  /* 0xfffffffc00f88947 */ /* 0x001fea000383ffff */
[----:B------:R-:W-:Y:S05]  /*10dd0*/  BRA `(.L_x_27) ;  /* 0xffffffb000e87947 */ /* 0x000fea000383ffff */
        .weak           $__internal_0_$__cuda_sm10x_tcgen05_guardrail_trap_col_being_dealloced_not_returned_by_alloc
        .type           $__internal_0_$__cuda_sm10x_tcgen05_guardrail_trap_col_being_dealloced_not_returned_by_alloc,@function
        .size           $__internal_0_$__cuda_sm10x_tcgen05_guardrail_trap_col_being_dealloced_not_returned_by_alloc,($__internal_1_$__cuda_sm10x_tcgen05_guardrail_trap_phase_invalid_during_alloc - $__internal_0_$__cuda_sm10x_tcgen05_guardrail_trap_col_being_dealloced_not_returned_by_alloc)
$__internal_0_$__cuda_sm10x_tcgen05_guardrail_trap_col_being_dealloced_not_returned_by_alloc:
[----:B------:R-:W-:Y:S05]  /*10de0*/  BPT.TRAP 0x1 ;  /* 0x000000040000795c */ /* 0x000fea0000300000 */
[----:B------:R-:W-:-:S04]  /*10df0*/  IMAD.MOV.U32 R3, RZ, RZ, 0x0 ;  /* 0x00000000ff037424 */ /* 0x000fc800078e00ff */
[----:B------:R-:W-:Y:S05]  /*10e00*/  RET.REL.NODEC R2 `(attn_fwd) ;  /* 0xfffffef0027c7950 */ /* 0x000fea0003c3ffff */
        .weak           $__internal_1_$__cuda_sm10x_tcgen05_guardrail_trap_phase_invalid_during_alloc
        .type           $__internal_1_$__cuda_sm10x_tcgen05_guardrail_trap_phase_invalid_during_alloc,@function
        .size           $__internal_1_$__cuda_sm10x_tcgen05_guardrail_trap_phase_invalid_during_alloc,($__internal_2_$__cuda_sm10x_tcgen05_guardrail_trap_unallocated_columns_being_dealloced - $__internal_1_$__cuda_sm10x_tcgen05_guardrail_trap_phase_invalid_during_alloc)
$__internal_1_$__cuda_sm10x_tcgen05_guardrail_trap_phase_invalid_during_alloc:
[----:B------:R-:W-:Y:S05]  /*10e10*/  BPT.TRAP 0x1 ;  /* 0x000000040000795c */ /* 0x000fea0000300000 */
[----:B------:R-:W-:-:S04]  /*10e20*/  MOV R3, 0x0 ;  /* 0x0000000000037802 */ /* 0x000fc80000000f00 */
[----:B------:R-:W-:Y:S05]  /*10e30*/  RET.REL.NODEC R2 `(attn_fwd) ;  /* 0xfffffef002707950 */ /* 0x000fea0003c3ffff */
        .weak           $__internal_2_$__cuda_sm10x_tcgen05_guardrail_trap_unallocated_columns_being_dealloced
        .type           $__internal_2_$__cuda_sm10x_tcgen05_guardrail_trap_unallocated_columns_being_dealloced,@function
        .size           $__internal_2_$__cuda_sm10x_tcgen05_guardrail_trap_unallocated_columns_being_dealloced,(.L_x_31 - $__internal_2_$__cuda_sm10x_tcgen05_guardrail_trap_unallocated_columns_being_dealloced)
$__internal_2_$__cuda_sm10x_tcgen05_guardrail_trap_unallocated_columns_being_dealloced:
[----:B------:R-:W-:Y:S05]  /*10e40*/  BPT.TRAP 0x1 ;  /* 0x000000040000795c */ /* 0x000fea0000300000 */
[----:B------:R-:W-:-:S04]  /*10e50*/  IMAD.MOV.U32 R3, RZ, RZ, 0x0 ;  /* 0x00000000ff037424 */ /* 0x000fc800078e00ff */
[----:B------:R-:W-:Y:S05]  /*10e60*/  RET.REL.NODEC R2 `(attn_fwd) ;  /* 0xfffffef002647950 */ /* 0x000fea0003c3ffff */
.L_x_28:
[----:B------:R-:W-:-:S00]  /*10e70*/  BRA `(.L_x_28) ;  /* 0xfffffffc00fc7947 */ /* 0x000fc0000383ffff */
[----:B------:R-:W-:-:S00]  /*10e80*/  NOP ;  /* 0x0000000000007918 */ /* 0x000fc00000000000 */
[----:B------:R-:W-:-:S00]  /*10e90*/  NOP ;  /* 0x0000000000007918 */ /* 0x000fc00000000000 */
[----:B------:R-:W-:-:S00]  /*10ea0*/  NOP ;  /* 0x0000000000007918 */ /* 0x000fc00000000000 */
[----:B------:R-:W-:-:S00]  /*10eb0*/  NOP ;  /* 0x0000000000007918 */ /* 0x000fc00000000000 */
[----:B------:R-:W-:-:S00]  /*10ec0*/  NOP ;  /* 0x0000000000007918 */ /* 0x000fc00000000000 */
[----:B------:R-:W-:-:S00]  /*10ed0*/  NOP ;  /* 0x0000000000007918 */ /* 0x000fc00000000000 */
[----:B------:R-:W-:-:S00]  /*10ee0*/  NOP ;  /* 0x0000000000007918 */ /* 0x000fc00000000000 */
[----:B------:R-:W-:-:S00]  /*10ef0*/  NOP ;  /* 0x0000000000007918 */ /* 0x000fc00000000000 */
.L_x_31:


//--------------------- .nv.global.init           --------------------------
	.section	.nv.global.init,"aw",@progbits
.nv.global.init:
	.type		_$_str,@object
	.size		_$_str,(.L_3 - _$_str)
_$_str:
        /*0000*/ 	.byte	0x5f, 0x5f, 0x43, 0x55, 0x44, 0x41, 0x5f, 0x46, 0x54, 0x5a, 0x00
.L_3:


//--------------------- .nv.shared.attn_fwd       --------------------------
	.section	.nv.shared.attn_fwd,"aw",@nobits
	.sectionflags	@""
	.align	16
	.zero		1024


//--------------------- .nv.shared.reserved.0     --------------------------
	.section	.nv.shared.reserved.0,"aw",@nobits
	.align	8
	.weak		__nv_reservedSMEM_offset_0_alias
	.size		__nv_reservedSMEM_offset_0_alias, 0, 64
	.other		__nv_reservedSMEM_offset_0_alias,@"STO_CUDA_RESERVED_SHARED STV_DEFAULT"
__nv_reservedSMEM_offset_0_alias:
	.zero		0
.nv.shared.reserved.0:
	.zero		64
	.weak		__nv_reservedSMEM_allocation_phase
	.type		__nv_reservedSMEM_allocation_phase,@object
	.size		__nv_reservedSMEM_allocation_phase,(.L_0 - __nv_reservedSMEM_allocation_phase)
__nv_reservedSMEM_allocation_phase:
	.zero		1
.L_0:
	.zero		7
	.weak		__nv_reservedSMEM_devtool_atexit_pc
	.type		__nv_reservedSMEM_devtool_atexit_pc,@object
	.size		__nv_reservedSMEM_devtool_atexit_pc,(__nv_reservedSMEM_allocation_mask - __nv_reservedSMEM_devtool_atexit_pc)
__nv_reservedSMEM_devtool_atexit_pc:
	.zero		8
	.weak		__nv_reservedSMEM_allocation_mask
	.type		__nv_reservedSMEM_allocation_mask,@object
	.size		__nv_reservedSMEM_allocation_mask,(.L_2 - __nv_reservedSMEM_allocation_mask)
__nv_reservedSMEM_allocation_mask:
	.zero		4
.L_2:


//--------------------- .nv.constant0.attn_fwd    --------------------------
	.section	.nv.constant0.attn_fwd,"a",@progbits
	.sectionflags	@""
	.align	4
.nv.constant0.attn_fwd:
	.zero		1032


//--------------------- SYMBOLS --------------------------

	.type		.nv.reservedSmem.offset0,@object
	.size		.nv.reservedSmem.offset0,0x4
	.type		.nv.reservedSmem.cap,@object
	.size		.nv.reservedSmem.cap,0x4
